def matmul_kernel(
    a_ptr,
    b_ptr,
    c_ptr,
    M,
    N,
    K,
    stride_am,
    stride_ak,
    stride_bk,
    stride_bn,
    stride_cm,
    stride_cn,
    BLOCK_M: tl.constexpr,
    BLOCK_N: tl.constexpr,
    BLOCK_K: tl.constexpr,
    GROUP_M: tl.constexpr,
):
    pid = tl.program_id(axis=0)
    num_pid_m = tl.cdiv(M, BLOCK_M)
    num_pid_n = tl.cdiv(N, BLOCK_N)
    num_pid_in_group = GROUP_M * num_pid_n
    group_id = pid // num_pid_in_group
    first_pid_m = group_id * GROUP_M
    group_size_m = min(num_pid_m - first_pid_m, GROUP_M)
    pid_m = first_pid_m + ((pid % num_pid_in_group) % group_size_m)
    pid_n = (pid % num_pid_in_group) // group_size_m

    offs_am = (pid_m * BLOCK_M + tl.arange(0, BLOCK_M)) % M
    offs_bn = (pid_n * BLOCK_N + tl.arange(0, BLOCK_N)) % N
    offs_k = tl.arange(0, BLOCK_K)
    a_ptrs = a_ptr + offs_am[:, None] * stride_am + offs_k[None, :] * stride_ak
    b_ptrs = b_ptr + offs_k[:, None] * stride_bk + offs_bn[None, :] * stride_bn

    acc = tl.zeros((BLOCK_M, BLOCK_N), dtype=tl.float32)
    for kk in range(0, tl.cdiv(K, BLOCK_K)):
        a = tl.load(a_ptrs, mask=offs_k[None, :] < K - kk * BLOCK_K, other=0.0)
        b = tl.load(b_ptrs, mask=offs_k[:, None] < K - kk * BLOCK_K, other=0.0)
        acc = tl.dot(a, b, acc)
        a_ptrs += BLOCK_K * stride_ak
        b_ptrs += BLOCK_K * stride_bk

    c = acc.to(c_ptr.dtype.element_ty)
    offs_cm = pid_m * BLOCK_M + tl.arange(0, BLOCK_M)
    offs_cn = pid_n * BLOCK_N + tl.arange(0, BLOCK_N)
    c_ptrs = c_ptr + offs_cm[:, None] * stride_cm + offs_cn[None, :] * stride_cn
    mask = (offs_cm[:, None] < M) & (offs_cn[None, :] < N)
    tl.store(c_ptrs, c, mask=mask)

# config = {"BLOCK_K": 128, "BLOCK_M": 512, "BLOCK_N": 128, "GROUP_M": 8, "arch": "sm_100", "dtype": "fp8e5m2", "num_ctas": 1, "num_stages": 2, "num_warps": 4}
# arch = sm_100


// ===== COMPILED SASS (sm_100a) =====

	.target	sm_100a

	.elftype	@"ET_EXEC"


//--------------------- .note.nv.tkinfo           --------------------------
	.section	.note.nv.tkinfo,"",@"SHT_NOTE"
	.sectionflags	@"SHF_NOTE_NV_TKINFO"
	.tkinfo
        /*0018*/ 	.word	0x00000081
        /*0030*/ 	.string	""
        /*0030*/ 	.string	"ptxas-blackwell"
        /*0030*/ 	.string	"Cuda compilation tools, release 12.9, V12.9.86"
        /*0030*/ 	.string	"Build cuda_12.9.r12.9/compiler.36037853_0"
        /*0030*/ 	.string	"-v  -suppress-debug-info  -lineinfo  -arch sm_100a "



//--------------------- .note.nv.cuver            --------------------------
	.section	.note.nv.cuver,"",@"SHT_NOTE"
	.sectionflags	@"SHF_NOTE_NV_CUVER"
        /*0018*/ 	.short	0x0001
        /*001a*/ 	.short	0x0064
        /*001c*/ 	.short	0x0001
        /*001e*/ 	.short	0x0000
        /*0020*/ 	.short	0x0001
        /*0022*/ 	.short	0x0000


//--------------------- .nv.info                  --------------------------
	.section	.nv.info,"",@"SHT_CUDA_INFO"
	.align	4


	//----- nvinfo : EIATTR_REGCOUNT
	.align		4
        /*0000*/ 	.byte	0x04, 0x2f
        /*0002*/ 	.short	(.L_4 - .L_3)
	.align		4
.L_3:
        /*0004*/ 	.word	index@(matmul_kernel)
        /*0008*/ 	.word	0x00000060


	//----- nvinfo : EIATTR_FRAME_SIZE
	.align		4
.L_4:
        /*000c*/ 	.byte	0x04, 0x11
        /*000e*/ 	.short	(.L_6 - .L_5)
	.align		4
.L_5:
        /*0010*/ 	.word	index@($__internal_2_$__cuda_sm10x_tcgen05_guardrail_trap_unallocated_columns_being_dealloced)
        /*0014*/ 	.word	0x00002700


	//----- nvinfo : EIATTR_FRAME_SIZE
	.align		4
.L_6:
        /*0018*/ 	.byte	0x04, 0x11
        /*001a*/ 	.short	(.L_8 - .L_7)
	.align		4
.L_7:
        /*001c*/ 	.word	index@($__internal_1_$__cuda_sm10x_tcgen05_guardrail_trap_phase_invalid_during_alloc)
        /*0020*/ 	.word	0x00002700


	//----- nvinfo : EIATTR_FRAME_SIZE
	.align		4
.L_8:
        /*0024*/ 	.byte	0x04, 0x11
        /*0026*/ 	.short	(.L_10 - .L_9)
	.align		4
.L_9:
        /*0028*/ 	.word	index@($__internal_0_$__cuda_sm10x_tcgen05_guardrail_trap_col_being_dealloced_not_returned_by_alloc)
        /*002c*/ 	.word	0x00002700


	//----- nvinfo : EIATTR_FRAME_SIZE
	.align		4
.L_10:
        /*0030*/ 	.byte	0x04, 0x11
        /*0032*/ 	.short	(.L_12 - .L_11)
	.align		4
.L_11:
        /*0034*/ 	.word	index@(matmul_kernel)
        /*0038*/ 	.word	0x00002700


	//----- nvinfo : EIATTR_MIN_STACK_SIZE
	.align		4
.L_12:
        /*003c*/ 	.byte	0x04, 0x12
        /*003e*/ 	.short	(.L_14 - .L_13)
	.align		4
.L_13:
        /*0040*/ 	.word	index@(matmul_kernel)
        /*0044*/ 	.word	0x00002700
.L_14:


//--------------------- .nv.info.matmul_kernel    --------------------------
	.section	.nv.info.matmul_kernel,"",@"SHT_CUDA_INFO"
	.sectionflags	@""
	.align	4


	//----- nvinfo : EIATTR_CUDA_API_VERSION
	.align		4
        /*0000*/ 	.byte	0x04, 0x37
        /*0002*/ 	.short	(.L_16 - .L_15)
.L_15:
        /*0004*/ 	.word	0x00000081


	//----- nvinfo : EIATTR_KPARAM_INFO
	.align		4
.L_16:
        /*0008*/ 	.byte	0x04, 0x17
        /*000a*/ 	.short	(.L_18 - .L_17)
.L_17:
        /*000c*/ 	.word	0x00000000
        /*0010*/ 	.short	0x000d
        /*0012*/ 	.short	0x0048
        /*0014*/ 	.byte	0x00, 0xf4, 0x21, 0x00


	//----- nvinfo : EIATTR_KPARAM_INFO
	.align		4
.L_18:
        /*0018*/ 	.byte	0x04, 0x17
        /*001a*/ 	.short	(.L_20 - .L_19)
.L_19:
        /*001c*/ 	.word	0x00000000
        /*0020*/ 	.short	0x000c
        /*0022*/ 	.short	0x0040
        /*0024*/ 	.byte	0x00, 0xf4, 0x21, 0x00


	//----- nvinfo : EIATTR_KPARAM_INFO
	.align		4
.L_20:
        /*0028*/ 	.byte	0x04, 0x17
        /*002a*/ 	.short	(.L_22 - .L_21)
.L_21:
        /*002c*/ 	.word	0x00000000
        /*0030*/ 	.short	0x000b
        /*0032*/ 	.short	0x0038
        /*0034*/ 	.byte	0x00, 0xf0, 0x11, 0x00


	//----- nvinfo : EIATTR_KPARAM_INFO
	.align		4
.L_22:
        /*0038*/ 	.byte	0x04, 0x17
        /*003a*/ 	.short	(.L_24 - .L_23)
.L_23:
        /*003c*/ 	.word	0x00000000
        /*0040*/ 	.short	0x000a
        /*0042*/ 	.short	0x0034
        /*0044*/ 	.byte	0x00, 0xf0, 0x11, 0x00


	//----- nvinfo : EIATTR_KPARAM_INFO
	.align		4
.L_24:
        /*0048*/ 	.byte	0x04, 0x17
        /*004a*/ 	.short	(.L_26 - .L_25)
.L_25:
        /*004c*/ 	.word	0x00000000
        /*0050*/ 	.short	0x0009
        /*0052*/ 	.short	0x0030
        /*0054*/ 	.byte	0x00, 0xf0, 0x11, 0x00


	//----- nvinfo : EIATTR_KPARAM_INFO
	.align		4
.L_26:
        /*0058*/ 	.byte	0x04, 0x17
        /*005a*/ 	.short	(.L_28 - .L_27)
.L_27:
        /*005c*/ 	.word	0x00000000
        /*0060*/ 	.short	0x0008
        /*0062*/ 	.short	0x002c
        /*0064*/ 	.byte	0x00, 0xf0, 0x11, 0x00


	//----- nvinfo : EIATTR_KPARAM_INFO
	.align		4
.L_28:
        /*0068*/ 	.byte	0x04, 0x17
        /*006a*/ 	.short	(.L_30 - .L_29)
.L_29:
        /*006c*/ 	.word	0x00000000
        /*0070*/ 	.short	0x0007
        /*0072*/ 	.short	0x0028
        /*0074*/ 	.byte	0x00, 0xf0, 0x11, 0x00


	//----- nvinfo : EIATTR_KPARAM_INFO
	.align		4
.L_30:
        /*0078*/ 	.byte	0x04, 0x17
        /*007a*/ 	.short	(.L_32 - .L_31)
.L_31:
        /*007c*/ 	.word	0x00000000
        /*0080*/ 	.short	0x0006
        /*0082*/ 	.short	0x0024
        /*0084*/ 	.byte	0x00, 0xf0, 0x11, 0x00


	//----- nvinfo : EIATTR_KPARAM_INFO
	.align		4
.L_32:
        /*0088*/ 	.byte	0x04, 0x17
        /*008a*/ 	.short	(.L_34 - .L_33)
.L_33:
        /*008c*/ 	.word	0x00000000
        /*0090*/ 	.short	0x0005
        /*0092*/ 	.short	0x0020
        /*0094*/ 	.byte	0x00, 0xf0, 0x11, 0x00


	//----- nvinfo : EIATTR_KPARAM_INFO
	.align		4
.L_34:
        /*0098*/ 	.byte	0x04, 0x17
        /*009a*/ 	.short	(.L_36 - .L_35)
.L_35:
        /*009c*/ 	.word	0x00000000
        /*00a0*/ 	.short	0x0004
        /*00a2*/ 	.short	0x001c
        /*00a4*/ 	.byte	0x00, 0xf0, 0x11, 0x00


	//----- nvinfo : EIATTR_KPARAM_INFO
	.align		4
.L_36:
        /*00a8*/ 	.byte	0x04, 0x17
        /*00aa*/ 	.short	(.L_38 - .L_37)
.L_37:
        /*00ac*/ 	.word	0x00000000
        /*00b0*/ 	.short	0x0003
        /*00b2*/ 	.short	0x0018
        /*00b4*/ 	.byte	0x00, 0xf0, 0x11, 0x00


	//----- nvinfo : EIATTR_KPARAM_INFO
	.align		4
.L_38:
        /*00b8*/ 	.byte	0x04, 0x17
        /*00ba*/ 	.short	(.L_40 - .L_39)
.L_39:
        /*00bc*/ 	.word	0x00000000
        /*00c0*/ 	.short	0x0002
        /*00c2*/ 	.short	0x0010
        /*00c4*/ 	.byte	0x00, 0xf4, 0x21, 0x00


	//----- nvinfo : EIATTR_KPARAM_INFO
	.align		4
.L_40:
        /*00c8*/ 	.byte	0x04, 0x17
        /*00ca*/ 	.short	(.L_42 - .L_41)
.L_41:
        /*00cc*/ 	.word	0x00000000
        /*00d0*/ 	.short	0x0001
        /*00d2*/ 	.short	0x0008
        /*00d4*/ 	.byte	0x00, 0xf4, 0x21, 0x00


	//----- nvinfo : EIATTR_KPARAM_INFO
	.align		4
.L_42:
        /*00d8*/ 	.byte	0x04, 0x17
        /*00da*/ 	.short	(.L_44 - .L_43)
.L_43:
        /*00dc*/ 	.word	0x00000000
        /*00e0*/ 	.short	0x0000
        /*00e2*/ 	.short	0x0000
        /*00e4*/ 	.byte	0x00, 0xf4, 0x21, 0x00


	//----- nvinfo : EIATTR_AT_ENTRY_FRAGMENTS
	.align		4
.L_44:
        /*00e8*/ 	.byte	0x04, 0x4f
        /*00ea*/ 	.short	(.L_46 - .L_45)


	//   ....[0]....
.L_45:
        /*00ec*/ 	.word	0x00000004


	//----- nvinfo : EIATTR_RESERVED_SMEM_USED
	.align		4
.L_46:
        /*00f0*/ 	.byte	0x01, 0x41
	.zero		2


	//----- nvinfo : EIATTR_SPARSE_MMA_MASK
	.align		4
        /*00f4*/ 	.byte	0x03, 0x50
        /*00f6*/ 	.short	0x0000


	//----- nvinfo : EIATTR_TCGEN05_1CTA_USED
	.align		4
        /*00f8*/ 	.byte	0x01, 0x51
	.zero		2


	//----- nvinfo : EIATTR_MAXREG_COUNT
	.align		4
        /*00fc*/ 	.byte	0x03, 0x1b
        /*00fe*/ 	.short	0x00ff


	//----- nvinfo : EIATTR_NUM_BARRIERS
	.align		4
        /*0100*/ 	.byte	0x02, 0x4c
        /*0102*/ 	.byte	0x01
	.zero		1


	//----- nvinfo : EIATTR_ANNOTATIONS
	.align		4
        /*0104*/ 	.byte	0x04, 0x55
        /*0106*/ 	.short	(.L_48 - .L_47)


	//   ....[0]....
.L_47:
        /*0108*/ 	.word	0x00000001
        /*010c*/ 	.byte	0x30, 0x09, 0x00, 0x00, 0x01, 0x00, 0x00, 0x00, 0x70, 0x09, 0x00, 0x00, 0x01, 0x00, 0x00, 0x00
        /* <DEDUP_REMOVED lines=1586> */
        /*643c*/ 	.byte	0x90, 0xcc, 0x01, 0x00, 0x01, 0x00, 0x00, 0x00, 0x00, 0xcd, 0x01, 0x00


	//----- nvinfo : EIATTR_INT_WARP_WIDE_INSTR_OFFSETS
	.align		4
.L_48:
        /*6448*/ 	.byte	0x04, 0x31
        /*644a*/ 	.short	(.L_50 - .L_49)


	//   ....[0]....
.L_49:
        /*644c*/ 	.word	0x00003af0


	//   ....[1]....
        /*6450*/ 	.word	0x00003b00


	//   ....[2]....
        /*6454*/ 	.word	0x0000f790


	//   ....[3]....
        /*6458*/ 	.word	0x0006cef0


	//   ....[4]....
        /*645c*/ 	.word	0x0006cf40


	//----- nvinfo : EIATTR_COOP_GROUP_MASK_REGIDS
	.align		4
.L_50:
        /*6460*/ 	.byte	0x04, 0x29
        /*6462*/ 	.short	(.L_52 - .L_51)


	//   ....[0]....
.L_51:
        /*6464*/ 	.word	0xffffffff


	//   ....[1]....
        /*6468*/ 	.word	0xffffffff


	//   ....[2]....
        /*646c*/ 	.word	0xffffffff


	//   ....[3]....
        /*6470*/ 	.word	0xffffffff


	//----- nvinfo : EIATTR_COOP_GROUP_INSTR_OFFSETS
	.align		4
.L_52:
        /*6474*/ 	.byte	0x04, 0x28
        /*6476*/ 	.short	(.L_54 - .L_53)


	//   ....[0]....
.L_53:
        /*6478*/ 	.word	0x00000070


	//   ....[1]....
        /*647c*/ 	.word	0x00000330


	//   ....[2]....
        /*6480*/ 	.word	0x0006cd80


	//   ....[3]....
        /*6484*/ 	.word	0x0006cff0


	//----- nvinfo : EIATTR_VRC_CTA_INIT_COUNT
	.align		4
.L_54:
        /*6488*/ 	.byte	0x02, 0x4a
        /*648a*/ 	.byte	0x80
	.zero		1


	//----- nvinfo : EIATTR_MBARRIER_INSTR_OFFSETS
	.align		4
        /*648c*/ 	.byte	0x04, 0x39
        /*648e*/ 	.short	(.L_56 - .L_55)


	//   ....[0]....
.L_55:
        /*6490*/ 	.word	0x00003cb0
        /*6494*/ 	.word	0x000000ff
        /*6498*/ 	.word	0x00000000
        /*649c*/ 	.short	0x0100
        /*649e*/ 	.byte	0x06
	.zero		1


	//   ....[1]....
        /*64a0*/ 	.word	0x0000f810
        /*64a4*/ 	.word	0x000000ff
        /*64a8*/ 	.word	0x00028008
        /*64ac*/ 	.short	0x0100
        /*64ae*/ 	.byte	0x04
	.zero		1


	//   ....[2]....
        /*64b0*/ 	.word	0x0003d5b0
        /*64b4*/ 	.word	0x000000ff
        /*64b8*/ 	.word	0x00000000
        /*64bc*/ 	.short	0x010a
        /*64be*/ 	.byte	0x06
	.zero		1


	//   ....[3]....
        /*64c0*/ 	.word	0x000582c0
        /*64c4*/ 	.word	0x000000ff
        /*64c8*/ 	.word	0x00000000
        /*64cc*/ 	.short	0x010a
        /*64ce*/ 	.byte	0x06
	.zero		1


	//   ....[4]....
        /*64d0*/ 	.word	0x00058430
        /*64d4*/ 	.word	0x000000ff
        /*64d8*/ 	.word	0x00028000
        /*64dc*/ 	.short	0x0108
        /*64de*/ 	.byte	0x04
	.zero		1


	//   ....[5]....
        /*64e0*/ 	.word	0x00058480
        /*64e4*/ 	.word	0x000000ff
        /*64e8*/ 	.word	0x00028008
        /*64ec*/ 	.short	0x0108
        /*64ee*/ 	.byte	0x04
	.zero		1


	//   ....[6]....
        /*64f0*/ 	.word	0x0006d010
        /*64f4*/ 	.word	0x000000ff
        /*64f8*/ 	.word	0x00000000
        /*64fc*/ 	.short	0x010a
        /*64fe*/ 	.byte	0x06
	.zero		1


	//   ....[7]....
        /*6500*/ 	.word	0x0006d040
        /*6504*/ 	.word	0x000000ff
        /*6508*/ 	.word	0x00000000
        /*650c*/ 	.short	0x010a
        /*650e*/ 	.byte	0x06
	.zero		1


	//----- nvinfo : EIATTR_NUM_MBARRIERS
	.align		4
.L_56:
        /*6510*/ 	.byte	0x03, 0x38
        /*6512*/ 	.short	0x0002


	//----- nvinfo : EIATTR_EXIT_INSTR_OFFSETS
	.align		4
        /*6514*/ 	.byte	0x04, 0x1c
        /*6516*/ 	.short	(.L_58 - .L_57)


	//   ....[0]....
.L_57:
        /*6518*/ 	.word	0x0006d000


	//----- nvinfo : EIATTR_REQNTID
	.align		4
.L_58:
        /*651c*/ 	.byte	0x04, 0x10
        /*651e*/ 	.short	(.L_60 - .L_59)
.L_59:
        /*6520*/ 	.word	0x00000080
        /*6524*/ 	.word	0x00000001
        /*6528*/ 	.word	0x00000001


	//----- nvinfo : EIATTR_CRS_STACK_SIZE
	.align		4
.L_60:
        /*652c*/ 	.byte	0x04, 0x1e
        /*652e*/ 	.short	(.L_62 - .L_61)
.L_61:
        /*6530*/ 	.word	0x00000000


	//----- nvinfo : EIATTR_CBANK_PARAM_SIZE
	.align		4
.L_62:
        /*6534*/ 	.byte	0x03, 0x19
        /*6536*/ 	.short	0x0050


	//----- nvinfo : EIATTR_PARAM_CBANK
	.align		4
        /*6538*/ 	.byte	0x04, 0x0a
        /*653a*/ 	.short	(.L_64 - .L_63)
	.align		4
.L_63:
        /*653c*/ 	.word	index@(.nv.constant0.matmul_kernel)
        /*6540*/ 	.short	0x0380
        /*6542*/ 	.short	0x0050


	//----- nvinfo : EIATTR_SW_WAR
	.align		4
.L_64:
        /*6544*/ 	.byte	0x04, 0x36
        /*6546*/ 	.short	(.L_66 - .L_65)
.L_65:
        /*6548*/ 	.word	0x00000008
.L_66:


//--------------------- .nv.compat                --------------------------
	.section	.nv.compat,"",@"SHT_CUDA_COMPAT_INFO"
	.align	4
        /*0000*/ 	.byte	0x02, 0x02, 0x02, 0x00, 0x02, 0x05, 0x05, 0x00, 0x02, 0x03, 0x00, 0x00, 0x02, 0x06, 0x01, 0x00


//--------------------- .nv.callgraph             --------------------------
	.section	.nv.callgraph,"",@"SHT_CUDA_CALLGRAPH"
	.align	4
	.sectionentsize	8
	.align		4
        /*0000*/ 	.word	0x00000000
	.align		4
        /*0004*/ 	.word	0xffffffff
	.align		4
        /*0008*/ 	.word	0x00000000
	.align		4
        /*000c*/ 	.word	0xfffffffe
	.align		4
        /*0010*/ 	.word	0x00000000
	.align		4
        /*0014*/ 	.word	0xfffffffd
	.align		4
        /*0018*/ 	.word	0x00000000
	.align		4
        /*001c*/ 	.word	0xfffffffc


//--------------------- .text.matmul_kernel       --------------------------
	.section	.text.matmul_kernel,"ax",@progbits
	.align	128
        .global         matmul_kernel
        .type           matmul_kernel,@function
        .size           matmul_kernel,(.L_x_20 - matmul_kernel)
        .other          matmul_kernel,@"STO_CUDA_ENTRY STV_DEFAULT"
matmul_kernel:
.text.matmul_kernel:
[----:B------:R-:W0:Y:S01]  /*0000*/  LDC R1, c[0x0][0x37c] ;  /* 0x0000df00ff017b82 */ /* 0x000e220000000800 */
[----:B------:R-:W1:Y:S01]  /*0010*/  S2R R14, SR_TID.X ;  /* 0x00000000000e7919 */ /* 0x000e620000002100 */
[----:B0-----:R-:W-:Y:S01]  /*0020*/  VIADD R1, R1, 0xffffd900 ;  /* 0xffffd90001017836 */ /* 0x001fe20000000000 */
[----:B-1----:R-:W-:-:S13]  /*0030*/  ISETP.GE.U32.AND P0, PT, R14, 0x20, PT ;  /* 0x000000200e00780c */ /* 0x002fda0003f06070 */
[----:B------:R-:W-:Y:S02]  /*0040*/  VOTEU.ANY UP0, P0 ;  /* 0x0000000000ff7886 */ /* 0x000fe40000000100 */
[----:B------:R-:W-:Y:S05]  /*0050*/  BRA.U UP0, `(.L_x_0) ;  /* 0x0000000100b87547 */ /* 0x000fea000b800000 */
[----:B------:R-:W0:Y:S01]  /*0060*/  S2UR UR6, SR_CgaCtaId ;  /* 0x00000000000679c3 */ /* 0x000e220000008800 */
[----:B------:R-:W-:Y:S01]  /*0070*/  NOP ;  /* 0x0000000000007918 */ /* 0x000fe20000000000 */
[----:B------:R-:W-:Y:S02]  /*0080*/  UMOV UR4, 0x40 ;  /* 0x0000004000047882 */ /* 0x000fe40000000000 */
[----:B0-----:R-:W-:-:S09]  /*0090*/  ULEA UR4, UR6, UR4, 0x18 ;  /* 0x0000000406047291 */ /* 0x001fd2000f8ec0ff */
[----:B------:R-:W0:Y:S01]  /*00a0*/  LDS.U8 R0, [UR4] ;  /* 0x00000004ff007984 */ /* 0x000e220008000000 */
[----:B------:R-:W-:Y:S02]  /*00b0*/  UMOV UR4, 0x400 ;  /* 0x0000040000047882 */ /* 0x000fe40000000000 */
[----:B------:R-:W-:Y:S01]  /*00c0*/  ULEA UR4, UR6, UR4, 0x18 ;  /* 0x0000000406047291 */ /* 0x000fe2000f8ec0ff */
[----:B0-----:R-:W-:-:S13]  /*00d0*/  ISETP.NE.AND P0, PT, R0, RZ, PT ;  /* 0x000000ff0000720c */ /* 0x001fda0003f05270 */
[----:B------:R-:W-:Y:S05]  /*00e0*/  @P0 BRA `(.L_x_1) ;  /* 0x00000000007c0947 */ /* 0x000fea0003800000 */
[----:B------:R-:W-:-:S13]  /*00f0*/  ELECT P0, URZ, PT ;  /* 0x0000000000ff782f */ /* 0x000fda0003800000 */
[----:B------:R-:W-:Y:S05]  /*0100*/  @!P0 BRA `(.L_x_2) ;  /* 0x0000000000848947 */ /* 0x000fea0003800000 */
[----:B------:R-:W-:Y:S01]  /*0110*/  UMOV UR5, 0x10 ;  /* 0x0000001000057882 */ /* 0x000fe20000000000 */
[----:B------:R-:W-:Y:S02]  /*0120*/  IMAD.MOV.U32 R4, RZ, RZ, 0x1 ;  /* 0x00000001ff047424 */ /* 0x000fe400078e00ff */
[----:B------:R-:W-:Y:S02]  /*0130*/  IMAD.MOV.U32 R5, RZ, RZ, 0xffff ;  /* 0x0000ffffff057424 */ /* 0x000fe400078e00ff */
[----:B------:R-:W-:Y:S04]  /*0140*/  DEPBAR.LE SB0, 0x36 ;  /* 0x00008d800000791a */ /* 0x000fe80000000000 */
[----:B------:R-:W0:Y:S02]  /*0150*/  UTCATOMSWS.FIND_AND_SET.ALIGN UP1, UR5, UR5 ;  /* 0x00000005000575e3 */ /* 0x000e240008020800 */
[----:B0-----:R-:W-:-:S04]  /*0160*/  PLOP3.LUT P0, PT, PT, PT, UP1, 0x80, 0x8 ;  /* 0x000000000008781c */ /* 0x001fc80003f0f018 */
[----:B------:R-:W-:-:S04]  /*0170*/  SEL R0, RZ, 0xffffffff, !P0 ;  /* 0xffffffffff007807 */ /* 0x000fc80004000000 */
[----:B------:R-:W-:Y:S01]  /*0180*/  ISETP.NE.AND P0, PT, R0, RZ, PT ;  /* 0x000000ff0000720c */ /* 0x000fe20003f05270 */
[----:B------:R-:W-:-:S12]  /*0190*/  IMAD.U32 R0, RZ, RZ, UR5 ;  /* 0x00000005ff007e24 */ /* 0x000fd8000f8e00ff */
[----:B------:R-:W-:Y:S05]  /*01a0*/  @P0 BRA `(.L_x_3) ;  /* 0x0000000000240947 */ /* 0x000fea0003800000 */
.L_x_4:
[----:B------:R-:W-:Y:S05]  /*01b0*/  NANOSLEEP 0x64 ;  /* 0x000000640000795d */ /* 0x000fea0003800000 */
[----:B------:R-:W-:-:S05]  /*01c0*/  UMOV UR5, 0x10 ;  /* 0x0000001000057882 */ /* 0x000fca0000000000 */
[----:B------:R-:W-:Y:S04]  /*01d0*/  DEPBAR.LE SB0, 0x36 ;  /* 0x00008d800000791a */ /* 0x000fe80000000000 */
[----:B------:R-:W0:Y:S02]  /*01e0*/  UTCATOMSWS.FIND_AND_SET.ALIGN UP1, UR5, UR5 ;  /* 0x00000005000575e3 */ /* 0x000e240008020800 */
[----:B0-----:R-:W-:-:S04]  /*01f0*/  PLOP3.LUT P0, PT, PT, PT, UP1, 0x80, 0x8 ;  /* 0x000000000008781c */ /* 0x001fc80003f0f018 */
[----:B------:R-:W-:-:S04]  /*0200*/  SEL R0, RZ, 0xffffffff, !P0 ;  /* 0xffffffffff007807 */ /* 0x000fc80004000000 */
[----:B------:R-:W-:Y:S01]  /*0210*/  ISETP.NE.AND P0, PT, R0, RZ, PT ;  /* 0x000000ff0000720c */ /* 0x000fe20003f05270 */
[----:B------:R-:W-:-:S12]  /*0220*/  IMAD.U32 R0, RZ, RZ, UR5 ;  /* 0x00000005ff007e24 */ /* 0x000fd8000f8e00ff */
[----:B------:R-:W-:Y:S05]  /*0230*/  @!P0 BRA `(.L_x_4) ;  /* 0xfffffffc00dc8947 */ /* 0x000fea000383ffff */
.L_x_3:
[C---:B------:R-:W-:Y:S01]  /*0240*/  VIADD R3, R0.reuse, 0x10 ;  /* 0x0000001000037836 */ /* 0x040fe20000000000 */
[----:B------:R-:W-:Y:S01]  /*0250*/  UMOV UR5, 0x50 ;  /* 0x0000005000057882 */ /* 0x000fe20000000000 */
[----:B------:R-:W-:Y:S01]  /*0260*/  SHF.L.U32 R2, R5, R0, RZ ;  /* 0x0000000005027219 */ /* 0x000fe200000006ff */
[----:B------:R-:W-:Y:S01]  /*0270*/  ULEA UR5, UR6, UR5, 0x18 ;  /* 0x0000000506057291 */ /* 0x000fe2000f8ec0ff */
[----:B------:R-:W-:Y:S01]  /*0280*/  IMAD.SHL.U32 R0, R0, 0x20, RZ ;  /* 0x0000002000007824 */ /* 0x000fe200078e00ff */
[----:B------:R-:W-:-:S04]  /*0290*/  SHF.L.U32 R3, R4, R3, RZ ;  /* 0x0000000304037219 */ /* 0x000fc800000006ff */
[----:B------:R-:W-:-:S05]  /*02a0*/  LOP3.LUT R2, R3, R2, RZ, 0xfc, !PT ;  /* 0x0000000203027212 */ /* 0x000fca00078efcff */
[----:B------:R0:W-:Y:S04]  /*02b0*/  ATOMS.OR RZ, [UR5], R2 ;  /* 0x00000002ffff798c */ /* 0x0001e8000b000005 */
[----:B------:R0:W-:Y:S01]  /*02c0*/  STS [UR4], R0 ;  /* 0x00000000ff007988 */ /* 0x0001e20008000804 */
[----:B------:R-:W-:Y:S05]  /*02d0*/  BRA `(.L_x_2) ;  /* 0x0000000000107947 */ /* 0x000fea0003800000 */
.L_x_1:
[----:B------:R-:W-:Y:S01]  /*02e0*/  IMAD.MOV.U32 R0, RZ, RZ, -0x1 ;  /* 0xffffffffff007424 */ /* 0x000fe200078e00ff */
[----:B------:R-:W-:-:S04]  /*02f0*/  MOV R2, 0x320 ;  /* 0x0000032000027802 */ /* 0x000fc80000000f00 */
[----:B------:R0:W-:Y:S03]  /*0300*/  STS [UR4], R0 ;  /* 0x00000000ff007988 */ /* 0x0001e60008000804 */
[----:B0-----:R-:W-:Y:S05]  /*0310*/  CALL.REL.NOINC `($__internal_1_$__cuda_sm10x_tcgen05_guardrail_trap_phase_invalid_during_alloc) ;  /* 0x000006cc00607944 */ /* 0x001fea0003c00000 */
.L_x_2:
[----:B------:R-:W-:Y:S05]  /*0320*/  WARPSYNC.ALL ;  /* 0x0000000000007948 */ /* 0x000fea0003800000 */
[----:B------:R-:W-:Y:S01]  /*0330*/  NOP ;  /* 0x0000000000007918 */ /* 0x000fe20000000000 */
.L_x_0:
[----:B------:R-:W1:Y:S01]  /*0340*/  LDC.64 R24, c[0x0][0x398] ;  /* 0x0000e600ff187b82 */ /* 0x000e620000000a00 */
[----:B------:R-:W2:Y:S01]  /*0350*/  S2R R5, SR_CTAID.X ;  /* 0x0000000000057919 */ /* 0x000ea20000002500 */
[----:B------:R-:W-:Y:S01]  /*0360*/  UMOV UR4, 0x400 ;  /* 0x0000040000047882 */ /* 0x000fe20000000000 */
[----:B------:R-:W3:Y:S01]  /*0370*/  LDCU UR12, c[0x0][0x3a4] ;  /* 0x00007480ff0c77ac */ /* 0x000ee20008000800 */
[----:B------:R-:W4:Y:S04]  /*0380*/  LDCU.64 UR14, c[0x0][0x358] ;  /* 0x00006b00ff0e77ac */ /* 0x000f280008000a00 */
[----:B------:R-:W5:Y:S01]  /*0390*/  S2UR UR8, SR_CgaCtaId ;  /* 0x00000000000879c3 */ /* 0x000f620000008800 */
[----:B------:R-:W0:Y:S01]  /*03a0*/  LDCU.128 UR16, c[0x0][0x380] ;  /* 0x00007000ff1077ac */ /* 0x000e220008000c00 */
[----:B------:R-:W-:Y:S01]  /*03b0*/  UMOV UR10, 0x1 ;  /* 0x00000001000a7882 */ /* 0x000fe20000000000 */
[----:B01----:R-:W-:Y:S01]  /*03c0*/  VIADD R0, R25, 0x7f ;  /* 0x0000007f19007836 */ /* 0x003fe20000000000 */
[----:B------:R-:W-:-:S04]  /*03d0*/  IABS R22, R25 ;  /* 0x0000001900167213 */ /* 0x000fc80000000000 */
[----:B------:R-:W-:Y:S01]  /*03e0*/  SHF.R.S32.HI R3, RZ, 0x1f, R0 ;  /* 0x0000001fff037819 */ /* 0x000fe20000011400 */
[----:B-----5:R-:W-:-:S03]  /*03f0*/  ULEA UR4, UR8, UR4, 0x18 ;  /* 0x0000000408047291 */ /* 0x020fc6000f8ec0ff */
[----:B------:R-:W-:Y:S01]  /*0400*/  LEA.HI R3, R3, R0, RZ, 0x7 ;  /* 0x0000000003037211 */ /* 0x000fe200078f38ff */
[----:B------:R-:W-:Y:S01]  /*0410*/  BAR.SYNC.DEFER_BLOCKING 0x0 ;  /* 0x0000000000007b1d */ /* 0x000fe20000010000 */
[----:B--2---:R-:W-:Y:S02]  /*0420*/  IABS R8, R5 ;  /* 0x0000000500087213 */ /* 0x004fe40000000000 */
[----:B------:R-:W-:-:S05]  /*0430*/  SHF.R.S32.HI R3, RZ, 0x7, R3 ;  /* 0x00000007ff037819 */ /* 0x000fca0000011403 */
[----:B------:R-:W-:-:S05]  /*0440*/  IMAD.SHL.U32 R4, R3, 0x8, RZ ;  /* 0x0000000803047824 */ /* 0x000fca00078e00ff */
[-C--:B------:R-:W-:Y:S02]  /*0450*/  IABS R7, R4.reuse ;  /* 0x0000000400077213 */ /* 0x080fe40000000000 */
[----:B------:R-:W-:Y:S02]  /*0460*/  IABS R10, R4 ;  /* 0x00000004000a7213 */ /* 0x000fe40000000000 */
[----:B------:R-:W0:Y:S01]  /*0470*/  I2F.RP R0, R7 ;  /* 0x0000000700007306 */ /* 0x000e220000209400 */
[----:B------:R-:W1:Y:S07]  /*0480*/  LDS R11, [UR4] ;  /* 0x00000004ff0b7984 */ /* 0x000e6e0008000800 */
[----:B0-----:R-:W0:Y:S02]  /*0490*/  MUFU.RCP R0, R0 ;  /* 0x0000000000007308 */ /* 0x001e240000001000 */
[----:B0-----:R-:W-:-:S02]  /*04a0*/  VIADD R2, R0, 0xffffffe ;  /* 0x0ffffffe00027836 */ /* 0x001fc40000000000 */
[----:B------:R-:W-:-:S04]  /*04b0*/  IMAD.MOV R0, RZ, RZ, -R10 ;  /* 0x000000ffff007224 */ /* 0x000fc800078e0a0a */
[----:B------:R0:W2:Y:S02]  /*04c0*/  F2I.FTZ.U32.TRUNC.NTZ R3, R2 ;  /* 0x0000000200037305 */ /* 0x0000a4000021f000 */
[----:B0-----:R-:W-:Y:S01]  /*04d0*/  IMAD.MOV.U32 R2, RZ, RZ, RZ ;  /* 0x000000ffff027224 */ /* 0x001fe200078e00ff */
[----:B-1----:R-:W-:Y:S01]  /*04e0*/  R2UR UR5, R11 ;  /* 0x000000000b0572ca */ /* 0x002fe200000e0000 */
[----:B--2---:R-:W-:-:S04]  /*04f0*/  IMAD.MOV R6, RZ, RZ, -R3 ;  /* 0x000000ffff067224 */ /* 0x004fc800078e0a03 */
[----:B------:R-:W-:Y:S02]  /*0500*/  IMAD R9, R6, R7, RZ ;  /* 0x0000000706097224 */ /* 0x000fe400078e02ff */
[----:B------:R-:W-:Y:S02]  /*0510*/  IMAD.MOV.U32 R6, RZ, RZ, R8 ;  /* 0x000000ffff067224 */ /* 0x000fe400078e0008 */
[----:B------:R-:W-:-:S06]  /*0520*/  IMAD.HI.U32 R3, R3, R9, R2 ;  /* 0x0000000903037227 */ /* 0x000fcc00078e0002 */
[----:B------:R-:W-:-:S04]  /*0530*/  IMAD.HI.U32 R3, R3, R6, RZ ;  /* 0x0000000603037227 */ /* 0x000fc800078e00ff */
[----:B------:R-:W-:Y:S01]  /*0540*/  IMAD R0, R3, R0, R6 ;  /* 0x0000000003007224 */ /* 0x000fe200078e0206 */
[----:B------:R-:W-:Y:S04]  /*0550*/  BAR.SYNC.DEFER_BLOCKING 0x0 ;  /* 0x0000000000007b1d */ /* 0x000fe80000010000 */
[----:B------:R-:W-:-:S13]  /*0560*/  ISETP.GT.U32.AND P1, PT, R7, R0, PT ;  /* 0x000000000700720c */ /* 0x000fda0003f24070 */
[----:B------:R-:W-:Y:S02]  /*0570*/  @!P1 IMAD.IADD R0, R0, 0x1, -R7 ;  /* 0x0000000100009824 */ /* 0x000fe400078e0a07 */
[----:B------:R-:W-:Y:S01]  /*0580*/  @!P1 VIADD R3, R3, 0x1 ;  /* 0x0000000103039836 */ /* 0x000fe20000000000 */
[----:B------:R-:W-:Y:S02]  /*0590*/  ISETP.NE.AND P1, PT, R4, RZ, PT ;  /* 0x000000ff0400720c */ /* 0x000fe40003f25270 */
[----:B------:R-:W-:Y:S02]  /*05a0*/  ISETP.GE.U32.AND P0, PT, R0, R7, PT ;  /* 0x000000070000720c */ /* 0x000fe40003f06070 */
[----:B------:R-:W-:-:S04]  /*05b0*/  LOP3.LUT R0, R5, R4, RZ, 0x3c, !PT ;  /* 0x0000000405007212 */ /* 0x000fc800078e3cff */
[----:B------:R-:W-:Y:S01]  /*05c0*/  ISETP.GE.AND P2, PT, R0, RZ, PT ;  /* 0x000000ff0000720c */ /* 0x000fe20003f46270 */
[----:B------:R-:W-:-:S06]  /*05d0*/  VIADD R0, R24, 0x1ff ;  /* 0x000001ff18007836 */ /* 0x000fcc0000000000 */
[----:B------:R-:W-:-:S04]  /*05e0*/  @P0 VIADD R3, R3, 0x1 ;  /* 0x0000000103030836 */ /* 0x000fc80000000000 */
[----:B------:R-:W-:Y:S01]  /*05f0*/  IMAD.MOV.U32 R2, RZ, RZ, R3 ;  /* 0x000000ffff027224 */ /* 0x000fe200078e0003 */
[----:B------:R-:W-:-:S03]  /*0600*/  SHF.R.S32.HI R3, RZ, 0x1f, R0 ;  /* 0x0000001fff037819 */ /* 0x000fc60000011400 */
[----:B------:R-:W-:Y:S01]  /*0610*/  @!P2 IMAD.MOV R2, RZ, RZ, -R2 ;  /* 0x000000ffff02a224 */ /* 0x000fe200078e0a02 */
[----:B------:R-:W-:Y:S02]  /*0620*/  @!P1 LOP3.LUT R2, RZ, R4, RZ, 0x33, !PT ;  /* 0x00000004ff029212 */ /* 0x000fe400078e33ff */
[----:B------:R-:W-:-:S03]  /*0630*/  LEA.HI R3, R3, R0, RZ, 0x9 ;  /* 0x0000000003037211 */ /* 0x000fc600078f48ff */
[----:B------:R-:W-:Y:S02]  /*0640*/  IMAD.SHL.U32 R8, R2, 0x8, RZ ;  /* 0x0000000802087824 */ /* 0x000fe400078e00ff */
[----:B------:R-:W-:-:S03]  /*0650*/  IMAD.MOV R2, RZ, RZ, -R2 ;  /* 0x000000ffff027224 */ /* 0x000fc600078e0a02 */
[----:B------:R-:W-:Y:S01]  /*0660*/  LEA.HI.SX32 R3, R3, -R8, 0x17 ;  /* 0x8000000803037211 */ /* 0x000fe200078fbaff */
[----:B------:R-:W-:Y:S02]  /*0670*/  IMAD R10, R4, R2, R5 ;  /* 0x00000002040a7224 */ /* 0x000fe400078e0205 */
[----:B------:R-:W-:Y:S01]  /*0680*/  IMAD.MOV.U32 R2, RZ, RZ, RZ ;  /* 0x000000ffff027224 */ /* 0x000fe200078e00ff */
[----:B------:R-:W-:Y:S02]  /*0690*/  VIMNMX R9, PT, PT, R3, 0x8, PT ;  /* 0x0000000803097848 */ /* 0x000fe40003fe0100 */
[----:B------:R-:W-:Y:S02]  /*06a0*/  IABS R4, R10 ;  /* 0x0000000a00047213 */ /* 0x000fe40000000000 */
[----:B------:R-:W-:-:S04]  /*06b0*/  IABS R7, R9 ;  /* 0x0000000900077213 */ /* 0x000fc80000000000 */
[----:B------:R-:W0:Y:S08]  /*06c0*/  I2F.RP R0, R7 ;  /* 0x0000000700007306 */ /* 0x000e300000209400 */
[----:B0-----:R-:W0:Y:S02]  /*06d0*/  MUFU.RCP R0, R0 ;  /* 0x0000000000007308 */ /* 0x001e240000001000 */
[----:B0-----:R-:W-:-:S06]  /*06e0*/  VIADD R3, R0, 0xffffffe ;  /* 0x0ffffffe00037836 */ /* 0x001fcc0000000000 */
[----:B------:R-:W0:Y:S02]  /*06f0*/  F2I.FTZ.U32.TRUNC.NTZ R3, R3 ;  /* 0x0000000300037305 */ /* 0x000e24000021f000 */
[----:B0-----:R-:W-:-:S04]  /*0700*/  IMAD.MOV R6, RZ, RZ, -R3 ;  /* 0x000000ffff067224 */ /* 0x001fc800078e0a03 */
[----:B------:R-:W-:Y:S01]  /*0710*/  IMAD R5, R6, R7, RZ ;  /* 0x0000000706057224 */ /* 0x000fe200078e02ff */
[----:B------:R-:W-:-:S03]  /*0720*/  IABS R6, R9 ;  /* 0x0000000900067213 */ /* 0x000fc60000000000 */
[----:B------:R-:W-:Y:S02]  /*0730*/  IMAD.HI.U32 R2, R3, R5, R2 ;  /* 0x0000000503027227 */ /* 0x000fe400078e0002 */
[----:B------:R-:W0:Y:S02]  /*0740*/  I2F.RP R5, R22 ;  /* 0x0000001600057306 */ /* 0x000e240000209400 */
[----:B------:R-:W-:Y:S01]  /*0750*/  IMAD.MOV.U32 R3, RZ, RZ, R4 ;  /* 0x000000ffff037224 */ /* 0x000fe200078e0004 */
[----:B------:R-:W-:Y:S01]  /*0760*/  IABS R4, R24 ;  /* 0x0000001800047213 */ /* 0x000fe20000000000 */
[----:B------:R-:W-:Y:S02]  /*0770*/  IMAD.MOV R0, RZ, RZ, -R6 ;  /* 0x000000ffff007224 */ /* 0x000fe400078e0a06 */
[----:B------:R-:W-:-:S04]  /*0780*/  IMAD.HI.U32 R2, R2, R3, RZ ;  /* 0x0000000302027227 */ /* 0x000fc800078e00ff */
[----:B------:R-:W-:Y:S02]  /*0790*/  IMAD R0, R2, R0, R3 ;  /* 0x0000000002007224 */ /* 0x000fe400078e0203 */
[----:B------:R-:W-:-:S03]  /*07a0*/  IMAD.MOV.U32 R3, RZ, RZ, R4 ;  /* 0x000000ffff037224 */ /* 0x000fc600078e0004 */
[----:B------:R-:W-:Y:S01]  /*07b0*/  ISETP.GT.U32.AND P1, PT, R7, R0, PT ;  /* 0x000000000700720c */ /* 0x000fe20003f24070 */
[----:B------:R-:W1:Y:S08]  /*07c0*/  I2F.RP R4, R3 ;  /* 0x0000000300047306 */ /* 0x000e700000209400 */
[----:B0-----:R-:W0:Y:S04]  /*07d0*/  MUFU.RCP R5, R5 ;  /* 0x0000000500057308 */ /* 0x001e280000001000 */
[----:B------:R-:W-:-:S02]  /*07e0*/  @!P1 IMAD.IADD R0, R0, 0x1, -R7 ;  /* 0x0000000100009824 */ /* 0x000fc400078e0a07 */
[----:B------:R-:W-:Y:S01]  /*07f0*/  @!P1 VIADD R2, R2, 0x1 ;  /* 0x0000000102029836 */ /* 0x000fe20000000000 */
[----:B------:R-:W-:Y:S01]  /*0800*/  ISETP.NE.AND P1, PT, R9, RZ, PT ;  /* 0x000000ff0900720c */ /* 0x000fe20003f25270 */
[----:B-1----:R-:W1:Y:S01]  /*0810*/  MUFU.RCP R4, R4 ;  /* 0x0000000400047308 */ /* 0x002e620000001000 */
[----:B------:R-:W-:Y:S02]  /*0820*/  ISETP.GE.U32.AND P0, PT, R0, R7, PT ;  /* 0x000000070000720c */ /* 0x000fe40003f06070 */
[----:B------:R-:W-:-:S04]  /*0830*/  LOP3.LUT R0, R10, R9, RZ, 0x3c, !PT ;  /* 0x000000090a007212 */ /* 0x000fc800078e3cff */
[----:B------:R-:W-:Y:S01]  /*0840*/  ISETP.GE.AND P2, PT, R0, RZ, PT ;  /* 0x000000ff0000720c */ /* 0x000fe20003f46270 */
[----:B0-----:R-:W-:-:S04]  /*0850*/  VIADD R6, R5, 0xffffffe ;  /* 0x0ffffffe05067836 */ /* 0x001fc80000000000 */
[----:B------:R0:W2:Y:S02]  /*0860*/  F2I.FTZ.U32.TRUNC.NTZ R7, R6 ;  /* 0x0000000600077305 */ /* 0x0000a4000021f000 */
[----:B------:R-:W-:Y:S02]  /*0870*/  @P0 VIADD R2, R2, 0x1 ;  /* 0x0000000102020836 */ /* 0x000fe40000000000 */
[----:B-1----:R-:W-:-:S04]  /*0880*/  VIADD R4, R4, 0xffffffe ;  /* 0x0ffffffe04047836 */ /* 0x002fc80000000000 */
[----:B------:R-:W-:Y:S01]  /*0890*/  @!P2 IMAD.MOV R2, RZ, RZ, -R2 ;  /* 0x000000ffff02a224 */ /* 0x000fe200078e0a02 */
[----:B------:R1:W5:Y:S01]  /*08a0*/  F2I.FTZ.U32.TRUNC.NTZ R5, R4 ;  /* 0x0000000400057305 */ /* 0x000362000021f000 */
[----:B------:R-:W-:Y:S01]  /*08b0*/  @!P1 LOP3.LUT R2, RZ, R9, RZ, 0x33, !PT ;  /* 0x00000009ff029212 */ /* 0x000fe200078e33ff */
[----:B0-----:R-:W-:-:S04]  /*08c0*/  IMAD.MOV.U32 R6, RZ, RZ, RZ ;  /* 0x000000ffff067224 */ /* 0x001fc800078e00ff */
[----:B------:R-:W-:Y:S02]  /*08d0*/  IMAD.SHL.U32 R31, R2, 0x80, RZ ;  /* 0x00000080021f7824 */ /* 0x000fe400078e00ff */
[--C-:B--2---:R-:W-:Y:S01]  /*08e0*/  IMAD.MOV R21, RZ, RZ, -R7.reuse ;  /* 0x000000ffff157224 */ /* 0x104fe200078e0a07 */
[----:B-1----:R-:W-:Y:S01]  /*08f0*/  SHF.R.U32.HI R4, RZ, 0x5, R14 ;  /* 0x00000005ff047819 */ /* 0x002fe2000001160e */
[----:B------:R-:W-:Y:S01]  /*0900*/  VIADD R12, R31, 0x7f ;  /* 0x0000007f1f0c7836 */ /* 0x000fe20000000000 */
[----:B------:R-:W-:Y:S01]  /*0910*/  IABS R27, R31 ;  /* 0x0000001f001b7213 */ /* 0x000fe20000000000 */
[----:B------:R-:W-:Y:S01]  /*0920*/  IMAD R21, R21, R22, RZ ;  /* 0x0000001615157224 */ /* 0x000fe200078e02ff */
[----:B------:R-:W-:Y:S01]  /*0930*/  STL [R1+0x60], R31 ;  /* 0x0000601f01007387 */ /* 0x000fe20000100800 */
[----:B------:R-:W-:Y:S01]  /*0940*/  VIADD R17, R31, 0x1 ;  /* 0x000000011f117836 */ /* 0x000fe20000000000 */
[----:B------:R-:W-:Y:S01]  /*0950*/  R2UR UR11, R4 ;  /* 0x00000000040b72ca */ /* 0x000fe200000e0000 */
[----:B------:R-:W-:Y:S01]  /*0960*/  IMAD.HI.U32 R21, R7, R21, R6 ;  /* 0x0000001507157227 */ /* 0x000fe200078e0006 */
[----:B------:R0:W-:Y:S02]  /*0970*/  STL [R1+0x1af4], R12 ;  /* 0x001af40c01007387 */ /* 0x0001e40000100800 */
[----:B------:R-:W-:Y:S01]  /*0980*/  IABS R44, R17 ;  /* 0x00000011002c7213 */ /* 0x000fe20000000000 */
[----:B-----5:R-:W-:Y:S01]  /*0990*/  IMAD.MOV R0, RZ, RZ, -R5 ;  /* 0x000000ffff007224 */ /* 0x020fe200078e0a05 */
[----:B------:R-:W-:Y:S01]  /*09a0*/  STL [R1+0x1b08], R17 ;  /* 0x001b081101007387 */ /* 0x000fe20000100800 */
[----:B------:R-:W-:-:S02]  /*09b0*/  IMAD.MOV R6, RZ, RZ, -R2 ;  /* 0x000000ffff067224 */ /* 0x000fc400078e0a02 */
[----:B------:R-:W-:Y:S02]  /*09c0*/  IMAD.MOV.U32 R2, RZ, RZ, R0 ;  /* 0x000000ffff027224 */ /* 0x000fe400078e0000 */
[----:B------:R-:W-:Y:S01]  /*09d0*/  IMAD.HI.U32 R0, R21, R27, RZ ;  /* 0x0000001b15007227 */ /* 0x000fe200078e00ff */
[----:B0-----:R-:W-:Y:S01]  /*09e0*/  IABS R12, R12 ;  /* 0x0000000c000c7213 */ /* 0x001fe20000000000 */
[----:B------:R-:W-:Y:S02]  /*09f0*/  USHF.L.U32 UR6, UR11, 0x15, URZ ;  /* 0x000000150b067899 */ /* 0x000fe400080006ff */
[----:B------:R-:W-:Y:S02]  /*0a00*/  IMAD R6, R9, R6, R10 ;  /* 0x0000000609067224 */ /* 0x000fe400078e020a */
[C---:B------:R-:W-:Y:S01]  /*0a10*/  VIADD R16, R31.reuse, 0x2 ;  /* 0x000000021f107836 */ /* 0x040fe20000000000 */
[----:B------:R-:W-:Y:S01]  /*0a20*/  ULOP3.LUT UR7, UR6, 0x600000, URZ, 0xc0, !UPT ;  /* 0x0060000006077892 */ /* 0x000fe2000f8ec0ff */
[C---:B------:R-:W-:Y:S01]  /*0a30*/  VIADD R13, R31.reuse, 0x4 ;  /* 0x000000041f0d7836 */ /* 0x040fe20000000000 */
[----:B------:R-:W-:Y:S01]  /*0a40*/  UIADD3 UR6, UPT, UPT, UR4, 0x28000, URZ ;  /* 0x0002800004067890 */ /* 0x000fe2000fffe0ff */
[----:B------:R-:W-:Y:S01]  /*0a50*/  VIADD R15, R31, 0x3 ;  /* 0x000000031f0f7836 */ /* 0x000fe20000000000 */
[----:B------:R-:W-:Y:S01]  /*0a60*/  STL [R1+0x1b0c], R16 ;  /* 0x001b0c1001007387 */ /* 0x000fe20000100800 */
[----:B------:R-:W-:Y:S01]  /*0a70*/  IMAD.MOV R0, RZ, RZ, -R0 ;  /* 0x000000ffff007224 */ /* 0x000fe200078e0a00 */
[----:B------:R-:W-:Y:S01]  /*0a80*/  IABS R10, R13 ;  /* 0x0000000d000a7213 */ /* 0x000fe20000000000 */
[----:B------:R-:W-:Y:S01]  /*0a90*/  IMAD.IADD R6, R8, 0x1, R6 ;  /* 0x0000000108067824 */ /* 0x000fe200078e0206 */
[----:B------:R-:W-:Y:S01]  /*0aa0*/  STL [R1+0x1b10], R15 ;  /* 0x001b100f01007387 */ /* 0x000fe20000100800 */
[----:B------:R-:W-:Y:S01]  /*0ab0*/  IMAD.HI.U32 R8, R21, R12, RZ ;  /* 0x0000000c15087227 */ /* 0x000fe200078e00ff */
[----:B------:R-:W-:Y:S01]  /*0ac0*/  IABS R85, R15 ;  /* 0x0000000f00557213 */ /* 0x000fe20000000000 */
[----:B------:R-:W-:Y:S01]  /*0ad0*/  UIADD3 UR7, UPT, UPT, UR5, UR7, URZ ;  /* 0x0000000705077290 */ /* 0x000fe2000fffe0ff */
[----:B------:R0:W-:Y:S01]  /*0ae0*/  STL [R1+0x1b14], R13 ;  /* 0x001b140d01007387 */ /* 0x0001e20000100800 */
[----:B------:R-:W-:Y:S01]  /*0af0*/  IMAD R7, R2, R3, RZ ;  /* 0x0000000302077224 */ /* 0x000fe200078e02ff */
[----:B------:R-:W-:Y:S01]  /*0b00*/  IABS R62, R16 ;  /* 0x00000010003e7213 */ /* 0x000fe20000000000 */
[----:B------:R-:W-:-:S02]  /*0b10*/  IMAD.MOV.U32 R4, RZ, RZ, RZ ;  /* 0x000000ffff047224 */ /* 0x000fc400078e00ff */
[----:B------:R-:W-:Y:S02]  /*0b20*/  IMAD R27, R22, R0, R27 ;  /* 0x00000000161b7224 */ /* 0x000fe400078e021b */
[----:B------:R-:W-:-:S04]  /*0b30*/  IMAD.HI.U32 R0, R21, R44, RZ ;  /* 0x0000002c15007227 */ /* 0x000fc800078e00ff */
[----:B0-----:R-:W-:Y:S02]  /*0b40*/  IMAD.MOV R13, RZ, RZ, -R8 ;  /* 0x000000ffff0d7224 */ /* 0x001fe400078e0a08 */
[----:B------:R-:W-:-:S04]  /*0b50*/  IMAD.HI.U32 R7, R5, R7, R4 ;  /* 0x0000000705077227 */ /* 0x000fc800078e0004 */
[----:B------:R-:W-:-:S04]  /*0b60*/  IMAD.HI.U32 R5, R21, R10, RZ ;  /* 0x0000000a15057227 */ /* 0x000fc800078e00ff */
[----:B------:R-:W-:Y:S02]  /*0b70*/  IMAD.MOV R9, RZ, RZ, -R0 ;  /* 0x000000ffff097224 */ /* 0x000fe400078e0a00 */
[----:B------:R-:W-:Y:S02]  /*0b80*/  IMAD R0, R22, R13, R12 ;  /* 0x0000000d16007224 */ /* 0x000fe400078e020c */
[----:B------:R-:W-:-:S03]  /*0b90*/  IMAD.HI.U32 R4, R21, R85, RZ ;  /* 0x0000005515047227 */ /* 0x000fc600078e00ff */
[----:B------:R0:W-:Y:S01]  /*0ba0*/  STL [R1+0x138], R0 ;  /* 0x0001380001007387 */ /* 0x0001e20000100800 */
[----:B------:R-:W-:Y:S02]  /*0bb0*/  IMAD.MOV R5, RZ, RZ, -R5 ;  /* 0x000000ffff057224 */ /* 0x000fe400078e0a05 */
[----:B------:R-:W-:Y:S02]  /*0bc0*/  IMAD.MOV R4, RZ, RZ, -R4 ;  /* 0x000000ffff047224 */ /* 0x000fe400078e0a04 */
[----:B------:R-:W-:-:S04]  /*0bd0*/  IMAD.HI.U32 R2, R21, R62, RZ ;  /* 0x0000003e15027227 */ /* 0x000fc800078e00ff */
[C---:B------:R-:W-:Y:S02]  /*0be0*/  IMAD R44, R22.reuse, R9, R44 ;  /* 0x00000009162c7224 */ /* 0x040fe400078e022c */
[C---:B0-----:R-:W-:Y:S02]  /*0bf0*/  IMAD R0, R22.reuse, R5, R10 ;  /* 0x0000000516007224 */ /* 0x041fe400078e020a */
[C---:B------:R-:W-:Y:S02]  /*0c00*/  VIADD R9, R31.reuse, 0x5 ;  /* 0x000000051f097836 */ /* 0x040fe40000000000 */
[C---:B------:R-:W-:Y:S01]  /*0c10*/  IMAD R85, R22.reuse, R4, R85 ;  /* 0x0000000416557224 */ /* 0x040fe200078e0255 */
[----:B------:R0:W-:Y:S01]  /*0c20*/  STL [R1+0x24], R0 ;  /* 0x0000240001007387 */ /* 0x0001e20000100800 */
[C---:B------:R-:W-:Y:S02]  /*0c30*/  VIADD R8, R31.reuse, 0x6 ;  /* 0x000000061f087836 */ /* 0x040fe40000000000 */
[----:B------:R-:W-:Y:S01]  /*0c40*/  IMAD.MOV R11, RZ, RZ, -R2 ;  /* 0x000000ffff0b7224 */ /* 0x000fe200078e0a02 */
[----:B------:R1:W-:Y:S01]  /*0c50*/  STL [R1+0x1b18], R9 ;  /* 0x001b180901007387 */ /* 0x0003e20000100800 */
[C---:B------:R-:W-:Y:S01]  /*0c60*/  VIADD R4, R31.reuse, 0x7 ;  /* 0x000000071f047836 */ /* 0x040fe20000000000 */
[----:B------:R-:W-:Y:S01]  /*0c70*/  IABS R10, R8 ;  /* 0x00000008000a7213 */ /* 0x000fe20000000000 */
[C---:B------:R-:W-:Y:S01]  /*0c80*/  VIADD R2, R31.reuse, 0x8 ;  /* 0x000000081f027836 */ /* 0x040fe20000000000 */
[----:B------:R-:W-:Y:S01]  /*0c90*/  STL [R1+0x1b1c], R8 ;  /* 0x001b1c0801007387 */ /* 0x000fe20000100800 */
[----:B------:R-:W-:Y:S01]  /*0ca0*/  IMAD R62, R22, R11, R62 ;  /* 0x0000000b163e7224 */ /* 0x000fe200078e023e */
[----:B------:R-:W-:Y:S01]  /*0cb0*/  IABS R12, R4 ;  /* 0x00000004000c7213 */ /* 0x000fe20000000000 */
[----:B0-----:R-:W-:Y:S01]  /*0cc0*/  VIADD R0, R31, 0x9 ;  /* 0x000000091f007836 */ /* 0x001fe20000000000 */
[----:B------:R0:W-:Y:S01]  /*0cd0*/  STL [R1+0x1b20], R4 ;  /* 0x001b200401007387 */ /* 0x0001e20000100800 */
[----:B------:R-:W-:-:S02]  /*0ce0*/  IABS R26, R2 ;  /* 0x00000002001a7213 */ /* 0x000fc40000000000 */
[----:B-1----:R-:W-:Y:S01]  /*0cf0*/  IABS R9, R9 ;  /* 0x0000000900097213 */ /* 0x002fe20000000000 */
[----:B------:R1:W-:Y:S01]  /*0d00*/  STL [R1+0x1b24], R2 ;  /* 0x001b240201007387 */ /* 0x0003e20000100800 */
[----:B------:R-:W-:Y:S01]  /*0d10*/  IABS R46, R0 ;  /* 0x00000000002e7213 */ /* 0x000fe20000000000 */
[C---:B------:R-:W-:Y:S02]  /*0d20*/  IMAD.HI.U32 R5, R21.reuse, R26, RZ ;  /* 0x0000001a15057227 */ /* 0x040fe400078e00ff */
[----:B------:R2:W-:Y:S02]  /*0d30*/  STL [R1+0x1b28], R0 ;  /* 0x001b280001007387 */ /* 0x0005e40000100800 */
[----:B0-----:R-:W-:-:S04]  /*0d40*/  IMAD.HI.U32 R4, R21, R12, RZ ;  /* 0x0000000c15047227 */ /* 0x001fc800078e00ff */
[----:B-1----:R-:W-:-:S04]  /*0d50*/  IMAD.HI.U32 R2, R21, R10, RZ ;  /* 0x0000000a15027227 */ /* 0x002fc800078e00ff */
[----:B--2---:R-:W-:-:S04]  /*0d60*/  IMAD.HI.U32 R0, R21, R9, RZ ;  /* 0x0000000915007227 */ /* 0x004fc800078e00ff */
[----:B------:R-:W-:Y:S02]  /*0d70*/  IMAD.MOV R0, RZ, RZ, -R0 ;  /* 0x000000ffff007224 */ /* 0x000fe400078e0a00 */
[----:B------:R-:W-:Y:S02]  /*0d80*/  IMAD.MOV R11, RZ, RZ, -R2 ;  /* 0x000000ffff0b7224 */ /* 0x000fe400078e0a02 */
[----:B------:R-:W-:Y:S02]  /*0d90*/  IMAD.MOV R13, RZ, RZ, -R4 ;  /* 0x000000ffff0d7224 */ /* 0x000fe400078e0a04 */
[C---:B------:R-:W-:Y:S02]  /*0da0*/  IMAD R4, R22.reuse, R0, R9 ;  /* 0x0000000016047224 */ /* 0x040fe400078e0209 */
[C---:B------:R-:W-:Y:S02]  /*0db0*/  IMAD R2, R22.reuse, R11, R10 ;  /* 0x0000000b16027224 */ /* 0x040fe400078e020a */
[----:B------:R-:W-:Y:S01]  /*0dc0*/  IMAD R0, R22, R13, R12 ;  /* 0x0000000d16007224 */ /* 0x000fe200078e020c */
[----:B------:R0:W-:Y:S01]  /*0dd0*/  STL [R1+0x80], R4 ;  /* 0x0000800401007387 */ /* 0x0001e20000100800 */
[----:B------:R-:W-:-:S03]  /*0de0*/  IMAD.HI.U32 R8, R21, R46, RZ ;  /* 0x0000002e15087227 */ /* 0x000fc600078e00ff */
[----:B------:R1:W-:Y:S01]  /*0df0*/  STL [R1+0x254], R2 ;  /* 0x0002540201007387 */ /* 0x0003e20000100800 */
[----:B------:R-:W-:Y:S02]  /*0e00*/  IMAD.MOV R15, RZ, RZ, -R8 ;  /* 0x000000ffff0f7224 */ /* 0x000fe400078e0a08 */
[C---:B------:R-:W-:Y:S01]  /*0e10*/  VIADD R9, R31.reuse, 0xa ;  /* 0x0000000a1f097836 */ /* 0x040fe20000000000 */
[----:B------:R2:W-:Y:S01]  /*0e20*/  STL [R1+0x21c], R0 ;  /* 0x00021c0001007387 */ /* 0x0005e20000100800 */
[C---:B------:R-:W-:Y:S02]  /*0e30*/  VIADD R8, R31.reuse, 0xb ;  /* 0x0000000b1f087836 */ /* 0x040fe40000000000 */
[C---:B0-----:R-:W-:Y:S01]  /*0e40*/  VIADD R4, R31.reuse, 0xc ;  /* 0x0000000c1f047836 */ /* 0x041fe20000000000 */
[----:B------:R-:W-:Y:S01]  /*0e50*/  STL [R1+0x1b2c], R9 ;  /* 0x001b2c0901007387 */ /* 0x000fe20000100800 */
[----:B------:R-:W-:Y:S01]  /*0e60*/  IMAD.MOV R5, RZ, RZ, -R5 ;  /* 0x000000ffff057224 */ /* 0x000fe200078e0a05 */
[----:B------:R-:W-:Y:S01]  /*0e70*/  IABS R64, R9 ;  /* 0x0000000900407213 */ /* 0x000fe20000000000 */
[C---:B-1----:R-:W-:Y:S01]  /*0e80*/  VIADD R2, R31.reuse, 0xd ;  /* 0x0000000d1f027836 */ /* 0x042fe20000000000 */
[----:B------:R-:W-:Y:S01]  /*0e90*/  IABS R10, R4 ;  /* 0x00000004000a7213 */ /* 0x000fe20000000000 */
[C---:B------:R-:W-:Y:S01]  /*0ea0*/  IMAD R46, R22.reuse, R15, R46 ;  /* 0x0000000f162e7224 */ /* 0x040fe200078e022e */
[----:B------:R0:W-:Y:S01]  /*0eb0*/  STL [R1+0x1b30], R8 ;  /* 0x001b300801007387 */ /* 0x0001e20000100800 */
[----:B--2---:R-:W-:Y:S01]  /*0ec0*/  VIADD R0, R31, 0xe ;  /* 0x0000000e1f007836 */ /* 0x004fe20000000000 */
[----:B------:R-:W-:Y:S01]  /*0ed0*/  IABS R12, R2 ;  /* 0x00000002000c7213 */ /* 0x000fe20000000000 */
[----:B------:R-:W-:Y:S01]  /*0ee0*/  IMAD R26, R22, R5, R26 ;  /* 0x00000005161a7224 */ /* 0x000fe200078e021a */
[----:B------:R1:W-:Y:S01]  /*0ef0*/  STL [R1+0x1b34], R4 ;  /* 0x001b340401007387 */ /* 0x0003e20000100800 */
[----:B------:R-:W-:-:S02]  /*0f00*/  IABS R84, R8 ;  /* 0x0000000800547213 */ /* 0x000fc40000000000 */
[----:B------:R-:W-:Y:S01]  /*0f10*/  IABS R15, R0 ;  /* 0x00000000000f7213 */ /* 0x000fe20000000000 */
[----:B------:R2:W-:Y:S01]  /*0f20*/  STL [R1+0x1b38], R2 ;  /* 0x001b380201007387 */ /* 0x0005e20000100800 */
[----:B------:R-:W-:-:S03]  /*0f30*/  IMAD.HI.U32 R5, R21, R12, RZ ;  /* 0x0000000c15057227 */ /* 0x000fc600078e00ff */
[----:B------:R5:W-:Y:S01]  /*0f40*/  STL [R1+0x1b3c], R0 ;  /* 0x001b3c0001007387 */ /* 0x000be20000100800 */
[----:B0-----:R-:W-:-:S04]  /*0f50*/  IMAD.HI.U32 R8, R21, R15, RZ ;  /* 0x0000000f15087227 */ /* 0x001fc800078e00ff */
[----:B-1----:R-:W-:-:S04]  /*0f60*/  IMAD.HI.U32 R4, R21, R10, RZ ;  /* 0x0000000a15047227 */ /* 0x002fc800078e00ff */
[----:B--2---:R-:W-:-:S04]  /*0f70*/  IMAD.HI.U32 R2, R21, R84, RZ ;  /* 0x0000005415027227 */ /* 0x004fc800078e00ff */
[----:B-----5:R-:W-:-:S04]  /*0f80*/  IMAD.HI.U32 R0, R21, R64, RZ ;  /* 0x0000004015007227 */ /* 0x020fc800078e00ff */
[----:B------:R-:W-:Y:S02]  /*0f90*/  IMAD.MOV R13, RZ, RZ, -R4 ;  /* 0x000000ffff0d7224 */ /* 0x000fe400078e0a04 */
[----:B------:R-:W-:Y:S02]  /*0fa0*/  IMAD.MOV R5, RZ, RZ, -R5 ;  /* 0x000000ffff057224 */ /* 0x000fe400078e0a05 */
[----:B------:R-:W-:Y:S02]  /*0fb0*/  IMAD.MOV R9, RZ, RZ, -R0 ;  /* 0x000000ffff097224 */ /* 0x000fe400078e0a00 */
[----:B------:R-:W-:Y:S02]  /*0fc0*/  IMAD.MOV R8, RZ, RZ, -R8 ;  /* 0x000000ffff087224 */ /* 0x000fe400078e0a08 */
[----:B------:R-:W-:Y:S02]  /*0fd0*/  IMAD.MOV R11, RZ, RZ, -R2 ;  /* 0x000000ffff0b7224 */ /* 0x000fe400078e0a02 */
[----:B------:R-:W-:-:S02]  /*0fe0*/  IMAD R4, R22, R13, R10 ;  /* 0x0000000d16047224 */ /* 0x000fc400078e020a */
[C---:B------:R-:W-:Y:S02]  /*0ff0*/  IMAD R2, R22.reuse, R5, R12 ;  /* 0x0000000516027224 */ /* 0x040fe400078e020c */
[C---:B------:R-:W-:Y:S01]  /*1000*/  IMAD R64, R22.reuse, R9, R64 ;  /* 0x0000000916407224 */ /* 0x040fe200078e0240 */
[----:B------:R0:W-:Y:S01]  /*1010*/  STL [R1+0x2c], R4 ;  /* 0x00002c0401007387 */ /* 0x0001e20000100800 */
[----:B------:R-:W-:Y:S02]  /*1020*/  IMAD R0, R22, R8, R15 ;  /* 0x0000000816007224 */ /* 0x000fe400078e020f */
[C---:B------:R-:W-:Y:S01]  /*1030*/  VIADD R9, R31.reuse, 0xf ;  /* 0x0000000f1f097836 */ /* 0x040fe20000000000 */
[----:B------:R1:W-:Y:S01]  /*1040*/  STL [R1+0x88], R2 ;  /* 0x0000880201007387 */ /* 0x0003e20000100800 */
[C---:B------:R-:W-:Y:S02]  /*1050*/  VIADD R5, R31.reuse, 0x10 ;  /* 0x000000101f057836 */ /* 0x040fe40000000000 */
[C---:B------:R-:W-:Y:S01]  /*1060*/  VIADD R15, R31.reuse, 0x14 ;  /* 0x000000141f0f7836 */ /* 0x040fe20000000000 */
[----:B------:R2:W-:Y:S01]  /*1070*/  STL [R1+0x218], R0 ;  /* 0x0002180001007387 */ /* 0x0005e20000100800 */
[C---:B------:R-:W-:Y:S01]  /*1080*/  VIADD R10, R31.reuse, 0x15 ;  /* 0x000000151f0a7836 */ /* 0x040fe20000000000 */
[----:B------:R-:W-:Y:S01]  /*1090*/  IABS R30, R5 ;  /* 0x00000005001e7213 */ /* 0x000fe20000000000 */
[C---:B0-----:R-:W-:Y:S01]  /*10a0*/  VIADD R4, R31.reuse, 0x11 ;  /* 0x000000111f047836 */ /* 0x041fe20000000000 */
[----:B------:R0:W-:Y:S01]  /*10b0*/  STL [R1+0x1b40], R9 ;  /* 0x001b400901007387 */ /* 0x0001e20000100800 */
[----:B------:R-:W-:-:S02]  /*10c0*/  VIADD R12, R31, 0x16 ;  /* 0x000000161f0c7836 */ /* 0x000fc40000000000 */
[C---:B-1----:R-:W-:Y:S01]  /*10d0*/  VIADD R2, R31.reuse, 0x12 ;  /* 0x000000121f027836 */ /* 0x042fe20000000000 */
[----:B------:R1:W-:Y:S01]  /*10e0*/  STL [R1+0x1b44], R5 ;  /* 0x001b440501007387 */ /* 0x0003e20000100800 */
[----:B------:R-:W-:Y:S01]  /*10f0*/  IABS R45, R4 ;  /* 0x00000004002d7213 */ /* 0x000fe20000000000 */
[C---:B--2---:R-:W-:Y:S02]  /*1100*/  VIADD R0, R31.reuse, 0x13 ;  /* 0x000000131f007836 */ /* 0x044fe40000000000 */
[----:B------:R2:W-:Y:S01]  /*1110*/  STL [R1+0x1b48], R4 ;  /* 0x001b480401007387 */ /* 0x0005e20000100800 */
[----:B------:R-:W-:Y:S01]  /*1120*/  IABS R66, R2 ;  /* 0x0000000200427213 */ /* 0x000fe20000000000 */
[----:B------:R-:W-:Y:S01]  /*1130*/  IMAD R84, R22, R11, R84 ;  /* 0x0000000b16547224 */ /* 0x000fe200078e0254 */
[----:B0-----:R-:W-:Y:S01]  /*1140*/  IABS R9, R9 ;  /* 0x0000000900097213 */ /* 0x001fe20000000000 */
[----:B------:R0:W-:Y:S01]  /*1150*/  STL [R1+0x1b4c], R2 ;  /* 0x001b4c0201007387 */ /* 0x0001e20000100800 */
[----:B------:R-:W-:Y:S01]  /*1160*/  IABS R83, R0 ;  /* 0x0000000000537213 */ /* 0x000fe20000000000 */
[----:B------:R-:W-:-:S02]  /*1170*/  VIADD R13, R31, 0x17 ;  /* 0x000000171f0d7836 */ /* 0x000fc40000000000 */
[----:B------:R5:W-:Y:S01]  /*1180*/  STL [R1+0x1b50], R0 ;  /* 0x001b500001007387 */ /* 0x000be20000100800 */
[----:B-1----:R-:W-:-:S04]  /*1190*/  IMAD.HI.U32 R5, R21, R66, RZ ;  /* 0x0000004215057227 */ /* 0x002fc800078e00ff */
[----:B--2---:R-:W-:-:S04]  /*11a0*/  IMAD.HI.U32 R4, R21, R45, RZ ;  /* 0x0000002d15047227 */ /* 0x004fc800078e00ff */
[----:B0-----:R-:W-:-:S04]  /*11b0*/  IMAD.HI.U32 R2, R21, R30, RZ ;  /* 0x0000001e15027227 */ /* 0x001fc800078e00ff */
[----:B-----5:R-:W-:-:S04]  /*11c0*/  IMAD.HI.U32 R0, R21, R9, RZ ;  /* 0x0000000915007227 */ /* 0x020fc800078e00ff */
[----:B------:R-:W-:Y:S02]  /*11d0*/  IMAD.MOV R0, RZ, RZ, -R0 ;  /* 0x000000ffff007224 */ /* 0x000fe400078e0a00 */
[----:B------:R-:W-:Y:S02]  /*11e0*/  IMAD.MOV R11, RZ, RZ, -R2 ;  /* 0x000000ffff0b7224 */ /* 0x000fe400078e0a02 */
[C---:B------:R-:W-:Y:S01]  /*11f0*/  IMAD R0, R22.reuse, R0, R9 ;  /* 0x0000000016007224 */ /* 0x040fe200078e0209 */
[----:B------:R-:W-:Y:S01]  /*1200*/  IABS R9, R15 ;  /* 0x0000000f00097213 */ /* 0x000fe20000000000 */
[----:B------:R-:W-:Y:S02]  /*1210*/  VIADD R2, R31, 0x18 ;  /* 0x000000181f027836 */ /* 0x000fe40000000000 */
[----:B------:R-:W-:Y:S01]  /*1220*/  IMAD.MOV R4, RZ, RZ, -R4 ;  /* 0x000000ffff047224 */ /* 0x000fe200078e0a04 */
[----:B------:R0:W-:Y:S01]  /*1230*/  STL [R1+0x214], R0 ;  /* 0x0002140001007387 */ /* 0x0001e20000100800 */
[----:B------:R-:W-:Y:S01]  /*1240*/  IMAD.MOV R5, RZ, RZ, -R5 ;  /* 0x000000ffff057224 */ /* 0x000fe200078e0a05 */
[----:B------:R-:W-:Y:S01]  /*1250*/  IABS R29, R2 ;  /* 0x00000002001d7213 */ /* 0x000fe20000000000 */
[C---:B------:R-:W-:Y:S01]  /*1260*/  IMAD R45, R22.reuse, R4, R45 ;  /* 0x00000004162d7224 */ /* 0x040fe200078e022d */
[----:B------:R1:W-:Y:S01]  /*1270*/  STL [R1+0x1b54], R15 ;  /* 0x001b540f01007387 */ /* 0x0003e20000100800 */
[----:B------:R-:W-:-:S02]  /*1280*/  IMAD R30, R22, R11, R30 ;  /* 0x0000000b161e7224 */ /* 0x000fc400078e021e */
[----:B------:R-:W-:Y:S01]  /*1290*/  IMAD R66, R22, R5, R66 ;  /* 0x0000000516427224 */ /* 0x000fe200078e0242 */
[----:B------:R2:W-:Y:S01]  /*12a0*/  STL [R1+0x1b58], R10 ;  /* 0x001b580a01007387 */ /* 0x0005e20000100800 */
[----:B------:R-:W-:-:S03]  /*12b0*/  IMAD.HI.U32 R8, R21, R83, RZ ;  /* 0x0000005315087227 */ /* 0x000fc600078e00ff */
[----:B------:R5:W-:Y:S01]  /*12c0*/  STL [R1+0x1b5c], R12 ;  /* 0x001b5c0c01007387 */ /* 0x000be20000100800 */
[C---:B0-----:R-:W-:Y:S01]  /*12d0*/  IMAD.HI.U32 R0, R21.reuse, R9, RZ ;  /* 0x0000000915007227 */ /* 0x041fe200078e00ff */
[----:B-1----:R-:W-:Y:S02]  /*12e0*/  IABS R15, R13 ;  /* 0x0000000d000f7213 */ /* 0x002fe40000000000 */
[----:B------:R-:W-:Y:S01]  /*12f0*/  STL [R1+0x1b60], R13 ;  /* 0x001b600d01007387 */ /* 0x000fe20000100800 */
[----:B------:R-:W-:Y:S01]  /*1300*/  IMAD.MOV R0, RZ, RZ, -R0 ;  /* 0x000000ffff007224 */ /* 0x000fe200078e0a00 */
[----:B--2---:R-:W-:Y:S01]  /*1310*/  IABS R10, R10 ;  /* 0x0000000a000a7213 */ /* 0x004fe20000000000 */
[----:B------:R-:W-:Y:S01]  /*1320*/  IMAD.HI.U32 R5, R21, R15, RZ ;  /* 0x0000000f15057227 */ /* 0x000fe200078e00ff */
[----:B------:R0:W-:Y:S01]  /*1330*/  STL [R1+0x1b64], R2 ;  /* 0x001b640201007387 */ /* 0x0001e20000100800 */
[----:B-----5:R-:W-:Y:S02]  /*1340*/  IABS R12, R12 ;  /* 0x0000000c000c7213 */ /* 0x020fe40000000000 */
[----:B------:R-:W-:-:S02]  /*1350*/  IMAD R0, R22, R0, R9 ;  /* 0x0000000016007224 */ /* 0x000fc400078e0209 */
[----:B------:R-:W-:Y:S02]  /*1360*/  IMAD.MOV R5, RZ, RZ, -R5 ;  /* 0x000000ffff057224 */ /* 0x000fe400078e0a05 */
[C---:B------:R-:W-:Y:S01]  /*1370*/  IMAD.HI.U32 R4, R21.reuse, R12, RZ ;  /* 0x0000000c15047227 */ /* 0x040fe200078e00ff */
[----:B------:R1:W-:Y:S03]  /*1380*/  STL [R1+0x30], R0 ;  /* 0x0000300001007387 */ /* 0x0003e60000100800 */
[----:B0-----:R-:W-:-:S04]  /*1390*/  IMAD.HI.U32 R2, R21, R10, RZ ;  /* 0x0000000a15027227 */ /* 0x001fc800078e00ff */
[----:B------:R-:W-:Y:S02]  /*13a0*/  IMAD.MOV R11, RZ, RZ, -R2 ;  /* 0x000000ffff0b7224 */ /* 0x000fe400078e0a02 */
[----:B------:R-:W-:Y:S02]  /*13b0*/  IMAD.MOV R13, RZ, RZ, -R4 ;  /* 0x000000ffff0d7224 */ /* 0x000fe400078e0a04 */
[C---:B------:R-:W-:Y:S02]  /*13c0*/  IMAD R4, R22.reuse, R11, R10 ;  /* 0x0000000b16047224 */ /* 0x040fe400078e020a */
[C---:B------:R-:W-:Y:S02]  /*13d0*/  IMAD R2, R22.reuse, R13, R12 ;  /* 0x0000000d16027224 */ /* 0x040fe400078e020c */
[----:B-1----:R-:W-:Y:S01]  /*13e0*/  IMAD R0, R22, R5, R15 ;  /* 0x0000000516007224 */ /* 0x002fe200078e020f */
[----:B------:R0:W-:Y:S01]  /*13f0*/  STL [R1+0x90], R4 ;  /* 0x0000900401007387 */ /* 0x0001e20000100800 */
[----:B------:R-:W-:-:S02]  /*1400*/  IMAD.MOV R8, RZ, RZ, -R8 ;  /* 0x000000ffff087224 */ /* 0x000fc400078e0a08 */
[C---:B------:R-:W-:Y:S01]  /*1410*/  VIADD R10, R31.reuse, 0x19 ;  /* 0x000000191f0a7836 */ /* 0x040fe20000000000 */
[----:B------:R1:W-:Y:S01]  /*1420*/  STL [R1+0x210], R2 ;  /* 0x0002100201007387 */ /* 0x0003e20000100800 */
[C---:B------:R-:W-:Y:S02]  /*1430*/  IMAD R83, R22.reuse, R8, R83 ;  /* 0x0000000816537224 */ /* 0x040fe400078e0253 */
[----:B------:R-:W-:Y:S01]  /*1440*/  VIADD R9, R31, 0x1a ;  /* 0x0000001a1f097836 */ /* 0x000fe20000000000 */
[----:B------:R2:W-:Y:S01]  /*1450*/  STL [R1+0x1ec], R0 ;  /* 0x0001ec0001007387 */ /* 0x0005e20000100800 */
[----:B------:R-:W-:Y:S01]  /*1460*/  IMAD.HI.U32 R8, R21, R29, RZ ;  /* 0x0000001d15087227 */ /* 0x000fe200078e00ff */
[----:B------:R-:W-:Y:S02]  /*1470*/  IABS R47, R10 ;  /* 0x0000000a002f7213 */ /* 0x000fe40000000000 */
[----:B------:R5:W-:Y:S01]  /*1480*/  STL [R1+0x1b68], R10 ;  /* 0x001b680a01007387 */ /* 0x000be20000100800 */
[C---:B0-----:R-:W-:Y:S01]  /*1490*/  VIADD R4, R31.reuse, 0x1b ;  /* 0x0000001b1f047836 */ /* 0x041fe20000000000 */
[----:B------:R-:W-:Y:S01]  /*14a0*/  IABS R68, R9 ;  /* 0x0000000900447213 */ /* 0x000fe20000000000 */
[C---:B-1----:R-:W-:Y:S01]  /*14b0*/  VIADD R2, R31.reuse, 0x1c ;  /* 0x0000001c1f027836 */ /* 0x042fe20000000000 */
[----:B------:R-:W-:Y:S01]  /*14c0*/  STL [R1+0x1b6c], R9 ;  /* 0x001b6c0901007387 */ /* 0x000fe20000100800 */
[----:B------:R-:W-:Y:S01]  /*14d0*/  IMAD.MOV R8, RZ, RZ, -R8 ;  /* 0x000000ffff087224 */ /* 0x000fe200078e0a08 */
[----:B------:R-:W-:Y:S01]  /*14e0*/  IABS R82, R4 ;  /* 0x0000000400527213 */ /* 0x000fe20000000000 */
[----:B--2---:R-:W-:Y:S01]  /*14f0*/  VIADD R0, R31, 0x1d ;  /* 0x0000001d1f007836 */ /* 0x004fe20000000000 */
[----:B------:R-:W-:Y:S01]  /*1500*/  STL [R1+0x1b70], R4 ;  /* 0x001b700401007387 */ /* 0x000fe20000100800 */
[----:B------:R-:W-:Y:S01]  /*1510*/  IMAD R29, R22, R8, R29 ;  /* 0x00000008161d7224 */ /* 0x000fe200078e021d */
[----:B-----5:R-:W-:-:S02]  /*1520*/  IABS R10, R2 ;  /* 0x00000002000a7213 */ /* 0x020fc40000000000 */
[----:B------:R-:W-:Y:S01]  /*1530*/  IABS R12, R0 ;  /* 0x00000000000c7213 */ /* 0x000fe20000000000 */
[----:B------:R0:W-:Y:S02]  /*1540*/  STL [R1+0x1b74], R2 ;  /* 0x001b740201007387 */ /* 0x0001e40000100800 */
[C---:B------:R-:W-:Y:S02]  /*1550*/  IMAD.HI.U32 R5, R21.reuse, R10, RZ ;  /* 0x0000000a15057227 */ /* 0x040fe400078e00ff */
[----:B------:R1:W-:Y:S02]  /*1560*/  STL [R1+0x1b78], R0 ;  /* 0x001b780001007387 */ /* 0x0003e40000100800 */
[----:B------:R-:W-:-:S04]  /*1570*/  IMAD.HI.U32 R8, R21, R12, RZ ;  /* 0x0000000c15087227 */ /* 0x000fc800078e00ff */
[----:B0-----:R-:W-:-:S04]  /*1580*/  IMAD.HI.U32 R2, R21, R68, RZ ;  /* 0x0000004415027227 */ /* 0x001fc800078e00ff */
[----:B-1----:R-:W-:-:S04]  /*1590*/  IMAD.HI.U32 R0, R21, R47, RZ ;  /* 0x0000002f15007227 */ /* 0x002fc800078e00ff */
[----:B------:R-:W-:Y:S02]  /*15a0*/  IMAD.MOV R5, RZ, RZ, -R5 ;  /* 0x000000ffff057224 */ /* 0x000fe400078e0a05 */
[----:B------:R-:W-:-:S04]  /*15b0*/  IMAD.HI.U32 R4, R21, R82, RZ ;  /* 0x0000005215047227 */ /* 0x000fc800078e00ff */
[----:B------:R-:W-:Y:S02]  /*15c0*/  IMAD.MOV R0, RZ, RZ, -R0 ;  /* 0x000000ffff007224 */ /* 0x000fe400078e0a00 */
[----:B------:R-:W-:Y:S02]  /*15d0*/  IMAD.MOV R9, RZ, RZ, -R2 ;  /* 0x000000ffff097224 */ /* 0x000fe400078e0a02 */
[----:B------:R-:W-:Y:S02]  /*15e0*/  IMAD.MOV R13, RZ, RZ, -R8 ;  /* 0x000000ffff0d7224 */ /* 0x000fe400078e0a08 */
[C---:B------:R-:W-:Y:S02]  /*15f0*/  IMAD R2, R22.reuse, R5, R10 ;  /* 0x0000000516027224 */ /* 0x040fe400078e020a */
[----:B------:R-:W-:Y:S02]  /*1600*/  IMAD.MOV R11, RZ, RZ, -R4 ;  /* 0x000000ffff0b7224 */ /* 0x000fe400078e0a04 */
[C---:B------:R-:W-:Y:S01]  /*1610*/  IMAD R47, R22.reuse, R0, R47 ;  /* 0x00000000162f7224 */ /* 0x040fe200078e022f */
[----:B------:R0:W-:Y:S01]  /*1620*/  STL [R1+0x34], R2 ;  /* 0x0000340201007387 */ /* 0x0001e20000100800 */
[----:B------:R-:W-:-:S02]  /*1630*/  IMAD R4, R22, R13, R12 ;  /* 0x0000000d16047224 */ /* 0x000fc400078e020c */
[C---:B------:R-:W-:Y:S02]  /*1640*/  VIADD R0, R31.reuse, 0x1e ;  /* 0x0000001e1f007836 */ /* 0x040fe40000000000 */
[C---:B------:R-:W-:Y:S01]  /*1650*/  VIADD R8, R31.reuse, 0x20 ;  /* 0x000000201f087836 */ /* 0x040fe20000000000 */
[----:B------:R1:W-:Y:S01]  /*1660*/  STL [R1+0xc0], R4 ;  /* 0x0000c00401007387 */ /* 0x0003e20000100800 */
[C---:B------:R-:W-:Y:S02]  /*1670*/  VIADD R5, R31.reuse, 0x21 ;  /* 0x000000211f057836 */ /* 0x040fe40000000000 */
[C---:B------:R-:W-:Y:S01]  /*1680*/  IMAD R82, R22.reuse, R11, R82 ;  /* 0x0000000b16527224 */ /* 0x040fe200078e0252 */
[----:B------:R2:W-:Y:S01]  /*1690*/  STL [R1+0x1b7c], R0 ;  /* 0x001b7c0001007387 */ /* 0x0005e20000100800 */
[C---:B0-----:R-:W-:Y:S01]  /*16a0*/  VIADD R2, R31.reuse, 0x1f ;  /* 0x0000001f1f027836 */ /* 0x041fe20000000000 */
[----:B------:R-:W-:Y:S01]  /*16b0*/  IABS R48, R5 ;  /* 0x0000000500307213 */ /* 0x000fe20000000000 */
[----:B------:R-:W-:Y:S01]  /*16c0*/  IMAD R68, R22, R9, R68 ;  /* 0x0000000916447224 */ /* 0x000fe200078e0244 */
[----:B------:R-:W-:Y:S01]  /*16d0*/  IABS R28, R8 ;  /* 0x00000008001c7213 */ /* 0x000fe20000000000 */
[----:B-1----:R-:W-:Y:S01]  /*16e0*/  VIADD R4, R31, 0x22 ;  /* 0x000000221f047836 */ /* 0x002fe20000000000 */
[----:B------:R0:W-:Y:S01]  /*16f0*/  STL [R1+0x1b80], R2 ;  /* 0x001b800201007387 */ /* 0x0001e20000100800 */
[----:B------:R-:W-:Y:S01]  /*1700*/  IMAD.HI.U32 R9, R21, R48, RZ ;  /* 0x0000003015097227 */ /* 0x000fe200078e00ff */
[----:B--2---:R-:W-:-:S02]  /*1710*/  IABS R0, R0 ;  /* 0x0000000000007213 */ /* 0x004fc40000000000 */
[----:B------:R1:W-:Y:S01]  /*1720*/  STL [R1+0x1b84], R8 ;  /* 0x001b840801007387 */ /* 0x0003e20000100800 */
[----:B------:R-:W-:Y:S01]  /*1730*/  IABS R70, R4 ;  /* 0x0000000400467213 */ /* 0x000fe20000000000 */
[----:B------:R-:W-:Y:S02]  /*1740*/  IMAD.MOV R9, RZ, RZ, -R9 ;  /* 0x000000ffff097224 */ /* 0x000fe400078e0a09 */
[----:B------:R2:W-:Y:S01]  /*1750*/  STL [R1+0x1b88], R5 ;  /* 0x001b880501007387 */ /* 0x0005e20000100800 */
[----:B0-----:R-:W-:Y:S01]  /*1760*/  IABS R2, R2 ;  /* 0x0000000200027213 */ /* 0x001fe20000000000 */
[C---:B------:R-:W-:Y:S02]  /*1770*/  IMAD.HI.U32 R10, R21.reuse, R70, RZ ;  /* 0x00000046150a7227 */ /* 0x040fe400078e00ff */
[----:B------:R0:W-:Y:S02]  /*1780*/  STL [R1+0x1b8c], R4 ;  /* 0x001b8c0401007387 */ /* 0x0001e40000100800 */
[----:B-1----:R-:W-:-:S04]  /*1790*/  IMAD.HI.U32 R8, R21, R28, RZ ;  /* 0x0000001c15087227 */ /* 0x002fc800078e00ff */
[----:B--2---:R-:W-:-:S04]  /*17a0*/  IMAD.HI.U32 R5, R21, R2, RZ ;  /* 0x0000000215057227 */ /* 0x004fc800078e00ff */
[----:B0-----:R-:W-:-:S04]  /*17b0*/  IMAD.HI.U32 R4, R21, R0, RZ ;  /* 0x0000000015047227 */ /* 0x001fc800078e00ff */
[----:B------:R-:W-:Y:S02]  /*17c0*/  IMAD.MOV R11, RZ, RZ, -R4 ;  /* 0x000000ffff0b7224 */ /* 0x000fe400078e0a04 */
[----:B------:R-:W-:Y:S02]  /*17d0*/  IMAD.MOV R5, RZ, RZ, -R5 ;  /* 0x000000ffff057224 */ /* 0x000fe400078e0a05 */
[C---:B------:R-:W-:Y:S02]  /*17e0*/  IMAD R4, R22.reuse, R11, R0 ;  /* 0x0000000b16047224 */ /* 0x040fe400078e0200 */
[----:B------:R-:W-:Y:S02]  /*17f0*/  IMAD R0, R22, R5, R2 ;  /* 0x0000000516007224 */ /* 0x000fe400078e0202 */
[----:B------:R-:W-:Y:S01]  /*1800*/  IMAD.MOV R15, RZ, RZ, -R10 ;  /* 0x000000ffff0f7224 */ /* 0x000fe200078e0a0a */
[----:B------:R0:W-:Y:S01]  /*1810*/  STL [R1+0x1e8], R4 ;  /* 0x0001e80401007387 */ /* 0x0001e20000100800 */
[----:B------:R-:W-:-:S02]  /*1820*/  VIADD R11, R31, 0x23 ;  /* 0x000000231f0b7836 */ /* 0x000fc40000000000 */
[----:B------:R-:W-:Y:S01]  /*1830*/  IMAD.MOV R13, RZ, RZ, -R8 ;  /* 0x000000ffff0d7224 */ /* 0x000fe200078e0a08 */
[----:B------:R1:W-:Y:S01]  /*1840*/  STL [R1+0x1e4], R0 ;  /* 0x0001e40001007387 */ /* 0x0003e20000100800 */
[C---:B------:R-:W-:Y:S01]  /*1850*/  VIADD R10, R31.reuse, 0x24 ;  /* 0x000000241f0a7836 */ /* 0x040fe20000000000 */
[----:B------:R-:W-:Y:S01]  /*1860*/  IABS R89, R11 ;  /* 0x0000000b00597213 */ /* 0x000fe20000000000 */
[C---:B------:R-:W-:Y:S01]  /*1870*/  VIADD R8, R31.reuse, 0x25 ;  /* 0x000000251f087836 */ /* 0x040fe20000000000 */
[----:B------:R-:W-:Y:S01]  /*1880*/  STL [R1+0x1b90], R11 ;  /* 0x001b900b01007387 */ /* 0x000fe20000100800 */
[----:B------:R-:W-:Y:S02]  /*1890*/  IMAD R48, R22, R9, R48 ;  /* 0x0000000916307224 */ /* 0x000fe400078e0230 */
[----:B0-----:R-:W-:Y:S01]  /*18a0*/  VIADD R4, R31, 0x26 ;  /* 0x000000261f047836 */ /* 0x001fe20000000000 */
[----:B------:R0:W-:Y:S01]  /*18b0*/  STL [R1+0x1b94], R10 ;  /* 0x001b940a01007387 */ /* 0x0001e20000100800 */
[----:B------:R-:W-:-:S03]  /*18c0*/  IMAD.HI.U32 R12, R21, R89, RZ ;  /* 0x00000059150c7227 */ /* 0x000fc600078e00ff */
[----:B------:R2:W-:Y:S01]  /*18d0*/  STL [R1+0x1b98], R8 ;  /* 0x001b980801007387 */ /* 0x0005e20000100800 */
[C---:B-1----:R-:W-:Y:S02]  /*18e0*/  VIADD R0, R31.reuse, 0x27 ;  /* 0x000000271f007836 */ /* 0x042fe40000000000 */
[----:B------:R-:W-:Y:S01]  /*18f0*/  IMAD.MOV R12, RZ, RZ, -R12 ;  /* 0x000000ffff0c7224 */ /* 0x000fe200078e0a0c */
[----:B------:R1:W-:Y:S01]  /*1900*/  STL [R1+0x1b9c], R4 ;  /* 0x001b9c0401007387 */ /* 0x0003e20000100800 */
[C---:B------:R-:W-:Y:S01]  /*1910*/  IMAD R70, R22.reuse, R15, R70 ;  /* 0x0000000f16467224 */ /* 0x040fe200078e0246 */
[----:B0-----:R-:W-:Y:S01]  /*1920*/  IABS R10, R10 ;  /* 0x0000000a000a7213 */ /* 0x001fe20000000000 */
[----:B------:R-:W-:Y:S01]  /*1930*/  IMAD R89, R22, R12, R89 ;  /* 0x0000000c16597224 */ /* 0x000fe200078e0259 */
[----:B------:R0:W-:Y:S01]  /*1940*/  STL [R1+0x1ba0], R0 ;  /* 0x001ba00001007387 */ /* 0x0001e20000100800 */
[----:B------:R-:W-:Y:S01]  /*1950*/  VIADD R12, R31, 0x32 ;  /* 0x000000321f0c7836 */ /* 0x000fe20000000000 */
[----:B--2---:R-:W-:Y:S01]  /*1960*/  IABS R8, R8 ;  /* 0x0000000800087213 */ /* 0x004fe20000000000 */
[----:B------:R-:W-:Y:S01]  /*1970*/  IMAD.HI.U32 R11, R21, R10, RZ ;  /* 0x0000000a150b7227 */ /* 0x000fe200078e00ff */
[----:B-1----:R-:W-:-:S03]  /*1980*/  IABS R4, R4 ;  /* 0x0000000400047213 */ /* 0x002fc60000000000 */
[C---:B------:R-:W-:Y:S01]  /*1990*/  IMAD.HI.U32 R9, R21.reuse, R8, RZ ;  /* 0x0000000815097227 */ /* 0x040fe200078e00ff */
[----:B------:R-:W-:Y:S02]  /*19a0*/  IABS R72, R12 ;  /* 0x0000000c00487213 */ /* 0x000fe40000000000 */
[----:B0-----:R-:W-:Y:S01]  /*19b0*/  IABS R0, R0 ;  /* 0x0000000000007213 */ /* 0x001fe20000000000 */
[----:B------:R-:W-:-:S04]  /*19c0*/  IMAD.HI.U32 R5, R21, R4, RZ ;  /* 0x0000000415057227 */ /* 0x000fc800078e00ff */
[----:B------:R-:W-:Y:S02]  /*19d0*/  IMAD.MOV R11, RZ, RZ, -R11 ;  /* 0x000000ffff0b7224 */ /* 0x000fe400078e0a0b */
[----:B------:R-:W-:Y:S02]  /*19e0*/  IMAD.MOV R9, RZ, RZ, -R9 ;  /* 0x000000ffff097224 */ /* 0x000fe400078e0a09 */
[----:B------:R-:W-:Y:S02]  /*19f0*/  IMAD.MOV R5, RZ, RZ, -R5 ;  /* 0x000000ffff057224 */ /* 0x000fe400078e0a05 */
[----:B------:R-:W-:-:S04]  /*1a00*/  IMAD.HI.U32 R2, R21, R0, RZ ;  /* 0x0000000015027227 */ /* 0x000fc800078e00ff */
[C---:B------:R-:W-:Y:S02]  /*1a10*/  IMAD R10, R22.reuse, R11, R10 ;  /* 0x0000000b160a7224 */ /* 0x040fe400078e020a */
[C---:B------:R-:W-:Y:S02]  /*1a20*/  IMAD R8, R22.reuse, R9, R8 ;  /* 0x0000000916087224 */ /* 0x040fe400078e0208 */
[C---:B------:R-:W-:Y:S01]  /*1a30*/  IMAD R4, R22.reuse, R5, R4 ;  /* 0x0000000516047224 */ /* 0x040fe200078e0204 */
[----:B------:R0:W-:Y:S01]  /*1a40*/  STL [R1+0x3c], R10 ;  /* 0x00003c0a01007387 */ /* 0x0001e20000100800 */
[----:B------:R-:W-:Y:S02]  /*1a50*/  IMAD.MOV R2, RZ, RZ, -R2 ;  /* 0x000000ffff027224 */ /* 0x000fe400078e0a02 */
[----:B------:R-:W-:Y:S01]  /*1a60*/  VIADD R9, R31, 0x29 ;  /* 0x000000291f097836 */ /* 0x000fe20000000000 */
[----:B------:R1:W-:Y:S01]  /*1a70*/  STL [R1+0xd0], R8 ;  /* 0x0000d00801007387 */ /* 0x0003e20000100800 */
[----:B------:R-:W-:-:S02]  /*1a80*/  IMAD R0, R22, R2, R0 ;  /* 0x0000000216007224 */ /* 0x000fc400078e0200 */
[C---:B------:R-:W-:Y:S01]  /*1a90*/  VIADD R5, R31.reuse, 0x2b ;  /* 0x0000002b1f057836 */ /* 0x040fe20000000000 */
[----:B------:R2:W-:Y:S01]  /*1aa0*/  STL [R1+0x1dc], R4 ;  /* 0x0001dc0401007387 */ /* 0x0005e20000100800 */
[----:B------:R-:W-:Y:S01]  /*1ab0*/  IABS R49, R9 ;  /* 0x0000000900317213 */ /* 0x000fe20000000000 */
[C---:B0-----:R-:W-:Y:S02]  /*1ac0*/  VIADD R10, R31.reuse, 0x28 ;  /* 0x000000281f0a7836 */ /* 0x041fe40000000000 */
[----:B------:R0:W-:Y:S01]  /*1ad0*/  STL [R1+0x1d8], R0 ;  /* 0x0001d80001007387 */ /* 0x0001e20000100800 */
[----:B------:R-:W-:Y:S01]  /*1ae0*/  IABS R88, R5 ;  /* 0x0000000500587213 */ /* 0x000fe20000000000 */
[----:B-1----:R-:W-:Y:S01]  /*1af0*/  VIADD R8, R31, 0x2a ;  /* 0x0000002a1f087836 */ /* 0x002fe20000000000 */
[----:B------:R-:W-:Y:S01]  /*1b00*/  IABS R34, R10 ;  /* 0x0000000a00227213 */ /* 0x000fe20000000000 */
[----:B------:R1:W-:Y:S01]  /*1b10*/  STL [R1+0x1ba4], R10 ;  /* 0x001ba40a01007387 */ /* 0x0003e20000100800 */
[----:B------:R-:W-:-:S02]  /*1b20*/  IMAD R28, R22, R13, R28 ;  /* 0x0000000d161c7224 */ /* 0x000fc400078e021c */
[C---:B--2---:R-:W-:Y:S01]  /*1b30*/  VIADD R4, R31.reuse, 0x2c ;  /* 0x0000002c1f047836 */ /* 0x044fe20000000000 */
[----:B------:R-:W-:Y:S01]  /*1b40*/  STL [R1+0x1ba8], R9 ;  /* 0x001ba80901007387 */ /* 0x000fe20000100800 */
[----:B------:R-:W-:Y:S01]  /*1b50*/  IABS R71, R8 ;  /* 0x0000000800477213 */ /* 0x000fe20000000000 */
[C---:B------:R-:W-:Y:S02]  /*1b60*/  VIADD R15, R31.reuse, 0x3d ;  /* 0x0000003d1f0f7836 */ /* 0x040fe40000000000 */
[----:B0-----:R-:W-:Y:S01]  /*1b70*/  IABS R0, R4 ;  /* 0x0000000400007213 */ /* 0x001fe20000000000 */
[----:B------:R0:W-:Y:S01]  /*1b80*/  STL [R1+0x1bac], R8 ;  /* 0x001bac0801007387 */ /* 0x0001e20000100800 */
[C---:B-1----:R-:W-:Y:S02]  /*1b90*/  VIADD R10, R31.reuse, 0x2d ;  /* 0x0000002d1f0a7836 */ /* 0x042fe40000000000 */
[----:B------:R-:W-:Y:S01]  /*1ba0*/  VIADD R13, R31, 0x3e ;  /* 0x0000003e1f0d7836 */ /* 0x000fe20000000000 */
[----:B------:R-:W-:Y:S01]  /*1bb0*/  STL [R1+0x1bb0], R5 ;  /* 0x001bb00501007387 */ /* 0x000fe20000100800 */
[----:B------:R-:W-:-:S03]  /*1bc0*/  IMAD.HI.U32 R2, R21, R0, RZ ;  /* 0x0000000015027227 */ /* 0x000fc600078e00ff */
[----:B------:R1:W-:Y:S01]  /*1bd0*/  STL [R1+0x1bb8], R4 ;  /* 0x001bb80401007387 */ /* 0x0003e20000100800 */
[----:B------:R-:W-:Y:S02]  /*1be0*/  IMAD.MOV R2, RZ, RZ, -R2 ;  /* 0x000000ffff027224 */ /* 0x000fe400078e0a02 */
[----:B0-----:R-:W-:-:S04]  /*1bf0*/  IMAD.HI.U32 R8, R21, R49, RZ ;  /* 0x0000003115087227 */ /* 0x001fc800078e00ff */
[----:B------:R-:W-:Y:S02]  /*1c00*/  IMAD.MOV R8, RZ, RZ, -R8 ;  /* 0x000000ffff087224 */ /* 0x000fe400078e0a08 */
[----:B------:R-:W-:-:S04]  /*1c10*/  IMAD.HI.U32 R9, R21, R34, RZ ;  /* 0x0000002215097227 */ /* 0x000fc800078e00ff */
[----:B-1----:R-:W-:-:S04]  /*1c20*/  IMAD.HI.U32 R4, R21, R88, RZ ;  /* 0x0000005815047227 */ /* 0x002fc800078e00ff */
[----:B------:R-:W-:Y:S02]  /*1c30*/  IMAD.MOV R4, RZ, RZ, -R4 ;  /* 0x000000ffff047224 */ /* 0x000fe400078e0a04 */
[----:B------:R-:W-:Y:S02]  /*1c40*/  IMAD R0, R22, R2, R0 ;  /* 0x0000000216007224 */ /* 0x000fe400078e0200 */
[----:B------:R-:W-:-:S03]  /*1c50*/  IMAD.HI.U32 R5, R21, R71, RZ ;  /* 0x0000004715057227 */ /* 0x000fc600078e00ff */
[----:B------:R-:W-:Y:S01]  /*1c60*/  STL [R1+0x38], R0 ;  /* 0x0000380001007387 */ /* 0x000fe20000100800 */
[C---:B------:R-:W-:Y:S02]  /*1c70*/  IMAD R49, R22.reuse, R8, R49 ;  /* 0x0000000816317224 */ /* 0x040fe400078e0231 */
[----:B------:R-:W-:Y:S01]  /*1c80*/  IMAD.MOV R9, RZ, RZ, -R9 ;  /* 0x000000ffff097224 */ /* 0x000fe200078e0a09 */
[----:B------:R0:W-:Y:S01]  /*1c90*/  STL [R1+0x1bb4], R10 ;  /* 0x001bb40a01007387 */ /* 0x0001e20000100800 */
[C---:B------:R-:W-:Y:S02]  /*1ca0*/  VIADD R8, R31.reuse, 0x2e ;  /* 0x0000002e1f087836 */ /* 0x040fe40000000000 */
[----:B------:R-:W-:Y:S02]  /*1cb0*/  IMAD R88, R22, R4, R88 ;  /* 0x0000000416587224 */ /* 0x000fe400078e0258 */
[----:B------:R-:W-:Y:S01]  /*1cc0*/  IMAD.MOV R5, RZ, RZ, -R5 ;  /* 0x000000ffff057224 */ /* 0x000fe200078e0a05 */
[----:B------:R1:W-:Y:S01]  /*1cd0*/  STL [R1+0x1bbc], R8 ;  /* 0x001bbc0801007387 */ /* 0x0003e20000100800 */
[----:B------:R-:W-:-:S02]  /*1ce0*/  VIADD R4, R31, 0x2f ;  /* 0x0000002f1f047836 */ /* 0x000fc40000000000 */
[C---:B------:R-:W-:Y:S01]  /*1cf0*/  IMAD R34, R22.reuse, R9, R34 ;  /* 0x0000000916227224 */ /* 0x040fe200078e0222 */
[----:B0-----:R-:W-:Y:S01]  /*1d00*/  IABS R10, R10 ;  /* 0x0000000a000a7213 */ /* 0x001fe20000000000 */
[C---:B------:R-:W-:Y:S01]  /*1d10*/  VIADD R9, R31.reuse, 0x30 ;  /* 0x000000301f097836 */ /* 0x040fe20000000000 */
[----:B------:R0:W-:Y:S01]  /*1d20*/  STL [R1+0x1bc0], R4 ;  /* 0x001bc00401007387 */ /* 0x0001e20000100800 */
[----:B------:R-:W-:Y:S02]  /*1d30*/  IMAD R71, R22, R5, R71 ;  /* 0x0000000516477224 */ /* 0x000fe400078e0247 */
[----:B------:R-:W-:Y:S01]  /*1d40*/  VIADD R5, R31, 0x31 ;  /* 0x000000311f057836 */ /* 0x000fe20000000000 */
[----:B-1----:R-:W-:Y:S01]  /*1d50*/  IABS R8, R8 ;  /* 0x0000000800087213 */ /* 0x002fe20000000000 */
[----:B------:R1:W-:Y:S01]  /*1d60*/  STL [R1+0x1bc4], R9 ;  /* 0x001bc40901007387 */ /* 0x0003e20000100800 */
[----:B------:R-:W-:Y:S01]  /*1d70*/  IABS R33, R9 ;  /* 0x0000000900217213 */ /* 0x000fe20000000000 */
[----:B------:R-:W-:Y:S01]  /*1d80*/  IMAD.HI.U32 R11, R21, R10, RZ ;  /* 0x0000000a150b7227 */ /* 0x000fe200078e00ff */
[----:B------:R-:W-:Y:S01]  /*1d90*/  IABS R51, R5 ;  /* 0x0000000500337213 */ /* 0x000fe20000000000 */
[----:B------:R2:W-:Y:S01]  /*1da0*/  STL [R1+0x1bc8], R5 ;  /* 0x001bc80501007387 */ /* 0x0005e20000100800 */
[----:B0-----:R-:W-:Y:S01]  /*1db0*/  IABS R4, R4 ;  /* 0x0000000400047213 */ /* 0x001fe20000000000 */
[----:B------:R-:W-:-:S02]  /*1dc0*/  IMAD.MOV R11, RZ, RZ, -R11 ;  /* 0x000000ffff0b7224 */ /* 0x000fc400078e0a0b */
[----:B------:R-:W-:-:S04]  /*1dd0*/  IMAD.HI.U32 R0, R21, R51, RZ ;  /* 0x0000003315007227 */ /* 0x000fc800078e00ff */
[----:B-1----:R-:W-:-:S04]  /*1de0*/  IMAD.HI.U32 R9, R21, R8, RZ ;  /* 0x0000000815097227 */ /* 0x002fc800078e00ff */
[----:B--2---:R-:W-:-:S04]  /*1df0*/  IMAD.HI.U32 R5, R21, R4, RZ ;  /* 0x0000000415057227 */ /* 0x004fc800078e00ff */
[----:B------:R-:W-:Y:S02]  /*1e00*/  IMAD.MOV R9, RZ, RZ, -R9 ;  /* 0x000000ffff097224 */ /* 0x000fe400078e0a09 */
[----:B------:R-:W-:Y:S02]  /*1e10*/  IMAD.MOV R5, RZ, RZ, -R5 ;  /* 0x000000ffff057224 */ /* 0x000fe400078e0a05 */
[C---:B------:R-:W-:Y:S02]  /*1e20*/  IMAD R10, R22.reuse, R11, R10 ;  /* 0x0000000b160a7224 */ /* 0x040fe400078e020a */
[C---:B------:R-:W-:Y:S02]  /*1e30*/  IMAD R8, R22.reuse, R9, R8 ;  /* 0x0000000916087224 */ /* 0x040fe400078e0208 */
[----:B------:R-:W-:Y:S01]  /*1e40*/  IMAD R4, R22, R5, R4 ;  /* 0x0000000516047224 */ /* 0x000fe200078e0204 */
[----:B------:R0:W-:Y:S01]  /*1e50*/  STL [R1+0xd4], R10 ;  /* 0x0000d40a01007387 */ /* 0x0001e20000100800 */
[----:B------:R-:W-:-:S02]  /*1e60*/  VIADD R11, R31, 0x33 ;  /* 0x000000331f0b7836 */ /* 0x000fc40000000000 */
[----:B------:R-:W-:Y:S01]  /*1e70*/  IMAD.MOV R0, RZ, RZ, -R0 ;  /* 0x000000ffff007224 */ /* 0x000fe200078e0a00 */
[----:B------:R1:W-:Y:S01]  /*1e80*/  STL [R1+0x1ac], R8 ;  /* 0x0001ac0801007387 */ /* 0x0003e20000100800 */
[----:B------:R-:W-:Y:S01]  /*1e90*/  VIADD R9, R31, 0x36 ;  /* 0x000000361f097836 */ /* 0x000fe20000000000 */
[----:B------:R-:W-:Y:S01]  /*1ea0*/  IABS R90, R11 ;  /* 0x0000000b005a7213 */ /* 0x000fe20000000000 */
[----:B------:R-:W-:Y:S01]  /*1eb0*/  IMAD.HI.U32 R2, R21, R33, RZ ;  /* 0x0000002115027227 */ /* 0x000fe200078e00ff */
[----:B------:R2:W-:Y:S03]  /*1ec0*/  STL [R1+0x188], R4 ;  /* 0x0001880401007387 */ /* 0x0005e60000100800 */
[C---:B0-----:R-:W-:Y:S01]  /*1ed0*/  VIADD R10, R31.reuse, 0x35 ;  /* 0x000000351f0a7836 */ /* 0x041fe20000000000 */
[----:B------:R-:W-:Y:S01]  /*1ee0*/  STL [R1+0x1bcc], R12 ;  /* 0x001bcc0c01007387 */ /* 0x000fe20000100800 */
[----:B------:R-:W-:Y:S01]  /*1ef0*/  IMAD R51, R22, R0, R51 ;  /* 0x0000000016337224 */ /* 0x000fe200078e0233 */
[----:B------:R-:W-:Y:S01]  /*1f00*/  IABS R0, R9 ;  /* 0x0000000900007213 */ /* 0x000fe20000000000 */
[----:B-1----:R-:W-:Y:S01]  /*1f10*/  VIADD R8, R31, 0x34 ;  /* 0x000000341f087836 */ /* 0x002fe20000000000 */
[----:B------:R-:W-:Y:S01]  /*1f20*/  STL [R1+0x1bd0], R11 ;  /* 0x001bd00b01007387 */ /* 0x000fe20000100800 */
[----:B------:R-:W-:Y:S01]  /*1f30*/  IMAD.MOV R2, RZ, RZ, -R2 ;  /* 0x000000ffff027224 */ /* 0x000fe200078e0a02 */
[----:B--2---:R-:W-:-:S02]  /*1f40*/  IABS R4, R10 ;  /* 0x0000000a00047213 */ /* 0x004fc40000000000 */
[----:B------:R0:W-:Y:S01]  /*1f50*/  STL [R1+0x1bd4], R8 ;  /* 0x001bd40801007387 */ /* 0x0001e20000100800 */
[----:B------:R-:W-:Y:S02]  /*1f60*/  IMAD R33, R22, R2, R33 ;  /* 0x0000000216217224 */ /* 0x000fe400078e0221 */
[C---:B------:R-:W-:Y:S01]  /*1f70*/  IMAD.HI.U32 R5, R21.reuse, R4, RZ ;  /* 0x0000000415057227 */ /* 0x040fe200078e00ff */
[----:B------:R1:W-:Y:S03]  /*1f80*/  STL [R1+0x1bd8], R10 ;  /* 0x001bd80a01007387 */ /* 0x0003e60000100800 */
[----:B------:R-:W-:Y:S01]  /*1f90*/  IMAD.HI.U32 R2, R21, R0, RZ ;  /* 0x0000000015027227 */ /* 0x000fe200078e00ff */
[----:B------:R2:W-:Y:S01]  /*1fa0*/  STL [R1+0x1be0], R9 ;  /* 0x001be00901007387 */ /* 0x0005e20000100800 */
[----:B0-----:R-:W-:Y:S02]  /*1fb0*/  IABS R8, R8 ;  /* 0x0000000800087213 */ /* 0x001fe40000000000 */
[----:B------:R-:W-:-:S02]  /*1fc0*/  IMAD.MOV R5, RZ, RZ, -R5 ;  /* 0x000000ffff057224 */ /* 0x000fc400078e0a05 */
[----:B------:R-:W-:Y:S02]  /*1fd0*/  IMAD.MOV R2, RZ, RZ, -R2 ;  /* 0x000000ffff027224 */ /* 0x000fe400078e0a02 */
[----:B-1----:R-:W-:-:S04]  /*1fe0*/  IMAD.HI.U32 R10, R21, R90, RZ ;  /* 0x0000005a150a7227 */ /* 0x002fc800078e00ff */
[----:B--2---:R-:W-:-:S04]  /*1ff0*/  IMAD.HI.U32 R9, R21, R8, RZ ;  /* 0x0000000815097227 */ /* 0x004fc800078e00ff */
[----:B------:R-:W-:Y:S02]  /*2000*/  IMAD.MOV R9, RZ, RZ, -R9 ;  /* 0x000000ffff097224 */ /* 0x000fe400078e0a09 */
[C---:B------:R-:W-:Y:S02]  /*2010*/  IMAD R4, R22.reuse, R5, R4 ;  /* 0x0000000516047224 */ /* 0x040fe400078e0204 */
[C---:B------:R-:W-:Y:S02]  /*2020*/  IMAD R8, R22.reuse, R9, R8 ;  /* 0x0000000916087224 */ /* 0x040fe400078e0208 */
[----:B------:R-:W-:Y:S02]  /*2030*/  IMAD.MOV R10, RZ, RZ, -R10 ;  /* 0x000000ffff0a7224 */ /* 0x000fe400078e0a0a */
[C---:B------:R-:W-:Y:S01]  /*2040*/  IMAD R0, R22.reuse, R2, R0 ;  /* 0x0000000216007224 */ /* 0x040fe200078e0200 */
[----:B------:R0:W-:Y:S01]  /*2050*/  STL [R1+0x44], R8 ;  /* 0x0000440801007387 */ /* 0x0001e20000100800 */
[----:B------:R-:W-:-:S02]  /*2060*/  IMAD R90, R22, R10, R90 ;  /* 0x0000000a165a7224 */ /* 0x000fc400078e025a */
[C---:B------:R-:W-:Y:S01]  /*2070*/  VIADD R10, R31.reuse, 0x38 ;  /* 0x000000381f0a7836 */ /* 0x040fe20000000000 */
[----:B------:R1:W-:Y:S01]  /*2080*/  STL [R1+0x134], R4 ;  /* 0x0001340401007387 */ /* 0x0003e20000100800 */
[----:B------:R-:W-:Y:S02]  /*2090*/  VIADD R9, R31, 0x39 ;  /* 0x000000391f097836 */ /* 0x000fe40000000000 */
[----:B------:R-:W-:Y:S01]  /*20a0*/  IMAD.HI.U32 R11, R21, R72, RZ ;  /* 0x00000048150b7227 */ /* 0x000fe200078e00ff */
[----:B------:R-:W-:Y:S01]  /*20b0*/  STL [R1+0x17c], R0 ;  /* 0x00017c0001007387 */ /* 0x000fe20000100800 */
[----:B------:R-:W-:Y:S02]  /*20c0*/  IABS R32, R10 ;  /* 0x0000000a00207213 */ /* 0x000fe40000000000 */
[C---:B0-----:R-:W-:Y:S01]  /*20d0*/  VIADD R8, R31.reuse, 0x37 ;  /* 0x000000371f087836 */ /* 0x041fe20000000000 */
[----:B------:R-:W-:Y:S01]  /*20e0*/  IABS R52, R9 ;  /* 0x0000000900347213 */ /* 0x000fe20000000000 */
[----:B------:R-:W-:-:S02]  /*20f0*/  VIADD R5, R31, 0x3a ;  /* 0x0000003a1f057836 */ /* 0x000fc40000000000 */
[----:B------:R-:W-:Y:S01]  /*2100*/  IMAD.MOV R11, RZ, RZ, -R11 ;  /* 0x000000ffff0b7224 */ /* 0x000fe200078e0a0b */
[----:B------:R0:W-:Y:S01]  /*2110*/  STL [R1+0x1bdc], R8 ;  /* 0x001bdc0801007387 */ /* 0x0001e20000100800 */
[C---:B-1----:R-:W-:Y:S01]  /*2120*/  VIADD R4, R31.reuse, 0x3b ;  /* 0x0000003b1f047836 */ /* 0x042fe20000000000 */
[----:B------:R-:W-:Y:S01]  /*2130*/  IABS R73, R5 ;  /* 0x0000000500497213 */ /* 0x000fe20000000000 */
[----:B------:R-:W-:Y:S01]  /*2140*/  IMAD R72, R22, R11, R72 ;  /* 0x0000000b16487224 */ /* 0x000fe200078e0248 */
[----:B------:R1:W-:Y:S01]  /*2150*/  STL [R1+0x1be4], R10 ;  /* 0x001be40a01007387 */ /* 0x0003e20000100800 */
[----:B------:R-:W-:Y:S01]  /*2160*/  VIADD R11, R31, 0x3c ;  /* 0x0000003c1f0b7836 */ /* 0x000fe20000000000 */
[----:B------:R-:W-:Y:S01]  /*2170*/  IABS R91, R4 ;  /* 0x00000004005b7213 */ /* 0x000fe20000000000 */
[----:B------:R-:W-:Y:S01]  /*2180*/  IMAD.HI.U32 R2, R21, R73, RZ ;  /* 0x0000004915027227 */ /* 0x000fe200078e00ff */
[----:B------:R2:W-:Y:S01]  /*2190*/  STL [R1+0x1be8], R9 ;  /* 0x001be80901007387 */ /* 0x0005e20000100800 */
[----:B0-----:R-:W-:-:S02]  /*21a0*/  IABS R8, R8 ;  /* 0x0000000800087213 */ /* 0x001fc40000000000 */
[----:B------:R-:W-:Y:S01]  /*21b0*/  IMAD.MOV R2, RZ, RZ, -R2 ;  /* 0x000000ffff027224 */ /* 0x000fe200078e0a02 */
[----:B------:R0:W-:Y:S01]  /*21c0*/  STL [R1+0x1bec], R5 ;  /* 0x001bec0501007387 */ /* 0x0001e20000100800 */
[C---:B------:R-:W-:Y:S02]  /*21d0*/  VIADD R12, R31.reuse, 0x3f ;  /* 0x0000003f1f0c7836 */ /* 0x040fe40000000000 */
[----:B-1----:R-:W-:Y:S01]  /*21e0*/  VIADD R10, R31, 0x40 ;  /* 0x000000401f0a7836 */ /* 0x002fe20000000000 */
[----:B------:R1:W-:Y:S01]  /*21f0*/  STL [R1+0x1bf0], R4 ;  /* 0x001bf00401007387 */ /* 0x0003e20000100800 */
[----:B------:R-:W-:Y:S01]  /*2200*/  IMAD R73, R22, R2, R73 ;  /* 0x0000000216497224 */ /* 0x000fe200078e0249 */
[----:B------:R-:W-:Y:S01]  /*2210*/  IABS R2, R12 ;  /* 0x0000000c00027213 */ /* 0x000fe20000000000 */
[----:B--2---:R-:W-:Y:S01]  /*2220*/  IMAD.HI.U32 R9, R21, R8, RZ ;  /* 0x0000000815097227 */ /* 0x004fe200078e00ff */
[----:B------:R-:W-:-:S03]  /*2230*/  IABS R37, R10 ;  /* 0x0000000a00257213 */ /* 0x000fc60000000000 */
[----:B------:R-:W-:Y:S02]  /*2240*/  IMAD.MOV R9, RZ, RZ, -R9 ;  /* 0x000000ffff097224 */ /* 0x000fe400078e0a09 */
[----:B0-----:R-:W-:-:S04]  /*2250*/  IMAD.HI.U32 R5, R21, R32, RZ ;  /* 0x0000002015057227 */ /* 0x001fc800078e00ff */
[C---:B------:R-:W-:Y:S01]  /*2260*/  IMAD R8, R22.reuse, R9, R8 ;  /* 0x0000000916087224 */ /* 0x040fe200078e0208 */
[----:B------:R-:W-:Y:S01]  /*2270*/  IABS R9, R15 ;  /* 0x0000000f00097213 */ /* 0x000fe20000000000 */
[----:B------:R-:W-:Y:S02]  /*2280*/  IMAD.MOV R5, RZ, RZ, -R5 ;  /* 0x000000ffff057224 */ /* 0x000fe400078e0a05 */
[----:B-1----:R-:W-:Y:S01]  /*2290*/  IMAD.HI.U32 R4, R21, R52, RZ ;  /* 0x0000003415047227 */ /* 0x002fe200078e00ff */
[----:B------:R0:W-:Y:S03]  /*22a0*/  STL [R1+0x154], R8 ;  /* 0x0001540801007387 */ /* 0x0001e60000100800 */
[----:B------:R-:W-:Y:S01]  /*22b0*/  IMAD R32, R22, R5, R32 ;  /* 0x0000000516207224 */ /* 0x000fe200078e0220 */
[----:B------:R1:W-:Y:S01]  /*22c0*/  STL [R1+0x1bf4], R11 ;  /* 0x001bf40b01007387 */ /* 0x0003e20000100800 */
[----:B------:R-:W-:Y:S01]  /*22d0*/  IABS R5, R13 ;  /* 0x0000000d00057213 */ /* 0x000fe20000000000 */
[----:B------:R-:W-:-:S02]  /*22e0*/  IMAD.MOV R4, RZ, RZ, -R4 ;  /* 0x000000ffff047224 */ /* 0x000fc400078e0a04 */
[----:B------:R2:W-:Y:S01]  /*22f0*/  STL [R1+0x1bf8], R15 ;  /* 0x001bf80f01007387 */ /* 0x0005e20000100800 */
[----:B------:R-:W-:-:S03]  /*2300*/  IMAD.HI.U32 R0, R21, R91, RZ ;  /* 0x0000005b15007227 */ /* 0x000fc600078e00ff */
[----:B------:R-:W-:Y:S01]  /*2310*/  STL [R1+0x1bfc], R13 ;  /* 0x001bfc0d01007387 */ /* 0x000fe20000100800 */
[C---:B0-----:R-:W-:Y:S01]  /*2320*/  IMAD.HI.U32 R8, R21.reuse, R5, RZ ;  /* 0x0000000515087227 */ /* 0x041fe200078e00ff */
[----:B-1----:R-:W-:Y:S02]  /*2330*/  IABS R11, R11 ;  /* 0x0000000b000b7213 */ /* 0x002fe40000000000 */
[----:B------:R0:W-:Y:S01]  /*2340*/  STL [R1+0x1c00], R12 ;  /* 0x001c000c01007387 */ /* 0x0001e20000100800 */
[----:B------:R-:W-:Y:S01]  /*2350*/  IMAD R52, R22, R4, R52 ;  /* 0x0000000416347224 */ /* 0x000fe200078e0234 */
[----:B--2---:R-:W1:Y:S01]  /*2360*/  LDC R15, c[0x0][0x3a0] ;  /* 0x0000e800ff0f7b82 */ /* 0x004e620000000800 */
[----:B------:R-:W-:Y:S01]  /*2370*/  IMAD.HI.U32 R4, R21, R2, RZ ;  /* 0x0000000215047227 */ /* 0x000fe200078e00ff */
[----:B------:R2:W-:Y:S03]  /*2380*/  STL [R1+0x1c08], R10 ;  /* 0x001c080a01007387 */ /* 0x0005e60000100800 */
[----:B------:R-:W-:-:S02]  /*2390*/  IMAD.MOV R8, RZ, RZ, -R8 ;  /* 0x000000ffff087224 */ /* 0x000fc400078e0a08 */
[----:B------:R-:W-:Y:S02]  /*23a0*/  IMAD.MOV R0, RZ, RZ, -R0 ;  /* 0x000000ffff007224 */ /* 0x000fe400078e0a00 */
[----:B0-----:R-:W-:-:S04]  /*23b0*/  IMAD.HI.U32 R12, R21, R11, RZ ;  /* 0x0000000b150c7227 */ /* 0x001fc800078e00ff */
[----:B--2---:R-:W-:-:S04]  /*23c0*/  IMAD.HI.U32 R10, R21, R9, RZ ;  /* 0x00000009150a7227 */ /* 0x004fc800078e00ff */
[----:B------:R-:W-:Y:S02]  /*23d0*/  IMAD.MOV R12, RZ, RZ, -R12 ;  /* 0x000000ffff0c7224 */ /* 0x000fe400078e0a0c */
[----:B------:R-:W-:Y:S02]  /*23e0*/  IMAD.MOV R10, RZ, RZ, -R10 ;  /* 0x000000ffff0a7224 */ /* 0x000fe400078e0a0a */
[C---:B------:R-:W-:Y:S02]  /*23f0*/  IMAD R11, R22.reuse, R12, R11 ;  /* 0x0000000c160b7224 */ /* 0x040fe400078e020b */
[C---:B------:R-:W-:Y:S02]  /*2400*/  IMAD R9, R22.reuse, R10, R9 ;  /* 0x0000000a16097224 */ /* 0x040fe400078e0209 */
[----:B------:R-:W-:Y:S01]  /*2410*/  IMAD.MOV R4, RZ, RZ, -R4 ;  /* 0x000000ffff047224 */ /* 0x000fe200078e0a04 */
[----:B------:R0:W-:Y:S01]  /*2420*/  STL [R1+0x4c], R11 ;  /* 0x00004c0b01007387 */ /* 0x0001e20000100800 */
[----:B------:R-:W-:-:S02]  /*2430*/  IMAD R5, R22, R8, R5 ;  /* 0x0000000816057224 */ /* 0x000fc400078e0205 */
[----:B------:R-:W-:Y:S01]  /*2440*/  IMAD R91, R22, R0, R91 ;  /* 0x00000000165b7224 */ /* 0x000fe200078e025b */
[----:B------:R-:W-:Y:S01]  /*2450*/  STL [R1+0xec], R9 ;  /* 0x0000ec0901007387 */ /* 0x000fe20000100800 */
[----:B------:R-:W-:-:S03]  /*2460*/  IMAD.HI.U32 R0, R21, R37, RZ ;  /* 0x0000002515007227 */ /* 0x000fc600078e00ff */
[----:B------:R2:W-:Y:S01]  /*2470*/  STL [R1+0x150], R5 ;  /* 0x0001500501007387 */ /* 0x0005e20000100800 */
[C---:B------:R-:W-:Y:S02]  /*2480*/  IMAD R2, R22.reuse, R4, R2 ;  /* 0x0000000416027224 */ /* 0x040fe400078e0202 */
[C---:B0-----:R-:W-:Y:S02]  /*2490*/  VIADD R11, R31.reuse, 0x41 ;  /* 0x000000411f0b7836 */ /* 0x041fe40000000000 */
[C---:B------:R-:W-:Y:S01]  /*24a0*/  VIADD R8, R31.reuse, 0x44 ;  /* 0x000000441f087836 */ /* 0x040fe20000000000 */
[----:B------:R0:W-:Y:S01]  /*24b0*/  STL [R1+0x14c], R2 ;  /* 0x00014c0201007387 */ /* 0x0001e20000100800 */
[----:B------:R-:W-:Y:S01]  /*24c0*/  IMAD.MOV R0, RZ, RZ, -R0 ;  /* 0x000000ffff007224 */ /* 0x000fe200078e0a00 */
[----:B------:R-:W-:Y:S01]  /*24d0*/  IABS R54, R11 ;  /* 0x0000000b00367213 */ /* 0x000fe20000000000 */
[C---:B------:R-:W-:Y:S01]  /*24e0*/  VIADD R10, R31.reuse, 0x42 ;  /* 0x000000421f0a7836 */ /* 0x040fe20000000000 */
[----:B------:R-:W-:Y:S01]  /*24f0*/  STL [R1+0x1c04], R11 ;  /* 0x001c040b01007387 */ /* 0x000fe20000100800 */
[C---:B--2---:R-:W-:Y:S01]  /*2500*/  VIADD R5, R31.reuse, 0x45 ;  /* 0x000000451f057836 */ /* 0x044fe20000000000 */
[----:B------:R-:W-:Y:S01]  /*2510*/  IABS R4, R8 ;  /* 0x0000000800047213 */ /* 0x000fe20000000000 */
[C---:B------:R-:W-:Y:S01]  /*2520*/  VIADD R9, R31.reuse, 0x43 ;  /* 0x000000431f097836 */ /* 0x040fe20000000000 */
[----:B------:R-:W-:Y:S01]  /*2530*/  STL [R1+0x1c0c], R10 ;  /* 0x001c0c0a01007387 */ /* 0x000fe20000100800 */
[----:B------:R-:W-:Y:S01]  /*2540*/  IMAD R37, R22, R0, R37 ;  /* 0x0000000016257224 */ /* 0x000fe200078e0225 */
[----:B------:R-:W-:Y:S01]  /*2550*/  IABS R74, R10 ;  /* 0x0000000a004a7213 */ /* 0x000fe20000000000 */
[C---:B------:R-:W-:Y:S01]  /*2560*/  VIADD R12, R31.reuse, 0x4b ;  /* 0x0000004b1f0c7836 */ /* 0x040fe20000000000 */
[----:B------:R-:W-:Y:S01]  /*2570*/  IABS R0, R5 ;  /* 0x0000000500007213 */ /* 0x000fe20000000000 */
[----:B------:R2:W-:Y:S01]  /*2580*/  STL [R1+0x1c10], R9 ;  /* 0x001c100901007387 */ /* 0x0005e20000100800 */
[----:B------:R-:W-:Y:S01]  /*2590*/  IABS R92, R9 ;  /* 0x00000009005c7213 */ /* 0x000fe20000000000 */
[----:B------:R-:W-:-:S02]  /*25a0*/  VIADD R13, R31, 0x4d ;  /* 0x0000004d1f0d7836 */ /* 0x000fc40000000000 */
[----:B------:R-:W-:Y:S01]  /*25b0*/  STL [R1+0x1c14], R8 ;  /* 0x001c140801007387 */ /* 0x000fe20000100800 */
[----:B0-----:R-:W-:-:S03]  /*25c0*/  IMAD.HI.U32 R2, R21, R0, RZ ;  /* 0x0000000015027227 */ /* 0x001fc600078e00ff */
[----:B------:R0:W-:Y:S01]  /*25d0*/  STL [R1+0x1c18], R5 ;  /* 0x001c180501007387 */ /* 0x0001e20000100800 */
[----:B------:R-:W-:Y:S02]  /*25e0*/  IMAD.MOV R2, RZ, RZ, -R2 ;  /* 0x000000ffff027224 */ /* 0x000fe400078e0a02 */
[----:B--2---:R-:W-:-:S04]  /*25f0*/  IMAD.HI.U32 R9, R21, R74, RZ ;  /* 0x0000004a15097227 */ /* 0x004fc800078e00ff */
[----:B------:R-:W-:Y:S02]  /*2600*/  IMAD.MOV R9, RZ, RZ, -R9 ;  /* 0x000000ffff097224 */ /* 0x000fe400078e0a09 */
[----:B------:R-:W-:-:S04]  /*2610*/  IMAD.HI.U32 R10, R21, R54, RZ ;  /* 0x00000036150a7227 */ /* 0x000fc800078e00ff */
[----:B0-----:R-:W-:-:S04]  /*2620*/  IMAD.HI.U32 R5, R21, R4, RZ ;  /* 0x0000000415057227 */ /* 0x001fc800078e00ff */
[----:B------:R-:W-:Y:S02]  /*2630*/  IMAD.MOV R5, RZ, RZ, -R5 ;  /* 0x000000ffff057224 */ /* 0x000fe400078e0a05 */
[----:B------:R-:W-:-:S04]  /*2640*/  IMAD.HI.U32 R8, R21, R92, RZ ;  /* 0x0000005c15087227 */ /* 0x000fc800078e00ff */
[C---:B------:R-:W-:Y:S02]  /*2650*/  IMAD R4, R22.reuse, R5, R4 ;  /* 0x0000000516047224 */ /* 0x040fe400078e0204 */
[C---:B------:R-:W-:Y:S02]  /*2660*/  IMAD R74, R22.reuse, R9, R74 ;  /* 0x00000009164a7224 */ /* 0x040fe400078e024a */
[----:B------:R-:W-:Y:S01]  /*2670*/  IMAD R0, R22, R2, R0 ;  /* 0x0000000216007224 */ /* 0x000fe200078e0200 */
[----:B------:R0:W-:Y:S01]  /*2680*/  STL [R1+0x54], R4 ;  /* 0x0000540401007387 */ /* 0x0001e20000100800 */
[----:B------:R-:W-:Y:S02]  /*2690*/  IMAD.MOV R10, RZ, RZ, -R10 ;  /* 0x000000ffff0a7224 */ /* 0x000fe400078e0a0a */
[----:B------:R-:W-:Y:S01]  /*26a0*/  VIADD R9, R31, 0x46 ;  /* 0x000000461f097836 */ /* 0x000fe20000000000 */
[----:B------:R-:W-:Y:S01]  /*26b0*/  STL [R1+0xdc], R0 ;  /* 0x0000dc0001007387 */ /* 0x000fe20000100800 */
[----:B------:R-:W-:-:S02]  /*26c0*/  IMAD.MOV R8, RZ, RZ, -R8 ;  /* 0x000000ffff087224 */ /* 0x000fc400078e0a08 */
[C---:B------:R-:W-:Y:S01]  /*26d0*/  VIADD R5, R31.reuse, 0x47 ;  /* 0x000000471f057836 */ /* 0x040fe20000000000 */
[----:B------:R2:W-:Y:S01]  /*26e0*/  STL [R1+0x1c1c], R9 ;  /* 0x001c1c0901007387 */ /* 0x0005e20000100800 */
[C---:B------:R-:W-:Y:S02]  /*26f0*/  IMAD R54, R22.reuse, R10, R54 ;  /* 0x0000000a16367224 */ /* 0x040fe400078e0236 */
[----:B------:R-:W-:Y:S01]  /*2700*/  IMAD R92, R22, R8, R92 ;  /* 0x00000008165c7224 */ /* 0x000fe200078e025c */
[----:B------:R5:W-:Y:S01]  /*2710*/  STL [R1+0x1c20], R5 ;  /* 0x001c200501007387 */ /* 0x000be20000100800 */
[C---:B------:R-:W-:Y:S02]  /*2720*/  VIADD R10, R31.reuse, 0x48 ;  /* 0x000000481f0a7836 */ /* 0x040fe40000000000 */
[C---:B------:R-:W-:Y:S02]  /*2730*/  VIADD R8, R31.reuse, 0x49 ;  /* 0x000000491f087836 */ /* 0x040fe40000000000 */
[C---:B0-----:R-:W-:Y:S01]  /*2740*/  VIADD R4, R31.reuse, 0x4a ;  /* 0x0000004a1f047836 */ /* 0x041fe20000000000 */
[----:B--2---:R-:W-:Y:S01]  /*2750*/  IABS R9, R9 ;  /* 0x0000000900097213 */ /* 0x004fe20000000000 */
[----:B------:R0:W-:Y:S01]  /*2760*/  STL [R1+0x1c24], R10 ;  /* 0x001c240a01007387 */ /* 0x0001e20000100800 */
[----:B------:R-:W-:Y:S01]  /*2770*/  IABS R36, R10 ;  /* 0x0000000a00247213 */ /* 0x000fe20000000000 */
[----:B------:R-:W-:Y:S01]  /*2780*/  VIADD R11, R31, 0x4e ;  /* 0x0000004e1f0b7836 */ /* 0x000fe20000000000 */
[----:B-----5:R-:W-:Y:S01]  /*2790*/  IABS R5, R5 ;  /* 0x0000000500057213 */ /* 0x020fe20000000000 */
[----:B------:R2:W-:Y:S01]  /*27a0*/  STL [R1+0x1c28], R8 ;  /* 0x001c280801007387 */ /* 0x0005e20000100800 */
[----:B------:R-:W-:-:S02]  /*27b0*/  IABS R55, R8 ;  /* 0x0000000800377213 */ /* 0x000fc40000000000 */
[----:B------:R-:W-:Y:S01]  /*27c0*/  IABS R75, R4 ;  /* 0x00000004004b7213 */ /* 0x000fe20000000000 */
[----:B------:R5:W-:Y:S01]  /*27d0*/  STL [R1+0x1c30], R4 ;  /* 0x001c300401007387 */ /* 0x000be20000100800 */
[----:B0-----:R-:W-:-:S04]  /*27e0*/  IMAD.HI.U32 R10, R21, R9, RZ ;  /* 0x00000009150a7227 */ /* 0x001fc800078e00ff */
[----:B--2---:R-:W-:-:S04]  /*27f0*/  IMAD.HI.U32 R8, R21, R5, RZ ;  /* 0x0000000515087227 */ /* 0x004fc800078e00ff */
[----:B------:R-:W-:Y:S02]  /*2800*/  IMAD.MOV R10, RZ, RZ, -R10 ;  /* 0x000000ffff0a7224 */ /* 0x000fe400078e0a0a */
[----:B------:R-:W-:Y:S02]  /*2810*/  IMAD.MOV R8, RZ, RZ, -R8 ;  /* 0x000000ffff087224 */ /* 0x000fe400078e0a08 */
[C---:B------:R-:W-:Y:S02]  /*2820*/  IMAD R9, R22.reuse, R10, R9 ;  /* 0x0000000a16097224 */ /* 0x040fe400078e0209 */
[----:B------:R-:W-:Y:S01]  /*2830*/  IMAD R5, R22, R8, R5 ;  /* 0x0000000816057224 */ /* 0x000fe200078e0205 */
[----:B------:R-:W-:Y:S01]  /*2840*/  IABS R8, R13 ;  /* 0x0000000d00087213 */ /* 0x000fe20000000000 */
[----:B-----5:R-:W-:Y:S01]  /*2850*/  IMAD.HI.U32 R4, R21, R36, RZ ;  /* 0x0000002415047227 */ /* 0x020fe200078e00ff */
[----:B------:R0:W-:Y:S03]  /*2860*/  STL [R1+0x148], R9 ;  /* 0x0001480901007387 */ /* 0x0001e60000100800 */
[----:B------:R-:W-:Y:S01]  /*2870*/  VIADD R10, R31, 0x4c ;  /* 0x0000004c1f0a7836 */ /* 0x000fe20000000000 */
[----:B------:R-:W-:Y:S01]  /*2880*/  STL [R1+0x144], R5 ;  /* 0x0001440501007387 */ /* 0x000fe20000100800 */
[----:B------:R-:W-:-:S03]  /*2890*/  IMAD.HI.U32 R0, R21, R75, RZ ;  /* 0x0000004b15007227 */ /* 0x000fc600078e00ff */
[----:B------:R2:W-:Y:S01]  /*28a0*/  STL [R1+0x1c2c], R12 ;  /* 0x001c2c0c01007387 */ /* 0x0005e20000100800 */
[----:B------:R-:W-:Y:S02]  /*28b0*/  IMAD.MOV R4, RZ, RZ, -R4 ;  /* 0x000000ffff047224 */ /* 0x000fe400078e0a04 */
[----:B------:R-:W-:Y:S01]  /*28c0*/  IMAD.MOV R0, RZ, RZ, -R0 ;  /* 0x000000ffff007224 */ /* 0x000fe200078e0a00 */
[----:B------:R5:W-:Y:S01]  /*28d0*/  STL [R1+0x1c34], R10 ;  /* 0x001c340a01007387 */ /* 0x000be20000100800 */
[----:B0-----:R-:W-:Y:S02]  /*28e0*/  VIADD R9, R31, 0x4f ;  /* 0x0000004f1f097836 */ /* 0x001fe40000000000 */
[C---:B------:R-:W-:Y:S01]  /*28f0*/  IMAD R36, R22.reuse, R4, R36 ;  /* 0x0000000416247224 */ /* 0x040fe200078e0224 */
[----:B------:R-:W-:Y:S01]  /*2900*/  IABS R4, R11 ;  /* 0x0000000b00047213 */ /* 0x000fe20000000000 */
[----:B------:R-:W-:Y:S01]  /*2910*/  IMAD.HI.U32 R2, R21, R55, RZ ;  /* 0x0000003715027227 */ /* 0x000fe200078e00ff */
[----:B--2---:R-:W-:Y:S01]  /*2920*/  IABS R12, R12 ;  /* 0x0000000c000c7213 */ /* 0x004fe20000000000 */
[----:B------:R0:W-:Y:S02]  /*2930*/  STL [R1+0x1c38], R13 ;  /* 0x001c380d01007387 */ /* 0x0001e40000100800 */
[----:B------:R-:W-:Y:S01]  /*2940*/  IMAD R75, R22, R0, R75 ;  /* 0x00000000164b7224 */ /* 0x000fe200078e024b */
[----:B-----5:R-:W-:Y:S01]  /*2950*/  IABS R10, R10 ;  /* 0x0000000a000a7213 */ /* 0x020fe20000000000 */
[----:B------:R2:W-:Y:S01]  /*2960*/  STL [R1+0x1c3c], R11 ;  /* 0x001c3c0b01007387 */ /* 0x0005e20000100800 */
[----:B------:R-:W-:Y:S01]  /*2970*/  IABS R0, R9 ;  /* 0x0000000900007213 */ /* 0x000fe20000000000 */
[----:B------:R-:W-:-:S02]  /*2980*/  IMAD.MOV R2, RZ, RZ, -R2 ;  /* 0x000000ffff027224 */ /* 0x000fc400078e0a02 */
[----:B------:R5:W-:Y:S01]  /*2990*/  STL [R1+0x1c40], R9 ;  /* 0x001c400901007387 */ /* 0x000be20000100800 */
[----:B------:R-:W-:-:S04]  /*29a0*/  IMAD.HI.U32 R5, R21, R4, RZ ;  /* 0x0000000415057227 */ /* 0x000fc800078e00ff */
[----:B0-----:R-:W-:-:S04]  /*29b0*/  IMAD.HI.U32 R13, R21, R12, RZ ;  /* 0x0000000c150d7227 */ /* 0x001fc800078e00ff */
[----:B--2---:R-:W-:-:S04]  /*29c0*/  IMAD.HI.U32 R11, R21, R10, RZ ;  /* 0x0000000a150b7227 */ /* 0x004fc800078e00ff */
[----:B-----5:R-:W-:-:S04]  /*29d0*/  IMAD.HI.U32 R9, R21, R8, RZ ;  /* 0x0000000815097227 */ /* 0x020fc800078e00ff */
[----:B------:R-:W-:Y:S02]  /*29e0*/  IMAD.MOV R13, RZ, RZ, -R13 ;  /* 0x000000ffff0d7224 */ /* 0x000fe400078e0a0d */
[----:B------:R-:W-:Y:S02]  /*29f0*/  IMAD.MOV R11, RZ, RZ, -R11 ;  /* 0x000000ffff0b7224 */ /* 0x000fe400078e0a0b */
[----:B------:R-:W-:Y:S02]  /*2a00*/  IMAD.MOV R9, RZ, RZ, -R9 ;  /* 0x000000ffff097224 */ /* 0x000fe400078e0a09 */
[----:B------:R-:W-:Y:S02]  /*2a10*/  IMAD R55, R22, R2, R55 ;  /* 0x0000000216377224 */ /* 0x000fe400078e0237 */
[----:B------:R-:W-:Y:S02]  /*2a20*/  IMAD.MOV R5, RZ, RZ, -R5 ;  /* 0x000000ffff057224 */ /* 0x000fe400078e0a05 */
[----:B------:R-:W-:-:S04]  /*2a30*/  IMAD.HI.U32 R2, R21, R0, RZ ;  /* 0x0000000015027227 */ /* 0x000fc800078e00ff */
[C---:B------:R-:W-:Y:S02]  /*2a40*/  IMAD R12, R22.reuse, R13, R12 ;  /* 0x0000000d160c7224 */ /* 0x040fe400078e020c */
[C---:B------:R-:W-:Y:S02]  /*2a50*/  IMAD R10, R22.reuse, R11, R10 ;  /* 0x0000000b160a7224 */ /* 0x040fe400078e020a */
[C---:B------:R-:W-:Y:S01]  /*2a60*/  IMAD R8, R22.reuse, R9, R8 ;  /* 0x0000000916087224 */ /* 0x040fe200078e0208 */
[----:B------:R0:W-:Y:S01]  /*2a70*/  STL [R1], R12 ;  /* 0x0000000c01007387 */ /* 0x0001e20000100800 */
[----:B------:R-:W-:Y:S02]  /*2a80*/  IMAD R4, R22, R5, R4 ;  /* 0x0000000516047224 */ /* 0x000fe400078e0204 */
[----:B------:R-:W-:Y:S01]  /*2a90*/  IMAD.MOV R2, RZ, RZ, -R2 ;  /* 0x000000ffff027224 */ /* 0x000fe200078e0a02 */
[----:B------:R2:W-:Y:S01]  /*2aa0*/  STL [R1+0x58], R10 ;  /* 0x0000580a01007387 */ /* 0x0005e20000100800 */
[----:B------:R-:W-:-:S02]  /*2ab0*/  VIADD R9, R31, 0x51 ;  /* 0x000000511f097836 */ /* 0x000fc40000000000 */
[----:B------:R-:W-:Y:S01]  /*2ac0*/  IMAD R0, R22, R2, R0 ;  /* 0x0000000216007224 */ /* 0x000fe200078e0200 */
[----:B------:R5:W-:Y:S01]  /*2ad0*/  STL [R1+0x140], R8 ;  /* 0x0001400801007387 */ /* 0x000be20000100800 */
[C---:B------:R-:W-:Y:S01]  /*2ae0*/  VIADD R5, R31.reuse, 0x53 ;  /* 0x000000531f057836 */ /* 0x040fe20000000000 */
[----:B------:R-:W-:Y:S01]  /*2af0*/  IABS R57, R9 ;  /* 0x0000000900397213 */ /* 0x000fe20000000000 */
[C---:B0-----:R-:W-:Y:S01]  /*2b00*/  VIADD R12, R31.reuse, 0x5f ;  /* 0x0000005f1f0c7836 */ /* 0x041fe20000000000 */
[----:B------:R0:W-:Y:S01]  /*2b10*/  STL [R1+0x13c], R4 ;  /* 0x00013c0401007387 */ /* 0x0001e20000100800 */
[C---:B------:R-:W-:Y:S01]  /*2b20*/  VIADD R13, R31.reuse, 0x66 ;  /* 0x000000661f0d7836 */ /* 0x040fe20000000000 */
[----:B------:R-:W-:Y:S01]  /*2b30*/  IABS R93, R5 ;  /* 0x00000005005d7213 */ /* 0x000fe20000000000 */
[C---:B--2---:R-:W-:Y:S01]  /*2b40*/  VIADD R10, R31.reuse, 0x50 ;  /* 0x000000501f0a7836 */ /* 0x044fe20000000000 */
[----:B------:R2:W-:Y:S01]  /*2b50*/  STL [R1+0x224], R0 ;  /* 0x0002240001007387 */ /* 0x0005e20000100800 */
[----:B-----5:R-:W-:-:S03]  /*2b60*/  VIADD R8, R31, 0x52 ;  /* 0x000000521f087836 */ /* 0x020fc60000000000 */
[----:B------:R-:W-:Y:S01]  /*2b70*/  IABS R35, R10 ;  /* 0x0000000a00237213 */ /* 0x000fe20000000000 */
[----:B------:R-:W-:Y:S01]  /*2b80*/  STL [R1+0x1c44], R10 ;  /* 0x001c440a01007387 */ /* 0x000fe20000100800 */
[----:B0-----:R-:W-:Y:S01]  /*2b90*/  VIADD R4, R31, 0x54 ;  /* 0x000000541f047836 */ /* 0x001fe20000000000 */
[----:B------:R-:W-:Y:S02]  /*2ba0*/  IABS R77, R8 ;  /* 0x00000008004d7213 */ /* 0x000fe40000000000 */
[----:B------:R0:W-:Y:S02]  /*2bb0*/  STL [R1+0x1c48], R9 ;  /* 0x001c480901007387 */ /* 0x0001e40000100800 */
[----:B--2---:R-:W-:Y:S02]  /*2bc0*/  IABS R0, R4 ;  /* 0x0000000400007213 */ /* 0x004fe40000000000 */
[----:B------:R2:W-:Y:S03]  /*2bd0*/  STL [R1+0x1c4c], R8 ;  /* 0x001c4c0801007387 */ /* 0x0005e60000100800 */
[C---:B------:R-:W-:Y:S01]  /*2be0*/  IMAD.HI.U32 R2, R21.reuse, R0, RZ ;  /* 0x0000000015027227 */ /* 0x040fe200078e00ff */
[----:B------:R5:W-:Y:S03]  /*2bf0*/  STL [R1+0x1c54], R5 ;  /* 0x001c540501007387 */ /* 0x000be60000100800 */
[C---:B0-----:R-:W-:Y:S01]  /*2c00*/  IMAD.HI.U32 R9, R21.reuse, R35, RZ ;  /* 0x0000002315097227 */ /* 0x041fe200078e00ff */
[----:B------:R0:W-:Y:S03]  /*2c10*/  STL [R1+0x1c68], R4 ;  /* 0x001c680401007387 */ /* 0x0001e60000100800 */
[----:B--2---:R-:W-:-:S04]  /*2c20*/  IMAD.HI.U32 R8, R21, R57, RZ ;  /* 0x0000003915087227 */ /* 0x004fc800078e00ff */
[----:B------:R-:W-:Y:S02]  /*2c30*/  IMAD.MOV R9, RZ, RZ, -R9 ;  /* 0x000000ffff097224 */ /* 0x000fe400078e0a09 */
[----:B------:R-:W-:Y:S02]  /*2c40*/  IMAD.MOV R2, RZ, RZ, -R2 ;  /* 0x000000ffff027224 */ /* 0x000fe400078e0a02 */
[----:B------:R-:W-:Y:S02]  /*2c50*/  IMAD.MOV R8, RZ, RZ, -R8 ;  /* 0x000000ffff087224 */ /* 0x000fe400078e0a08 */
[----:B-----5:R-:W-:-:S04]  /*2c60*/  IMAD.HI.U32 R5, R21, R77, RZ ;  /* 0x0000004d15057227 */ /* 0x020fc800078e00ff */
[C---:B------:R-:W-:Y:S02]  /*2c70*/  IMAD R35, R22.reuse, R9, R35 ;  /* 0x0000000916237224 */ /* 0x040fe400078e0223 */
[C---:B------:R-:W-:Y:S02]  /*2c80*/  IMAD R0, R22.reuse, R2, R0 ;  /* 0x0000000216007224 */ /* 0x040fe400078e0200 */
[----:B------:R-:W-:Y:S02]  /*2c90*/  IMAD R57, R22, R8, R57 ;  /* 0x0000000816397224 */ /* 0x000fe400078e0239 */
[C---:B------:R-:W-:Y:S01]  /*2ca0*/  VIADD R9, R31.reuse, 0x55 ;  /* 0x000000551f097836 */ /* 0x040fe20000000000 */
[----:B------:R-:W-:Y:S01]  /*2cb0*/  STL [R1+0x5c], R0 ;  /* 0x00005c0001007387 */ /* 0x000fe20000100800 */
[----:B------:R-:W-:Y:S02]  /*2cc0*/  VIADD R8, R31, 0x56 ;  /* 0x000000561f087836 */ /* 0x000fe40000000000 */
[----:B------:R-:W-:Y:S01]  /*2cd0*/  IMAD.MOV R5, RZ, RZ, -R5 ;  /* 0x000000ffff057224 */ /* 0x000fe200078e0a05 */
[----:B------:R-:W-:Y:S01]  /*2ce0*/  STL [R1+0x1c60], R9 ;  /* 0x001c600901007387 */ /* 0x000fe20000100800 */
[----:B0-----:R-:W-:Y:S01]  /*2cf0*/  IMAD.HI.U32 R4, R21, R93, RZ ;  /* 0x0000005d15047227 */ /* 0x001fe200078e00ff */
[----:B------:R-:W-:-:S02]  /*2d00*/  IABS R10, R9 ;  /* 0x00000009000a7213 */ /* 0x000fc40000000000 */
[----:B------:R0:W-:Y:S01]  /*2d10*/  STL [R1+0x1c78], R8 ;  /* 0x001c780801007387 */ /* 0x0001e20000100800 */
[C---:B------:R-:W-:Y:S02]  /*2d20*/  IMAD R77, R22.reuse, R5, R77 ;  /* 0x00000005164d7224 */ /* 0x040fe400078e024d */
[----:B------:R-:W-:Y:S02]  /*2d30*/  IMAD.MOV R4, RZ, RZ, -R4 ;  /* 0x000000ffff047224 */ /* 0x000fe400078e0a04 */
[C---:B------:R-:W-:Y:S02]  /*2d40*/  VIADD R5, R31.reuse, 0x57 ;  /* 0x000000571f057836 */ /* 0x040fe40000000000 */
[----:B------:R-:W-:Y:S02]  /*2d50*/  VIADD R2, R31, 0x59 ;  /* 0x000000591f027836 */ /* 0x000fe40000000000 */
[----:B------:R-:W-:Y:S01]  /*2d60*/  IMAD R93, R22, R4, R93 ;  /* 0x00000004165d7224 */ /* 0x000fe200078e025d */
[----:B0-----:R-:W-:Y:S01]  /*2d70*/  IABS R8, R8 ;  /* 0x0000000800087213 */ /* 0x001fe20000000000 */
[----:B------:R-:W-:Y:S01]  /*2d80*/  IMAD.HI.U32 R11, R21, R10, RZ ;  /* 0x0000000a150b7227 */ /* 0x000fe200078e00ff */
[----:B------:R-:W-:Y:S01]  /*2d90*/  IABS R0, R5 ;  /* 0x0000000500007213 */ /* 0x000fe20000000000 */
[----:B------:R0:W-:Y:S01]  /*2da0*/  STL [R1+0x1c8c], R5 ;  /* 0x001c8c0501007387 */ /* 0x0001e20000100800 */
[----:B------:R-:W-:Y:S01]  /*2db0*/  IABS R60, R2 ;  /* 0x00000002003c7213 */ /* 0x000fe20000000000 */
[----:B------:R-:W-:-:S02]  /*2dc0*/  VIADD R4, R31, 0x58 ;  /* 0x000000581f047836 */ /* 0x000fc40000000000 */
[----:B------:R-:W-:-:S03]  /*2dd0*/  IMAD.HI.U32 R9, R21, R8, RZ ;  /* 0x0000000815097227 */ /* 0x000fc600078e00ff */
[----:B------:R-:W-:Y:S01]  /*2de0*/  IABS R42, R4 ;  /* 0x00000004002a7213 */ /* 0x000fe20000000000 */
[----:B------:R-:W-:Y:S01]  /*2df0*/  IMAD.MOV R11, RZ, RZ, -R11 ;  /* 0x000000ffff0b7224 */ /* 0x000fe200078e0a0b */
[----:B------:R2:W-:Y:S01]  /*2e00*/  STL [R1+0x1c98], R4 ;  /* 0x001c980401007387 */ /* 0x0005e20000100800 */
[----:B------:R-:W-:Y:S02]  /*2e10*/  IMAD.MOV R9, RZ, RZ, -R9 ;  /* 0x000000ffff097224 */ /* 0x000fe400078e0a09 */
[----:B0-----:R-:W-:Y:S01]  /*2e20*/  IMAD.HI.U32 R5, R21, R0, RZ ;  /* 0x0000000015057227 */ /* 0x001fe200078e00ff */
[----:B------:R0:W-:Y:S03]  /*2e30*/  STL [R1+0x1ca0], R2 ;  /* 0x001ca00201007387 */ /* 0x0001e60000100800 */
[C---:B------:R-:W-:Y:S02]  /*2e40*/  IMAD R10, R22.reuse, R11, R10 ;  /* 0x0000000b160a7224 */ /* 0x040fe400078e020a */
[----:B------:R-:W-:-:S02]  /*2e50*/  IMAD R8, R22, R9, R8 ;  /* 0x0000000916087224 */ /* 0x000fc400078e0208 */
[C---:B--2---:R-:W-:Y:S01]  /*2e60*/  IMAD.HI.U32 R4, R21.reuse, R60, RZ ;  /* 0x0000003c15047227 */ /* 0x044fe200078e00ff */
[----:B------:R-:W-:Y:S03]  /*2e70*/  STL [R1+0x1c0], R10 ;  /* 0x0001c00a01007387 */ /* 0x000fe60000100800 */
[----:B------:R-:W-:Y:S01]  /*2e80*/  IMAD.MOV R5, RZ, RZ, -R5 ;  /* 0x000000ffff057224 */ /* 0x000fe200078e0a05 */
[----:B------:R2:W-:Y:S01]  /*2e90*/  STL [R1+0x1bc], R8 ;  /* 0x0001bc0801007387 */ /* 0x0005e20000100800 */
[----:B0-----:R-:W-:-:S04]  /*2ea0*/  IMAD.HI.U32 R2, R21, R42, RZ ;  /* 0x0000002a15027227 */ /* 0x001fc800078e00ff */
[----:B------:R-:W-:Y:S02]  /*2eb0*/  IMAD.MOV R4, RZ, RZ, -R4 ;  /* 0x000000ffff047224 */ /* 0x000fe400078e0a04 */
[C---:B------:R-:W-:Y:S02]  /*2ec0*/  IMAD R0, R22.reuse, R5, R0 ;  /* 0x0000000516007224 */ /* 0x040fe400078e0200 */
[----:B------:R-:W-:Y:S02]  /*2ed0*/  IMAD.MOV R2, RZ, RZ, -R2 ;  /* 0x000000ffff027224 */ /* 0x000fe400078e0a02 */
[C---:B------:R-:W-:Y:S01]  /*2ee0*/  VIADD R9, R31.reuse, 0x5a ;  /* 0x0000005a1f097836 */ /* 0x040fe20000000000 */
[----:B------:R0:W-:Y:S01]  /*2ef0*/  STL [R1+0x1b4], R0 ;  /* 0x0001b40001007387 */ /* 0x0001e20000100800 */
[C---:B--2---:R-:W-:Y:S02]  /*2f00*/  VIADD R8, R31.reuse, 0x5b ;  /* 0x0000005b1f087836 */ /* 0x044fe40000000000 */
[C---:B------:R-:W-:Y:S01]  /*2f10*/  IMAD R60, R22.reuse, R4, R60 ;  /* 0x00000004163c7224 */ /* 0x040fe200078e023c */
[----:B------:R-:W-:Y:S01]  /*2f20*/  STL [R1+0x1ca4], R9 ;  /* 0x001ca40901007387 */ /* 0x000fe20000100800 */
[C---:B------:R-:W-:Y:S01]  /*2f30*/  VIADD R5, R31.reuse, 0x5c ;  /* 0x0000005c1f057836 */ /* 0x040fe20000000000 */
[----:B------:R-:W-:Y:S01]  /*2f40*/  IABS R76, R9 ;  /* 0x00000009004c7213 */ /* 0x000fe20000000000 */
[C---:B------:R-:W-:Y:S01]  /*2f50*/  VIADD R4, R31.reuse, 0x5d ;  /* 0x0000005d1f047836 */ /* 0x040fe20000000000 */
[----:B------:R2:W-:Y:S01]  /*2f60*/  STL [R1+0x1ca8], R8 ;  /* 0x001ca80801007387 */ /* 0x0005e20000100800 */
[----:B------:R-:W-:Y:S01]  /*2f70*/  IMAD R42, R22, R2, R42 ;  /* 0x00000002162a7224 */ /* 0x000fe200078e022a */
[----:B------:R-:W-:Y:S01]  /*2f80*/  IABS R2, R8 ;  /* 0x0000000800027213 */ /* 0x000fe20000000000 */
[----:B0-----:R-:W-:Y:S01]  /*2f90*/  VIADD R0, R31, 0x5e ;  /* 0x0000005e1f007836 */ /* 0x001fe20000000000 */
[----:B------:R-:W-:Y:S01]  /*2fa0*/  STL [R1+0x1cac], R5 ;  /* 0x001cac0501007387 */ /* 0x000fe20000100800 */
[----:B------:R-:W-:-:S03]  /*2fb0*/  IMAD.HI.U32 R11, R21, R76, RZ ;  /* 0x0000004c150b7227 */ /* 0x000fc600078e00ff */
[----:B------:R0:W-:Y:S01]  /*2fc0*/  STL [R1+0x1cb0], R4 ;  /* 0x001cb00401007387 */ /* 0x0001e20000100800 */
[C---:B------:R-:W-:Y:S01]  /*2fd0*/  IMAD.HI.U32 R10, R21.reuse, R2, RZ ;  /* 0x00000002150a7227 */ /* 0x040fe200078e00ff */
[----:B--2---:R-:W-:Y:S02]  /*2fe0*/  IABS R8, R5 ;  /* 0x0000000500087213 */ /* 0x004fe40000000000 */
[----:B------:R2:W-:Y:S01]  /*2ff0*/  STL [R1+0x1cb4], R0 ;  /* 0x001cb40001007387 */ /* 0x0005e20000100800 */
[----:B------:R-:W-:Y:S02]  /*3000*/  IMAD.MOV R10, RZ, RZ, -R10 ;  /* 0x000000ffff0a7224 */ /* 0x000fe400078e0a0a */
[----:B------:R-:W-:Y:S01]  /*3010*/  IMAD.HI.U32 R9, R21, R8, RZ ;  /* 0x0000000815097227 */ /* 0x000fe200078e00ff */
[----:B0-----:R-:W-:-:S03]  /*3020*/  IABS R4, R4 ;  /* 0x0000000400047213 */ /* 0x001fc60000000000 */
[----:B------:R-:W-:Y:S02]  /*3030*/  IMAD R10, R22, R10, R2 ;  /* 0x0000000a160a7224 */ /* 0x000fe400078e0202 */
[----:B------:R-:W-:Y:S01]  /*3040*/  IMAD.MOV R11, RZ, RZ, -R11 ;  /* 0x000000ffff0b7224 */ /* 0x000fe200078e0a0b */
[----:B--2---:R-:W-:Y:S01]  /*3050*/  IABS R0, R0 ;  /* 0x0000000000007213 */ /* 0x004fe20000000000 */
[C---:B------:R-:W-:Y:S01]  /*3060*/  IMAD.HI.U32 R5, R21.reuse, R4, RZ ;  /* 0x0000000415057227 */ /* 0x040fe200078e00ff */
[----:B------:R-:W-:Y:S03]  /*3070*/  STL [R1+0x14], R10 ;  /* 0x0000140a01007387 */ /* 0x000fe60000100800 */
[----:B------:R-:W-:Y:S01]  /*3080*/  IMAD.MOV R5, RZ, RZ, -R5 ;  /* 0x000000ffff057224 */ /* 0x000fe200078e0a05 */
[----:B------:R-:W-:Y:S01]  /*3090*/  STL [R1+0x1cb8], R12 ;  /* 0x001cb80c01007387 */ /* 0x000fe20000100800 */
[----:B------:R-:W-:-:S04]  /*30a0*/  IMAD.HI.U32 R2, R21, R0, RZ ;  /* 0x0000000015027227 */ /* 0x000fc800078e00ff */
[C---:B------:R-:W-:Y:S01]  /*30b0*/  IMAD R5, R22.reuse, R5, R4 ;  /* 0x0000000516057224 */ /* 0x040fe200078e0204 */
[----:B------:R-:W-:Y:S01]  /*30c0*/  IABS R4, R12 ;  /* 0x0000000c00047213 */ /* 0x000fe20000000000 */
[----:B------:R-:W-:Y:S02]  /*30d0*/  IMAD.MOV R2, RZ, RZ, -R2 ;  /* 0x000000ffff027224 */ /* 0x000fe400078e0a02 */
[----:B------:R-:W-:Y:S02]  /*30e0*/  IMAD.MOV R9, RZ, RZ, -R9 ;  /* 0x000000ffff097224 */ /* 0x000fe400078e0a09 */
[C---:B------:R-:W-:Y:S02]  /*30f0*/  IMAD R2, R22.reuse, R2, R0 ;  /* 0x0000000216027224 */ /* 0x040fe400078e0200 */
[----:B------:R-:W-:Y:S02]  /*3100*/  IMAD.MOV.U32 R0, RZ, RZ, R4 ;  /* 0x000000ffff007224 */ /* 0x000fe400078e0004 */
[----:B------:R-:W-:-:S02]  /*3110*/  IMAD R76, R22, R11, R76 ;  /* 0x0000000b164c7224 */ /* 0x000fc400078e024c */
[----:B------:R-:W-:Y:S02]  /*3120*/  IMAD R8, R22, R9, R8 ;  /* 0x0000000916087224 */ /* 0x000fe400078e0208 */
[----:B------:R-:W-:Y:S02]  /*3130*/  VIADD R11, R31, 0x60 ;  /* 0x000000601f0b7836 */ /* 0x000fe40000000000 */
[----:B------:R-:W-:Y:S01]  /*3140*/  IMAD.HI.U32 R4, R21, R0, RZ ;  /* 0x0000000015047227 */ /* 0x000fe200078e00ff */
[----:B------:R0:W-:Y:S02]  /*3150*/  STL [R1+0x68], R8 ;  /* 0x0000680801007387 */ /* 0x0001e40000100800 */
[----:B------:R-:W-:Y:S01]  /*3160*/  IABS R41, R11 ;  /* 0x0000000b00297213 */ /* 0x000fe20000000000 */
[----:B------:R-:W-:Y:S01]  /*3170*/  IMAD.MOV R4, RZ, RZ, -R4 ;  /* 0x000000ffff047224 */ /* 0x000fe200078e0a04 */
[----:B------:R-:W-:Y:S01]  /*3180*/  STL [R1+0x1cc8], R11 ;  /* 0x001cc80b01007387 */ /* 0x000fe20000100800 */
[----:B------:R-:W-:-:S02]  /*3190*/  VIADD R9, R31, 0x62 ;  /* 0x000000621f097836 */ /* 0x000fc40000000000 */
[----:B------:R-:W-:Y:S01]  /*31a0*/  IMAD R0, R22, R4, R0 ;  /* 0x0000000416007224 */ /* 0x000fe200078e0200 */
[----:B------:R2:W-:Y:S01]  /*31b0*/  STL [R1+0x194], R5 ;  /* 0x0001940501007387 */ /* 0x0005e20000100800 */
[C---:B0-----:R-:W-:Y:S01]  /*31c0*/  VIADD R8, R31.reuse, 0x63 ;  /* 0x000000631f087836 */ /* 0x041fe20000000000 */
[----:B------:R-:W-:Y:S02]  /*31d0*/  IABS R79, R9 ;  /* 0x00000009004f7213 */ /* 0x000fe40000000000 */
[----:B------:R0:W-:Y:S01]  /*31e0*/  STL [R1+0x190], R2 ;  /* 0x0001900201007387 */ /* 0x0001e20000100800 */
[----:B--2---:R-:W-:Y:S01]  /*31f0*/  VIADD R5, R31, 0x61 ;  /* 0x000000611f057836 */ /* 0x004fe20000000000 */
[----:B0-----:R-:W-:-:S04]  /*3200*/  IABS R2, R8 ;  /* 0x0000000800027213 */ /* 0x001fc80000000000 */
[----:B------:R0:W-:Y:S01]  /*3210*/  STL [R1+0x1cc0], R5 ;  /* 0x001cc00501007387 */ /* 0x0001e20000100800 */
[----:B------:R-:W-:-:S03]  /*3220*/  IABS R59, R5 ;  /* 0x00000005003b7213 */ /* 0x000fc60000000000 */
[----:B------:R2:W-:Y:S01]  /*3230*/  STL [R1+0x1cd0], R9 ;  /* 0x001cd00901007387 */ /* 0x0005e20000100800 */
[----:B------:R-:W-:-:S03]  /*3240*/  IMAD.HI.U32 R4, R21, R2, RZ ;  /* 0x0000000215047227 */ /* 0x000fc600078e00ff */
[----:B------:R-:W-:Y:S01]  /*3250*/  STL [R1+0x1cd4], R8 ;  /* 0x001cd40801007387 */ /* 0x000fe20000100800 */
[----:B------:R-:W-:Y:S02]  /*3260*/  IMAD.MOV R4, RZ, RZ, -R4 ;  /* 0x000000ffff047224 */ /* 0x000fe400078e0a04 */
[----:B0-----:R-:W-:Y:S01]  /*3270*/  IMAD.HI.U32 R5, R21, R41, RZ ;  /* 0x0000002915057227 */ /* 0x001fe200078e00ff */
[----:B------:R0:W-:Y:S03]  /*3280*/  STL [R1+0x180], R0 ;  /* 0x0001800001007387 */ /* 0x0001e60000100800 */
[----:B------:R-:W-:Y:S02]  /*3290*/  IMAD.MOV R5, RZ, RZ, -R5 ;  /* 0x000000ffff057224 */ /* 0x000fe400078e0a05 */
[----:B--2---:R-:W-:Y:S02]  /*32a0*/  VIADD R9, R31, 0x64 ;  /* 0x000000641f097836 */ /* 0x004fe40000000000 */
[----:B------:R-:W-:-:S02]  /*32b0*/  IMAD R41, R22, R5, R41 ;  /* 0x0000000516297224 */ /* 0x000fc400078e0229 */
[----:B------:R-:W-:Y:S01]  /*32c0*/  IMAD.HI.U32 R5, R21, R79, RZ ;  /* 0x0000004f15057227 */ /* 0x000fe200078e00ff */
[----:B0-----:R-:W-:Y:S01]  /*32d0*/  LOP3.LUT R0, R14, 0x7f, RZ, 0xc0, !PT ;  /* 0x0000007f0e007812 */ /* 0x001fe200078ec0ff */
[----:B------:R-:W-:Y:S01]  /*32e0*/  STL [R1+0x1cd8], R9 ;  /* 0x001cd80901007387 */ /* 0x000fe20000100800 */
[----:B------:R-:W-:Y:S01]  /*32f0*/  IABS R11, R9 ;  /* 0x00000009000b7213 */ /* 0x000fe20000000000 */
[----:B------:R-:W-:Y:S02]  /*3300*/  IMAD.MOV R5, RZ, RZ, -R5 ;  /* 0x000000ffff057224 */ /* 0x000fe400078e0a05 */
[----:B------:R-:W-:Y:S02]  /*3310*/  IMAD R19, R6, 0x200, R0 ;  /* 0x0000020006137824 */ /* 0x000fe400078e0200 */
[----:B------:R-:W-:Y:S02]  /*3320*/  IMAD R2, R22, R4, R2 ;  /* 0x0000000416027224 */ /* 0x000fe400078e0202 */
[C---:B------:R-:W-:Y:S01]  /*3330*/  VIADD R18, R19.reuse, 0x80 ;  /* 0x0000008013127836 */ /* 0x040fe20000000000 */
[----:B------:R-:W-:Y:S01]  /*3340*/  IABS R6, R19 ;  /* 0x0000001300067213 */ /* 0x000fe20000000000 */
[----:B------:R-:W-:Y:S01]  /*3350*/  VIADD R17, R19, 0x100 ;  /* 0x0000010013117836 */ /* 0x000fe20000000000 */
[----:B------:R-:W-:Y:S01]  /*3360*/  STL [R1+0x700], R19 ;  /* 0x0007001301007387 */ /* 0x000fe20000100800 */
[----:B------:R-:W-:-:S03]  /*3370*/  IMAD.HI.U32 R8, R21, R59, RZ ;  /* 0x0000003b15087227 */ /* 0x000fc600078e00ff */
[----:B------:R0:W-:Y:S01]  /*3380*/  STL [R1+0x10], R2 ;  /* 0x0000100201007387 */ /* 0x0001e20000100800 */
[----:B------:R-:W-:Y:S01]  /*3390*/  VIADD R16, R19, 0x180 ;  /* 0x0000018013107836 */ /* 0x000fe20000000000 */
[----:B------:R-:W-:Y:S01]  /*33a0*/  IABS R4, R17 ;  /* 0x0000001100047213 */ /* 0x000fe20000000000 */
[----:B------:R-:W-:Y:S01]  /*33b0*/  IMAD.HI.U32 R10, R7, R6, RZ ;  /* 0x00000006070a7227 */ /* 0x000fe200078e00ff */
[----:B------:R-:W-:Y:S03]  /*33c0*/  STL [R1+0x70c], R18 ;  /* 0x00070c1201007387 */ /* 0x000fe60000100800 */
[C---:B------:R-:W-:Y:S01]  /*33d0*/  IMAD R79, R22.reuse, R5, R79 ;  /* 0x00000005164f7224 */ /* 0x040fe200078e024f */
[----:B------:R-:W-:Y:S01]  /*33e0*/  IABS R5, R18 ;  /* 0x0000001200057213 */ /* 0x000fe20000000000 */
[----:B------:R-:W-:Y:S01]  /*33f0*/  IMAD.MOV R8, RZ, RZ, -R8 ;  /* 0x000000ffff087224 */ /* 0x000fe200078e0a08 */
[----:B0-----:R-:W-:Y:S01]  /*3400*/  IABS R2, R16 ;  /* 0x0000001000027213 */ /* 0x001fe20000000000 */
[----:B------:R-:W-:Y:S01]  /*3410*/  IMAD.MOV R10, RZ, RZ, -R10 ;  /* 0x000000ffff0a7224 */ /* 0x000fe200078e0a0a */
[----:B------:R-:W-:Y:S01]  /*3420*/  STL [R1+0x708], R17 ;  /* 0x0007081101007387 */ /* 0x000fe20000100800 */
[----:B------:R-:W-:-:S02]  /*3430*/  IMAD R59, R22, R8, R59 ;  /* 0x00000008163b7224 */ /* 0x000fc400078e023b */
[----:B------:R-:W-:Y:S01]  /*3440*/  IMAD.HI.U32 R12, R21, R11, RZ ;  /* 0x0000000b150c7227 */ /* 0x000fe200078e00ff */
[----:B------:R-:W-:Y:S03]  /*3450*/  STL [R1+0x704], R16 ;  /* 0x0007041001007387 */ /* 0x000fe60000100800 */
[----:B------:R-:W-:-:S04]  /*3460*/  IMAD.HI.U32 R9, R7, R5, RZ ;  /* 0x0000000507097227 */ /* 0x000fc800078e00ff */
[----:B------:R-:W-:-:S04]  /*3470*/  IMAD.HI.U32 R8, R7, R4, RZ ;  /* 0x0000000407087227 */ /* 0x000fc800078e00ff */
[----:B------:R-:W-:-:S04]  /*3480*/  IMAD.HI.U32 R7, R7, R2, RZ ;  /* 0x0000000207077227 */ /* 0x000fc800078e00ff */
[C---:B------:R-:W-:Y:S02]  /*3490*/  IMAD R6, R3.reuse, R10, R6 ;  /* 0x0000000a03067224 */ /* 0x040fe400078e0206 */
[----:B------:R-:W-:Y:S02]  /*34a0*/  IMAD.MOV R12, RZ, RZ, -R12 ;  /* 0x000000ffff0c7224 */ /* 0x000fe400078e0a0c */
[----:B------:R-:W-:Y:S01]  /*34b0*/  IMAD.MOV R7, RZ, RZ, -R7 ;  /* 0x000000ffff077224 */ /* 0x000fe200078e0a07 */
[----:B------:R-:W-:Y:S01]  /*34c0*/  ISETP.GT.U32.AND P0, PT, R3, R6, PT ;  /* 0x000000060300720c */ /* 0x000fe20003f04070 */
[----:B------:R-:W-:Y:S02]  /*34d0*/  IMAD.MOV R9, RZ, RZ, -R9 ;  /* 0x000000ffff097224 */ /* 0x000fe400078e0a09 */
[----:B------:R-:W-:Y:S02]  /*34e0*/  IMAD R11, R22, R12, R11 ;  /* 0x0000000c160b7224 */ /* 0x000fe400078e020b */
[----:B------:R-:W-:-:S02]  /*34f0*/  IMAD.MOV R8, RZ, RZ, -R8 ;  /* 0x000000ffff087224 */ /* 0x000fc400078e0a08 */
[----:B------:R-:W-:Y:S01]  /*3500*/  IMAD R2, R3, R7, R2 ;  /* 0x0000000703027224 */ /* 0x000fe200078e0202 */
[----:B------:R0:W-:Y:S01]  /*3510*/  STL [R1+0x70], R11 ;  /* 0x0000700b01007387 */ /* 0x0001e20000100800 */
[----:B------:R-:W-:Y:S02]  /*3520*/  VIADD R14, R31, 0x65 ;  /* 0x000000651f0e7836 */ /* 0x000fe40000000000 */
[C---:B------:R-:W-:Y:S01]  /*3530*/  IMAD R5, R3.reuse, R9, R5 ;  /* 0x0000000903057224 */ /* 0x040fe200078e0205 */
[C---:B------:R-:W-:Y:S01]  /*3540*/  ISETP.GT.U32.AND P3, PT, R3.reuse, R2, PT ;  /* 0x000000020300720c */ /* 0x040fe20003f64070 */
[----:B------:R-:W-:Y:S01]  /*3550*/  IMAD R4, R3, R8, R4 ;  /* 0x0000000803047224 */ /* 0x000fe200078e0204 */
[----:B------:R2:W-:Y:S01]  /*3560*/  STL [R1+0x1cbc], R14 ;  /* 0x001cbc0e01007387 */ /* 0x0005e20000100800 */
[C---:B------:R-:W-:Y:S01]  /*3570*/  VIADD R9, R31.reuse, 0x67 ;  /* 0x000000671f097836 */ /* 0x040fe20000000000 */
[----:B------:R-:W-:Y:S01]  /*3580*/  IABS R7, R14 ;  /* 0x0000000e00077213 */ /* 0x000fe20000000000 */
[C---:B------:R-:W-:Y:S01]  /*3590*/  VIADD R10, R31.reuse, 0x69 ;  /* 0x000000691f0a7836 */ /* 0x040fe20000000000 */
[----:B------:R-:W-:Y:S01]  /*35a0*/  STL [R1+0x1cc4], R13 ;  /* 0x001cc40d01007387 */ /* 0x000fe20000100800 */
[----:B0-----:R-:W-:Y:S01]  /*35b0*/  VIADD R11, R31, 0x68 ;  /* 0x000000681f0b7836 */ /* 0x001fe20000000000 */
[C---:B------:R-:W-:Y:S01]  /*35c0*/  ISETP.GT.U32.AND P1, PT, R3.reuse, R5, PT ;  /* 0x000000050300720c */ /* 0x040fe20003f24070 */
[----:B------:R-:W-:Y:S01]  /*35d0*/  @!P0 IMAD.IADD R6, R6, 0x1, -R3 ;  /* 0x0000000106068824 */ /* 0x000fe200078e0a03 */
[----:B------:R0:W-:Y:S01]  /*35e0*/  STL [R1+0x1ccc], R9 ;  /* 0x001ccc0901007387 */ /* 0x0001e20000100800 */
[----:B------:R-:W-:-:S02]  /*35f0*/  ISETP.GT.U32.AND P2, PT, R3, R4, PT ;  /* 0x000000040300720c */ /* 0x000fc40003f44070 */
[----:B------:R-:W-:Y:S01]  /*3600*/  IABS R58, R10 ;  /* 0x0000000a003a7213 */ /* 0x000fe20000000000 */
[----:B------:R5:W-:Y:S01]  /*3610*/  STL [R1+0x1cdc], R11 ;  /* 0x001cdc0b01007387 */ /* 0x000be20000100800 */
[----:B------:R-:W-:Y:S01]  /*3620*/  IABS R8, R13 ;  /* 0x0000000d00087213 */ /* 0x000fe20000000000 */
[----:B------:R-:W-:Y:S01]  /*3630*/  @!P3 IMAD.IADD R2, R2, 0x1, -R3 ;  /* 0x000000010202b824 */ /* 0x000fe200078e0a03 */
[----:B------:R-:W-:Y:S01]  /*3640*/  IABS R39, R11 ;  /* 0x0000000b00277213 */ /* 0x000fe20000000000 */
[----:B------:R1:W-:Y:S01]  /*3650*/  STL [R1+0x1ce0], R10 ;  /* 0x001ce00a01007387 */ /* 0x0003e20000100800 */
[----:B------:R-:W-:Y:S01]  /*3660*/  ISETP.GT.U32.AND P0, PT, R3, R6, PT ;  /* 0x000000060300720c */ /* 0x000fe20003f04070 */
[----:B--2---:R-:W-:Y:S01]  /*3670*/  IMAD.HI.U32 R14, R21, R58, RZ ;  /* 0x0000003a150e7227 */ /* 0x004fe200078e00ff */
[----:B0-----:R-:W-:Y:S02]  /*3680*/  IABS R9, R9 ;  /* 0x0000000900097213 */ /* 0x001fe40000000000 */
[----:B------:R-:W-:Y:S01]  /*3690*/  ISETP.GE.AND P3, PT, R19, RZ, PT ;  /* 0x000000ff1300720c */ /* 0x000fe20003f66270 */
[----:B-----5:R-:W-:Y:S01]  /*36a0*/  IMAD.HI.U32 R11, R21, R8, RZ ;  /* 0x00000008150b7227 */ /* 0x020fe200078e00ff */
[----:B------:R-:W-:-:S03]  /*36b0*/  ISETP.GT.U32.AND P5, PT, R3, R2, PT ;  /* 0x000000020300720c */ /* 0x000fc60003fa4070 */
[----:B-1----:R-:W-:-:S04]  /*36c0*/  IMAD.HI.U32 R10, R21, R7, RZ ;  /* 0x00000007150a7227 */ /* 0x002fc800078e00ff */
[----:B------:R-:W-:Y:S02]  /*36d0*/  IMAD.MOV R10, RZ, RZ, -R10 ;  /* 0x000000ffff0a7224 */ /* 0x000fe400078e0a0a */
[----:B------:R-:W-:-:S04]  /*36e0*/  IMAD.HI.U32 R12, R21, R9, RZ ;  /* 0x00000009150c7227 */ /* 0x000fc800078e00ff */
[----:B------:R-:W-:Y:S02]  /*36f0*/  IMAD R7, R22, R10, R7 ;  /* 0x0000000a16077224 */ /* 0x000fe400078e0207 */
[----:B------:R-:W-:Y:S02]  /*3700*/  IMAD.MOV R11, RZ, RZ, -R11 ;  /* 0x000000ffff0b7224 */ /* 0x000fe400078e0a0b */
[----:B------:R-:W-:Y:S01]  /*3710*/  IMAD.MOV R12, RZ, RZ, -R12 ;  /* 0x000000ffff0c7224 */ /* 0x000fe200078e0a0c */
[----:B------:R0:W-:Y:S01]  /*3720*/  STL [R1+0x118], R7 ;  /* 0x0001180701007387 */ /* 0x0001e20000100800 */
[--C-:B------:R-:W-:Y:S02]  /*3730*/  @!P1 IMAD.IADD R5, R5, 0x1, -R3.reuse ;  /* 0x0000000105059824 */ /* 0x100fe400078e0a03 */
[--C-:B------:R-:W-:Y:S01]  /*3740*/  @!P2 IMAD.IADD R4, R4, 0x1, -R3.reuse ;  /* 0x000000010404a824 */ /* 0x100fe200078e0a03 */
[----:B------:R-:W-:Y:S01]  /*3750*/  ISETP.GE.AND P2, PT, R18, RZ, PT ;  /* 0x000000ff1200720c */ /* 0x000fe20003f46270 */
[----:B------:R-:W-:Y:S01]  /*3760*/  IMAD R8, R22, R11, R8 ;  /* 0x0000000b16087224 */ /* 0x000fe200078e0208 */
[C---:B------:R-:W-:Y:S01]  /*3770*/  ISETP.GT.U32.AND P1, PT, R3.reuse, R5, PT ;  /* 0x000000050300720c */ /* 0x040fe20003f24070 */
[----:B------:R-:W-:Y:S01]  /*3780*/  @!P0 IMAD.IADD R6, R6, 0x1, -R3 ;  /* 0x0000000106068824 */ /* 0x000fe200078e0a03 */
[----:B------:R-:W-:Y:S01]  /*3790*/  ISETP.GT.U32.AND P4, PT, R3, R4, PT ;  /* 0x000000040300720c */ /* 0x000fe20003f84070 */
[----:B------:R-:W1:Y:S01]  /*37a0*/  LDC.64 R18, c[0x0][0x3a8] ;  /* 0x0000ea00ff127b82 */ /* 0x000e620000000a00 */
[----:B0-----:R-:W-:Y:S01]  /*37b0*/  IMAD R7, R22, R12, R9 ;  /* 0x0000000c16077224 */ /* 0x001fe200078e0209 */
[----:B------:R-:W-:Y:S01]  /*37c0*/  PRMT R11, RZ, 0x7610, R11 ;  /* 0x00007610ff0b7816 */ /* 0x000fe2000000000b */
[----:B------:R-:W-:Y:S01]  /*37d0*/  STL [R1+0x108], R8 ;  /* 0x0001080801007387 */ /* 0x000fe20000100800 */
[----:B------:R-:W-:Y:S01]  /*37e0*/  ISETP.GE.AND P0, PT, R17, RZ, PT ;  /* 0x000000ff1100720c */ /* 0x000fe20003f06270 */
[----:B------:R-:W-:Y:S01]  /*37f0*/  @!P3 IMAD.MOV R6, RZ, RZ, -R6 ;  /* 0x000000ffff06b224 */ /* 0x000fe200078e0a06 */
[----:B------:R-:W-:Y:S01]  /*3800*/  ISETP.GE.AND P3, PT, R16, RZ, PT ;  /* 0x000000ff1000720c */ /* 0x000fe20003f66270 */
[----:B------:R0:W-:Y:S01]  /*3810*/  STL [R1+0x104], R7 ;  /* 0x0001040701007387 */ /* 0x0001e20000100800 */
[----:B------:R-:W-:-:S02]  /*3820*/  @!P5 IMAD.IADD R2, R2, 0x1, -R3 ;  /* 0x000000010202d824 */ /* 0x000fc400078e0a03 */
[--C-:B------:R-:W-:Y:S01]  /*3830*/  @!P1 IMAD.IADD R5, R5, 0x1, -R3.reuse ;  /* 0x0000000105059824 */ /* 0x100fe200078e0a03 */
[----:B------:R2:W-:Y:S01]  /*3840*/  STL.S16 [R1+0x3e4], R11 ;  /* 0x0003e40b01007387 */ /* 0x0005e20000100600 */
[----:B------:R-:W-:Y:S02]  /*3850*/  @!P4 IMAD.IADD R4, R4, 0x1, -R3 ;  /* 0x000000010404c824 */ /* 0x000fe400078e0a03 */
[C---:B------:R-:W-:Y:S02]  /*3860*/  VIADD R9, R15.reuse, 0xffffffff ;  /* 0xffffffff0f097836 */ /* 0x040fe40000000000 */
[----:B------:R-:W-:Y:S02]  /*3870*/  VIADD R3, R15, 0xfffffffe ;  /* 0xfffffffe0f037836 */ /* 0x000fe40000000000 */
[----:B------:R-:W-:Y:S01]  /*3880*/  IMAD.HI.U32 R13, R21, R39, RZ ;  /* 0x00000027150d7227 */ /* 0x000fe200078e00ff */
[----:B------:R-:W-:Y:S02]  /*3890*/  ISETP.GE.U32.AND P6, PT, R9, 0x7fffff80, PT ;  /* 0x7fffff800900780c */ /* 0x000fe40003fc6070 */
[----:B------:R-:W-:Y:S01]  /*38a0*/  ISETP.GE.U32.AND P5, PT, R3, 0x7fffff7f, PT ;  /* 0x7fffff7f0300780c */ /* 0x000fe20003fa6070 */
[----:B0-----:R-:W-:Y:S01]  /*38b0*/  VIADD R7, R15, 0xfffffffc ;  /* 0xfffffffc0f077836 */ /* 0x001fe20000000000 */
[----:B------:R-:W-:Y:S01]  /*38c0*/  LOP3.LUT R9, RZ, R24, RZ, 0x33, !PT ;  /* 0x00000018ff097212 */ /* 0x000fe200078e33ff */
[----:B------:R-:W-:-:S02]  /*38d0*/  @!P2 IMAD.MOV R5, RZ, RZ, -R5 ;  /* 0x000000ffff05a224 */ /* 0x000fc400078e0a05 */
[----:B------:R-:W-:Y:S01]  /*38e0*/  @!P0 IMAD.MOV R4, RZ, RZ, -R4 ;  /* 0x000000ffff048224 */ /* 0x000fe200078e0a04 */
[----:B------:R-:W-:Y:S01]  /*38f0*/  ISETP.NE.AND P0, PT, R24, RZ, PT ;  /* 0x000000ff1800720c */ /* 0x000fe20003f05270 */
[----:B------:R-:W-:Y:S01]  /*3900*/  VIADD R8, R15, 0xfffffffd ;  /* 0xfffffffd0f087836 */ /* 0x000fe20000000000 */
[----:B------:R-:W-:Y:S01]  /*3910*/  ISETP.GE.U32.AND P1, PT, R7, 0x7fffff7d, PT ;  /* 0x7fffff7d0700780c */ /* 0x000fe20003f26070 */
[----:B------:R-:W-:Y:S01]  /*3920*/  VIADD R3, R15, 0xffffff85 ;  /* 0xffffff850f037836 */ /* 0x000fe20000000000 */
[C---:B------:R-:W-:Y:S01]  /*3930*/  SEL R6, R9.reuse, R6, !P0 ;  /* 0x0000000609067207 */ /* 0x040fe20004000000 */
[----:B------:R-:W-:Y:S01]  /*3940*/  @!P3 IMAD.MOV R2, RZ, RZ, -R2 ;  /* 0x000000ffff02b224 */ /* 0x000fe200078e0a02 */
[C---:B------:R-:W-:Y:S01]  /*3950*/  SEL R5, R9.reuse, R5, !P0 ;  /* 0x0000000509057207 */ /* 0x040fe20004000000 */
[----:B------:R-:W-:Y:S01]  /*3960*/  IMAD.MOV R13, RZ, RZ, -R13 ;  /* 0x000000ffff0d7224 */ /* 0x000fe200078e0a0d */
[----:B------:R-:W-:Y:S01]  /*3970*/  SEL R7, R9, R4, !P0 ;  /* 0x0000000409077207 */ /* 0x000fe20004000000 */
[----:B------:R-:W-:Y:S01]  /*3980*/  IMAD.MOV R14, RZ, RZ, -R14 ;  /* 0x000000ffff0e7224 */ /* 0x000fe200078e0a0e */
[----:B------:R-:W-:Y:S01]  /*3990*/  ISETP.GE.U32.AND P4, PT, R8, 0x7fffff7e, PT ;  /* 0x7fffff7e0800780c */ /* 0x000fe20003f86070 */
[C---:B------:R-:W-:Y:S01]  /*39a0*/  IMAD R39, R22.reuse, R13, R39 ;  /* 0x0000000d16277224 */ /* 0x040fe200078e0227 */
[----:B------:R-:W-:Y:S01]  /*39b0*/  ISETP.GE.U32.AND P2, PT, R3, 0x7fffff06, PT ;  /* 0x7fffff060300780c */ /* 0x000fe20003f46070 */
[----:B------:R-:W-:Y:S01]  /*39c0*/  IMAD R58, R22, R14, R58 ;  /* 0x0000000e163a7224 */ /* 0x000fe200078e023a */
[----:B------:R-:W-:-:S02]  /*39d0*/  ISETP.NE.U32.AND P3, PT, R0, RZ, PT ;  /* 0x000000ff0000720c */ /* 0x000fc40003f65070 */
[----:B------:R-:W-:Y:S01]  /*39e0*/  SEL R9, R9, R2, !P0 ;  /* 0x0000000209097207 */ /* 0x000fe20004000000 */
[----:B--234-:R-:W-:Y:S10]  /*39f0*/  BRA.U UP0, `(.L_x_5) ;  /* 0x0000000100187547 */ /* 0x01cff4000b800000 */
[----:B------:R-:W-:Y:S01]  /*3a00*/  ELECT P0, URZ, PT ;  /* 0x0000000000ff782f */ /* 0x000fe20003800000 */
[----:B------:R-:W-:Y:S01]  /*3a10*/  IMAD.MOV.U32 R2, RZ, RZ, 0x1 ;  /* 0x00000001ff027424 */ /* 0x000fe200078e00ff */
[----:B------:R-:W-:Y:S01]  /*3a20*/  UMOV UR9, 0x40 ;  /* 0x0000004000097882 */ /* 0x000fe20000000000 */
[----:B------:R-:W-:Y:S01]  /*3a30*/  UVIRTCOUNT.DEALLOC.SMPOOL 0x80 ;  /* 0x000000800000784c */ /* 0x000fe20000000000 */
[----:B------:R-:W-:-:S09]  /*3a40*/  ULEA UR9, UR8, UR9, 0x18 ;  /* 0x0000000908097291 */ /* 0x000fd2000f8ec0ff */
[----:B------:R0:W-:Y:S03]  /*3a50*/  @P0 STS.U8 [UR9], R2 ;  /* 0x00000002ff000988 */ /* 0x0001e60008000009 */
.L_x_5:
[----:B------:R-:W-:Y:S01]  /*3a60*/  STTM.x64 tmem[UR7], RZ ;  /* 0x000000ff000079ed */ /* 0x000fe20008340007 */
[----:B------:R-:W-:Y:S01]  /*3a70*/  STTM.x64 tmem[UR7+0x40], RZ ;  /* 0x000040ff000079ed */ /* 0x000fe20008340007 */
[----:B------:R-:W-:Y:S01]  /*3a80*/  STTM.x64 tmem[UR7+0x80], RZ ;  /* 0x000080ff000079ed */ /* 0x000fe20008340007 */
[----:B------:R-:W-:Y:S01]  /*3a90*/  STTM.x64 tmem[UR7+0xc0], RZ ;  /* 0x0000c0ff000079ed */ /* 0x000fe20008340007 */
[----:B------:R-:W-:Y:S01]  /*3aa0*/  STTM.x64 tmem[UR7+0x100], RZ ;  /* 0x000100ff000079ed */ /* 0x000fe20008340007 */
[----:B------:R-:W-:Y:S01]  /*3ab0*/  STTM.x64 tmem[UR7+0x140], RZ ;  /* 0x000140ff000079ed */ /* 0x000fe20008340007 */
[----:B------:R-:W-:Y:S01]  /*3ac0*/  STTM.x64 tmem[UR7+0x180], RZ ;  /* 0x000180ff000079ed */ /* 0x000fe20008340007 */
[----:B------:R-:W-:Y:S01]  /*3ad0*/  STTM.x64 tmem[UR7+0x1c0], RZ ;  /* 0x0001c0ff000079ed */ /* 0x000fe20008340007 */
[----:B------:R-:W2:Y:S02]  /*3ae0*/  FENCE.VIEW.ASYNC.T ;  /* 0x00000000000073c6 */ /* 0x000ea40000000200 */
[----:B--2---:R-:W-:Y:S01]  /*3af0*/  VOTEU.ALL UP1, P3 ;  /* 0x0000000000ff7886 */ /* 0x004fe20001820000 */
[----:B------:R-:W-:Y:S01]  /*3b00*/  VOTEU.ALL UP2, P3 ;  /* 0x0000000000ff7886 */ /* 0x000fe20001840000 */
[----:B------:R-:W-:Y:S01]  /*3b10*/  IMAD R6, R6, UR12, RZ ;  /* 0x0000000c06067c24 */ /* 0x000fe2000f8e02ff */
[----:B------:R-:W-:Y:S01]  /*3b20*/  STL [R1+0x2664], R81 ;  /* 0x0026645101007387 */ /* 0x000fe20000100800 */
[----:B------:R-:W-:Y:S01]  /*3b30*/  IMAD R5, R5, UR12, RZ ;  /* 0x0000000c05057c24 */ /* 0x000fe2000f8e02ff */
[----:B------:R-:W-:-:S04]  /*3b40*/  @!UP1 UIADD3 UR8, UPT, UPT, -UR10, 0x100000, URZ ;  /* 0x001000000a089890 */ /* 0x000fc8000fffe1ff */
[----:B------:R-:W-:Y:S02]  /*3b50*/  @!UP1 USHF.L.U32 UR9, UR8, 0xb, URZ ;  /* 0x0000000b08099899 */ /* 0x000fe400080006ff */
[----:B------:R-:W-:Y:S01]  /*3b60*/  @!UP1 USHF.L.U32 UR8, UR8, 0x1, URZ ;  /* 0x0000000108089899 */ /* 0x000fe200080006ff */
[----:B------:R-:W-:Y:S01]  /*3b70*/  IMAD R7, R7, UR12, RZ ;  /* 0x0000000c07077c24 */ /* 0x000fe2000f8e02ff */
[----:B------:R-:W-:Y:S01]  /*3b80*/  BAR.SYNC.DEFER_BLOCKING 0x0 ;  /* 0x0000000000007b1d */ /* 0x000fe20000010000 */
[----:B0-----:R-:W-:-:S04]  /*3b90*/  IADD3 R2, P0, PT, R6, UR16, RZ ;  /* 0x0000001006027c10 */ /* 0x001fc8000ff1e0ff */
[----:B------:R-:W-:Y:S02]  /*3ba0*/  LEA.HI.X.SX32 R3, R6, UR17, 0x1, P0 ;  /* 0x0000001106037c11 */ /* 0x000fe400080f0eff */
[----:B------:R-:W-:Y:S01]  /*3bb0*/  PRMT R8, RZ, 0x7610, R8 ;  /* 0x00007610ff087816 */ /* 0x000fe20000000008 */
[----:B------:R-:W-:Y:S01]  /*3bc0*/  STL [R1+0x2660], R80 ;  /* 0x0026605001007387 */ /* 0x000fe20000100800 */
[C---:B------:R-:W-:Y:S02]  /*3bd0*/  IADD3 R4, P0, PT, R5.reuse, UR16, RZ ;  /* 0x0000001005047c10 */ /* 0x040fe4000ff1e0ff */
[----:B------:R-:W-:Y:S01]  /*3be0*/  PRMT R10, RZ, 0x7610, R10 ;  /* 0x00007610ff0a7816 */ /* 0x000fe2000000000a */
[----:B------:R-:W-:Y:S01]  /*3bf0*/  STL [R1+0x2668], R80 ;  /* 0x0026685001007387 */ /* 0x000fe20000100800 */
[----:B------:R-:W-:Y:S01]  /*3c00*/  LEA.HI.X.SX32 R5, R5, UR17, 0x1, P0 ;  /* 0x0000001105057c11 */ /* 0x000fe200080f0eff */
[----:B------:R-:W-:Y:S01]  /*3c10*/  IMAD R9, R9, UR12, RZ ;  /* 0x0000000c09097c24 */ /* 0x000fe2000f8e02ff */
[----:B------:R-:W-:Y:S01]  /*3c20*/  IADD3 R6, P0, PT, R7, UR16, RZ ;  /* 0x0000001007067c10 */ /* 0x000fe2000ff1e0ff */
[----:B------:R-:W-:Y:S01]  /*3c30*/  STL [R1+0x2674], R80 ;  /* 0x0026745001007387 */ /* 0x000fe20000100800 */
[----:B------:R-:W-:Y:S01]  /*3c40*/  PRMT R20, RZ, 0x7610, R20 ;  /* 0x00007610ff147816 */ /* 0x000fe20000000014 */
[----:B-1----:R-:W-:Y:S01]  /*3c50*/  IMAD.SHL.U32 R13, R18, 0x2, RZ ;  /* 0x00000002120d7824 */ /* 0x002fe200078e00ff */
[----:B------:R-:W-:Y:S01]  /*3c60*/  PRMT R16, RZ, 0x7610, R16 ;  /* 0x00007610ff107816 */ /* 0x000fe20000000010 */
[----:B------:R-:W-:Y:S01]  /*3c70*/  STL [R1+0x2678], R80 ;  /* 0x0026785001007387 */ /* 0x000fe20000100800 */
[----:B------:R-:W-:Y:S01]  /*3c80*/  PRMT R17, RZ, 0x7610, R17 ;  /* 0x00007610ff117816 */ /* 0x000fe20000000011 */
[----:B------:R-:W0:Y:S02]  /*3c90*/  LDCU UR12, c[0x0][0x3b0] ;  /* 0x00007600ff0c77ac */ /* 0x000e240008000800 */
[----:B------:R-:W1:Y:S02]  /*3ca0*/  FENCE.VIEW.ASYNC.S ;  /* 0x00000000000073c6 */ /* 0x000e640000000000 */
[----:B-1----:R1:W2:Y:S02]  /*3cb0*/  @!UP2 SYNCS.EXCH.64 URZ, [UR6], UR8 ;  /* 0x0000000806ffa5b2 */ /* 0x0022a40008000100 */
[----:B--2---:R-:W-:Y:S01]  /*3cc0*/  BAR.SYNC.DEFER_BLOCKING 0x0 ;  /* 0x0000000000007b1d */ /* 0x004fe20000010000 */
[----:B------:R-:W-:-:S02]  /*3cd0*/  PRMT R15, RZ, 0x7610, R15 ;  /* 0x00007610ff0f7816 */ /* 0x000fc4000000000f */
[----:B------:R-:W-:Y:S02]  /*3ce0*/  PRMT R14, RZ, 0x7610, R14 ;  /* 0x00007610ff0e7816 */ /* 0x000fe4000000000e */
[----:B------:R-:W-:Y:S01]  /*3cf0*/  PRMT R0, RZ, 0x7610, R0 ;  /* 0x00007610ff007816 */ /* 0x000fe20000000000 */
[----:B------:R-:W2:Y:S01]  /*3d00*/  LDCU UR27, c[0x0][0x3b0] ;  /* 0x00007600ff1b77ac */ /* 0x000ea20008000800 */
[----:B------:R-:W-:Y:S01]  /*3d10*/  STL [R1+0x2680], R80 ;  /* 0x0026805001007387 */ /* 0x000fe20000100800 */
[----:B------:R-:W3:Y:S03]  /*3d20*/  LDCU UR48, c[0x0][0x3b0] ;  /* 0x00007600ff3077ac */ /* 0x000ee60008000800 */
[----:B------:R-:W-:Y:S01]  /*3d30*/  STL [R1+0x2684], R80 ;  /* 0x0026845001007387 */ /* 0x000fe20000100800 */
[----:B------:R-:W4:Y:S03]  /*3d40*/  LDCU UR13, c[0x0][0x3b0] ;  /* 0x00007600ff0d77ac */ /* 0x000f260008000800 */
[----:B------:R-:W-:Y:S01]  /*3d50*/  STL [R1+0x268c], R80 ;  /* 0x00268c5001007387 */ /* 0x000fe20000100800 */
[----:B------:R-:W0:Y:S03]  /*3d60*/  LDCU UR20, c[0x0][0x3b0] ;  /* 0x00007600ff1477ac */ /* 0x000e260008000800 */
[----:B------:R-:W-:Y:S01]  /*3d70*/  STL [R1+0x2690], R80 ;  /* 0x0026905001007387 */ /* 0x000fe20000100800 */
[----:B------:R-:W0:Y:S03]  /*3d80*/  LDCU UR21, c[0x0][0x3b0] ;  /* 0x00007600ff1577ac */ /* 0x000e260008000800 */
[----:B------:R-:W2:Y:S01]  /*3d90*/  @!P6 LDG.E.U8 R8, desc[UR14][R4.64] ;  /* 0x0000000e0408e981 */ /* 0x000ea2000c1e1100 */
[----:B------:R-:W0:Y:S03]  /*3da0*/  LDCU UR22, c[0x0][0x3b0] ;  /* 0x00007600ff1677ac */ /* 0x000e260008000800 */
[----:B------:R-:W-:Y:S01]  /*3db0*/  STL [R1+0x2698], R80 ;  /* 0x0026985001007387 */ /* 0x000fe20000100800 */
        /* <DEDUP_REMOVED lines=47> */
[----:B------:R-:W-:Y:S04]  /*40b0*/  STL [R1+0x1e10], R27 ;  /* 0x001e101b01007387 */ /* 0x000fe80000100800 */
        /* <DEDUP_REMOVED lines=19> */
[----:B------:R-:W-:Y:S04]  /*41f0*/  STL.64 [R1+0x2010], R32 ;  /* 0x0020102001007387 */ /* 0x000fe80000100a00 */
[----:B------:R-:W-:Y:S04]  /*4200*/  STL [R1+0x23a8], R32 ;  /* 0x0023a82001007387 */ /* 0x000fe80000100800 */
[----:B------:R-:W-:Y:S04]  /*4210*/  STL [R1+0x1ddc], R37 ;  /* 0x001ddc2501007387 */ /* 0x000fe80000100800 */
[----:B------:R-:W-:Y:S04]  /*4220*/  STL [R1+0x1dd8], R36 ;  /* 0x001dd82401007387 */ /* 0x000fe80000100800 */
[----:B------:R-:W-:Y:S04]  /*4230*/  STL.64 [R1+0x2018], R36 ;  /* 0x0020182401007387 */ /* 0x000fe80000100a00 */
[----:B------:R-:W-:Y:S04]  /*4240*/  STL [R1+0x23b0], R36 ;  /* 0x0023b02401007387 */ /* 0x000fe80000100800 */
[----:B------:R-:W-:Y:S04]  /*4250*/  STL [R1+0x23ac], R37 ;  /* 0x0023ac2501007387 */ /* 0x000fe80000100800 */
[----:B------:R-:W-:Y:S04]  /*4260*/  STL [R1+0x1dd4], R35 ;  /* 0x001dd42301007387 */ /* 0x000fe80000100800 */
[----:B------:R0:W-:Y:S04]  /*4270*/  STL.64 [R1+0x2020], R34 ;  /* 0x0020202201007387 */ /* 0x0001e80000100a00 */
[----:B------:R-:W-:Y:S04]  /*4280*/  STL [R1+0x23c8], R34 ;  /* 0x0023c82201007387 */ /* 0x000fe80000100800 */
[----:B------:R-:W-:Y:S04]  /*4290*/  STL [R1+0x1dd0], R42 ;  /* 0x001dd02a01007387 */ /* 0x000fe80000100800 */
[----:B------:R-:W-:Y:S01]  /*42a0*/  STL [R1+0x2030], R42 ;  /* 0x0020302a01007387 */ /* 0x000fe20000100800 */
[----:B------:R-:W-:Y:S01]  /*42b0*/  LEA.HI.X.SX32 R7, R7, UR17, 0x1, P0 ;  /* 0x0000001107077c11 */ /* 0x000fe200080f0eff */
[----:B0-----:R-:W0:Y:S02]  /*42c0*/  LDC R35, c[0x0][0x3a0] ;  /* 0x0000e800ff237b82 */ /* 0x001e240000000800 */
        /* <DEDUP_REMOVED lines=116> */
[----:B------:R-:W3:Y:S04]  /*4a10*/  @!P6 LDG.E.U8 R10, desc[UR14][R6.64] ;  /* 0x0000000e060ae981 */ /* 0x000ee8000c1e1100 */
[----:B------:R-:W-:Y:S04]  /*4a20*/  STL [R1+0x1d44], R88 ;  /* 0x001d445801007387 */ /* 0x000fe80000100800 */
[----:B------:R-:W4:Y:S04]  /*4a30*/  @!P6 LDG.E.U8 R11, desc[UR14][R2.64] ;  /* 0x0000000e020be981 */ /* 0x000f28000c1e1100 */
[----:B------:R-:W-:Y:S04]  /*4a40*/  STL [R1+0x1d40], R90 ;  /* 0x001d405a01007387 */ /* 0x000fe80000100800 */
[----:B------:R-:W-:Y:S04]  /*4a50*/  STL [R1+0x1d3c], R91 ;  /* 0x001d3c5b01007387 */ /* 0x000fe80000100800 */
[----:B------:R-:W-:Y:S04]  /*4a60*/  STL [R1+0x1d38], R92 ;  /* 0x001d385c01007387 */ /* 0x000fe80000100800 */
[----:B------:R-:W-:Y:S04]  /*4a70*/  STL [R1+0x1d34], R93 ;  /* 0x001d345d01007387 */ /* 0x000fe80000100800 */
[----:B--2---:R2:W-:Y:S02]  /*4a80*/  STL [R1+0x3e0], R8 ;  /* 0x0003e00801007387 */ /* 0x0045e40000100800 */
[----:B--2---:R-:W-:-:S02]  /*4a90*/  IADD3 R8, P0, PT, R9, UR16, RZ ;  /* 0x0000001009087c10 */ /* 0x004fc4000ff1e0ff */
[----:B------:R-:W-:Y:S02]  /*4aa0*/  SHF.R.S32.HI R12, RZ, 0x1f, R13 ;  /* 0x0000001fff0c7819 */ /* 0x000fe4000001140d */
[----:B------:R-:W-:Y:S02]  /*4ab0*/  PRMT R22, RZ, 0x7610, R22 ;  /* 0x00007610ff167816 */ /* 0x000fe40000000016 */
[----:B------:R-:W-:Y:S01]  /*4ac0*/  PRMT R19, RZ, 0x7610, R19 ;  /* 0x00007610ff137816 */ /* 0x000fe20000000013 */
[----:B------:R-:W-:Y:S01]  /*4ad0*/  IMAD R33, R18, 0xb, RZ ;  /* 0x0000000b12217824 */ /* 0x000fe200078e02ff */
[----:B------:R-:W-:Y:S01]  /*4ae0*/  LEA.HI.X.SX32 R9, R9, UR17, 0x1, P0 ;  /* 0x0000001109097c11 */ /* 0x000fe200080f0eff */
[----:B------:R-:W2:Y:S04]  /*4af0*/  LDCU UR16, c[0x0][0x3b0] ;  /* 0x00007600ff1077ac */ /* 0x000ea80008000800 */
[----:B------:R-:W2:Y:S04]  /*4b00*/  @!P6 LDG.E.U8 R20, desc[UR14][R8.64] ;  /* 0x0000000e0814e981 */ /* 0x000ea8000c1e1100 */
[----:B---3--:R0:W-:Y:S01]  /*4b10*/  STL [R1+0x3dc], R10 ;  /* 0x0003dc0a01007387 */ /* 0x0081e20000100800 */
[----:B------:R-:W-:Y:S01]  /*4b20*/  SHF.R.S32.HI R28, RZ, 0x1f, R33 ;  /* 0x0000001fff1c7819 */ /* 0x000fe20000011421 */
[----:B------:R-:W3:Y:S02]  /*4b30*/  LDCU UR17, c[0x0][0x3b0] ;  /* 0x00007600ff1177ac */ /* 0x000ee40008000800 */
[----:B----4-:R4:W-:Y:S01]  /*4b40*/  @!P6 STL [R1+0x3e4], R11 ;  /* 0x0003e40b0100e387 */ /* 0x0109e20000100800 */
[----:B0-----:R-:W-:Y:S01]  /*4b50*/  VIADD R10, R35, 0xffffff86 ;  /* 0xffffff86230a7836 */ /* 0x001fe20000000000 */
[----:B------:R-:W-:-:S02]  /*4b60*/  IADD3 R23, P6, PT, R13, R4, RZ ;  /* 0x000000040d177210 */ /* 0x000fc40007fde0ff */
[----:B----4-:R-:W-:-:S05]  /*4b70*/  IADD3 R11, P0, PT, R13, R2, RZ ;  /* 0x000000020d0b7210 */ /* 0x010fca0007f1e0ff */
[----:B------:R-:W-:Y:S01]  /*4b80*/  IMAD.X R21, R12, 0x1, R3, P0 ;  /* 0x000000010c157824 */ /* 0x000fe200000e0603 */
[----:B------:R-:W-:Y:S01]  /*4b90*/  ISETP.GE.U32.AND P0, PT, R10, 0x7fffff07, PT ;  /* 0x7fffff070a00780c */ /* 0x000fe20003f06070 */
[----:B------:R0:W-:Y:S01]  /*4ba0*/  STL [R1+0x710], R11 ;  /* 0x0007100b01007387 */ /* 0x0001e20000100800 */
[----:B------:R-:W-:-:S03]  /*4bb0*/  @!P4 IMAD.MOV.U32 R10, RZ, RZ, R11 ;  /* 0x000000ffff0ac224 */ /* 0x000fc600078e000b */
[----:B------:R-:W-:Y:S01]  /*4bc0*/  STL [R1+0x718], R23 ;  /* 0x0007181701007387 */ /* 0x000fe20000100800 */
[----:B------:R-:W-:Y:S02]  /*4bd0*/  IMAD.X R24, R12, 0x1, R5, P6 ;  /* 0x000000010c187824 */ /* 0x000fe400030e0605 */
[----:B0-----:R-:W-:Y:S01]  /*4be0*/  @!P4 IMAD.MOV.U32 R11, RZ, RZ, R21 ;  /* 0x000000ffff0bc224 */ /* 0x001fe200078e0015 */
[----:B------:R-:W-:Y:S04]  /*4bf0*/  STL [R1+0x6fc], R21 ;  /* 0x0006fc1501007387 */ /* 0x000fe80000100800 */
[----:B------:R0:W4:Y:S04]  /*4c00*/  @!P4 LDG.E.U8 R16, desc[UR14][R10.64] ;  /* 0x0000000e0a10c981 */ /* 0x000128000c1e1100 */
[----:B--2---:R2:W-:Y:S01]  /*4c10*/  STL [R1+0x3d0], R20 ;  /* 0x0003d01401007387 */ /* 0x0045e20000100800 */
[----:B0-----:R-:W-:-:S02]  /*4c20*/  @!P4 IMAD.MOV.U32 R10, RZ, RZ, R23 ;  /* 0x000000ffff0ac224 */ /* 0x001fc400078e0017 */
[----:B------:R-:W-:-:S05]  /*4c30*/  @!P4 IMAD.MOV.U32 R11, RZ, RZ, R24 ;  /* 0x000000ffff0bc224 */ /* 0x000fca00078e0018 */
[----:B------:R0:W3:Y:S01]  /*4c40*/  @!P4 LDG.E.U8 R22, desc[UR14][R10.64] ;  /* 0x0000000e0a16c981 */ /* 0x0000e2000c1e1100 */
[----:B--2---:R-:W-:-:S05]  /*4c50*/  IADD3 R20, P6, PT, R13, R6, RZ ;  /* 0x000000060d147210 */ /* 0x004fca0007fde0ff */
[----:B------:R-:W-:Y:S02]  /*4c60*/  IMAD.X R21, R12, 0x1, R7, P6 ;  /* 0x000000010c157824 */ /* 0x000fe400030e0607 */
[----:B0-----:R-:W-:Y:S02]  /*4c70*/  @!P4 IMAD.MOV.U32 R10, RZ, RZ, R20 ;  /* 0x000000ffff0ac224 */ /* 0x001fe400078e0014 */
[----:B------:R-:W-:-:S05]  /*4c80*/  @!P4 IMAD.MOV.U32 R11, RZ, RZ, R21 ;  /* 0x000000ffff0bc224 */ /* 0x000fca00078e0015 */
[----:B------:R0:W2:Y:S04]  /*4c90*/  @!P4 LDG.E.U8 R17, desc[UR14][R10.64] ;  /* 0x0000000e0a11c981 */ /* 0x0000a8000c1e1100 */
[----:B------:R-:W-:Y:S04]  /*4ca0*/  STL [R1+0x714], R24 ;  /* 0x0007141801007387 */ /* 0x000fe80000100800 */
[----:B------:R-:W-:Y:S01]  /*4cb0*/  STL [R1+0x720], R20 ;  /* 0x0007201401007387 */ /* 0x000fe20000100800 */
[----:B------:R-:W-:-:S03]  /*4cc0*/  IMAD R23, R18, 0x3, RZ ;  /* 0x0000000312177824 */ /* 0x000fc600078e02ff */
[----:B----4-:R4:W-:Y:S02]  /*4cd0*/  STL [R1+0x3d8], R16 ;  /* 0x0003d81001007387 */ /* 0x0109e40000100800 */
[----:B----4-:R-:W-:-:S05]  /*4ce0*/  IADD3 R16, P6, PT, R13, R8, RZ ;  /* 0x000000080d107210 */ /* 0x010fca0007fde0ff */
[----:B------:R-:W-:Y:S02]  /*4cf0*/  IMAD.X R12, R12, 0x1, R9, P6 ;  /* 0x000000010c0c7824 */ /* 0x000fe400030e0609 */
[----:B0-----:R-:W-:Y:S02]  /*4d00*/  @!P4 IMAD.MOV.U32 R10, RZ, RZ, R16 ;  /* 0x000000ffff0ac224 */ /* 0x001fe400078e0010 */
[----:B------:R-:W-:Y:S01]  /*4d10*/  @!P4 IMAD.MOV.U32 R11, RZ, RZ, R12 ;  /* 0x000000ffff0bc224 */ /* 0x000fe200078e000c */
[----:B------:R-:W-:Y:S01]  /*4d20*/  STL [R1+0x71c], R21 ;  /* 0x00071c1501007387 */ /* 0x000fe20000100800 */
[----:B------:R-:W-:-:S03]  /*4d30*/  IADD3 R32, P6, PT, R23, R2, RZ ;  /* 0x0000000217207210 */ /* 0x000fc60007fde0ff */
[----:B------:R-:W-:Y:S04]  /*4d40*/  STL [R1+0x728], R16 ;  /* 0x0007281001007387 */ /* 0x000fe80000100800 */
[----:B------:R0:W-:Y:S04]  /*4d50*/  STL [R1+0x724], R12 ;  /* 0x0007240c01007387 */ /* 0x0001e80000100800 */
[----:B------:R4:W3:Y:S04]  /*4d60*/  @!P4 LDG.E.U8 R15, desc[UR14][R10.64] ;  /* 0x0000000e0a0fc981 */ /* 0x0008e8000c1e1100 */
[----:B--2---:R2:W-:Y:S01]  /*4d70*/  STL [R1+0x3cc], R17 ;  /* 0x0003cc1101007387 */ /* 0x0045e20000100800 */
[----:B0-----:R-:W-:-:S03]  /*4d80*/  SHF.R.S32.HI R12, RZ, 0x1f, R18 ;  /* 0x0000001fff0c7819 */ /* 0x001fc60000011412 */
[----:B------:R-:W-:Y:S01]  /*4d90*/  STL [R1+0x730], R32 ;  /* 0x0007302001007387 */ /* 0x000fe20000100800 */
[----:B--2---:R-:W-:-:S03]  /*4da0*/  IADD3 R17, P4, PT, R2, R18, RZ ;  /* 0x0000001202117210 */ /* 0x004fc60007f9e0ff */
[----:B------:R-:W-:Y:S01]  /*4db0*/  STL [R1+0x2414], R32 ;  /* 0x0024142001007387 */ /* 0x000fe20000100800 */
[----:B----4-:R-:W-:-:S03]  /*4dc0*/  VIADD R10, R35, 0xfffffff7 ;  /* 0xfffffff7230a7836 */ /* 0x010fc60000000000 */
[----:B------:R-:W-:Y:S04]  /*4dd0*/  STL [R1+0x6d0], R17 ;  /* 0x0006d01101007387 */ /* 0x000fe80000100800 */
[----:B---3--:R0:W-:Y:S01]  /*4de0*/  STL [R1+0x3d4], R22 ;  /* 0x0003d41601007387 */ /* 0x0081e20000100800 */
[----:B------:R-:W-:Y:S01]  /*4df0*/  PRMT R13, RZ, 0x7610, R13 ;  /* 0x00007610ff0d7816 */ /* 0x000fe2000000000d */
[----:B0-----:R-:W-:Y:S01]  /*4e00*/  IMAD.X R22, R12, 0x1, R3, P4 ;  /* 0x000000010c167824 */ /* 0x001fe200020e0603 */
[----:B------:R-:W-:Y:S01]  /*4e10*/  ISETP.GE.U32.AND P4, PT, R10, 0x7fffff78, PT ;  /* 0x7fffff780a00780c */ /* 0x000fe20003f86070 */
[----:B------:R-:W-:Y:S02]  /*4e20*/  @!P5 IMAD.MOV.U32 R10, RZ, RZ, R17 ;  /* 0x000000ffff0ad224 */ /* 0x000fe400078e0011 */
[----:B------:R-:W-:-:S05]  /*4e30*/  @!P5 IMAD.MOV.U32 R11, RZ, RZ, R22 ;  /* 0x000000ffff0bd224 */ /* 0x000fca00078e0016 */
[----:B------:R0:W2:Y:S01]  /*4e40*/  @!P5 LDG.E.U8 R13, desc[UR14][R10.64] ;  /* 0x0000000e0a0dd981 */ /* 0x0000a2000c1e1100 */
[----:B------:R-:W-:-:S05]  /*4e50*/  SHF.R.S32.HI R16, RZ, 0x1f, R23 ;  /* 0x0000001fff107819 */ /* 0x000fca0000011417 */
[----:B------:R-:W-:Y:S01]  /*4e60*/  IMAD.X R37, R16, 0x1, R3, P6 ;  /* 0x0000000110257824 */ /* 0x000fe200030e0603 */
[----:B------:R-:W-:-:S04]  /*4e70*/  IADD3 R20, P6, PT, R4, R18, RZ ;  /* 0x0000001204147210 */ /* 0x000fc80007fde0ff */
[----:B------:R-:W-:Y:S01]  /*4e80*/  STL [R1+0x72c], R37 ;  /* 0x00072c2501007387 */ /* 0x000fe20000100800 */
[----:B------:R-:W-:-:S03]  /*4e90*/  IMAD.X R21, R12, 0x1, R5, P6 ;  /* 0x000000010c157824 */ /* 0x000fc600030e0605 */
[----:B------:R-:W-:Y:S04]  /*4ea0*/  STL [R1+0x6e8], R20 ;  /* 0x0006e81401007387 */ /* 0x000fe80000100800 */
[----:B------:R-:W-:Y:S04]  /*4eb0*/  STL [R1+0x6cc], R22 ;  /* 0x0006cc1601007387 */ /* 0x000fe80000100800 */
[----:B------:R-:W-:Y:S01]  /*4ec0*/  STL [R1+0x241c], R37 ;  /* 0x00241c2501007387 */ /* 0x000fe20000100800 */
[----:B0-----:R-:W-:Y:S02]  /*4ed0*/  @!P5 IMAD.MOV.U32 R10, RZ, RZ, R20 ;  /* 0x000000ffff0ad224 */ /* 0x001fe400078e0014 */
[----:B------:R-:W-:-:S05]  /*4ee0*/  @!P5 IMAD.MOV.U32 R11, RZ, RZ, R21 ;  /* 0x000000ffff0bd224 */ /* 0x000fca00078e0015 */
[----:B------:R0:W3:Y:S04]  /*4ef0*/  @!P5 LDG.E.U8 R19, desc[UR14][R10.64] ;  /* 0x0000000e0a13d981 */ /* 0x0000e8000c1e1100 */
[----:B------:R4:W-:Y:S04]  /*4f00*/  STL [R1+0x3c8], R15 ;  /* 0x0003c80f01007387 */ /* 0x0009e80000100800 */
[----:B------:R-:W-:Y:S01]  /*4f10*/  STL [R1+0x6d4], R21 ;  /* 0x0006d41501007387 */ /* 0x000fe20000100800 */
[----:B----4-:R-:W-:-:S05]  /*4f20*/  IADD3 R15, P6, PT, R6, R18, RZ ;  /* 0x00000012060f7210 */ /* 0x010fca0007fde0ff */
[----:B------:R-:W-:Y:S01]  /*4f30*/  STL [R1+0x6f0], R15 ;  /* 0x0006f00f01007387 */ /* 0x000fe20000100800 */
[----:B------:R-:W-:Y:S02]  /*4f40*/  IMAD.X R17, R12, 0x1, R7, P6 ;  /* 0x000000010c117824 */ /* 0x000fe400030e0607 */
[----:B0-----:R-:W-:Y:S02]  /*4f50*/  @!P5 IMAD.MOV.U32 R10, RZ, RZ, R15 ;  /* 0x000000ffff0ad224 */ /* 0x001fe400078e000f */
[----:B------:R-:W-:-:S05]  /*4f60*/  @!P5 IMAD.MOV.U32 R11, RZ, RZ, R17 ;  /* 0x000000ffff0bd224 */ /* 0x000fca00078e0011 */
[----:B------:R0:W4:Y:S04]  /*4f70*/  @!P5 LDG.E.U8 R14, desc[UR14][R10.64] ;  /* 0x0000000e0a0ed981 */ /* 0x000128000c1e1100 */
[----:B--2---:R2:W-:Y:S02]  /*4f80*/  STL [R1+0x3c4], R13 ;  /* 0x0003c40d01007387 */ /* 0x0045e40000100800 */
[----:B--2---:R-:W-:-:S05]  /*4f90*/  IADD3 R13, P6, PT, R8, R18, RZ ;  /* 0x00000012080d7210 */ /* 0x004fca0007fde0ff */
[----:B------:R-:W-:Y:S02]  /*4fa0*/  IMAD.X R12, R12, 0x1, R9, P6 ;  /* 0x000000010c0c7824 */ /* 0x000fe400030e0609 */
[----:B0-----:R-:W-:Y:S02]  /*4fb0*/  @!P5 IMAD.MOV.U32 R10, RZ, RZ, R13 ;  /* 0x000000ffff0ad224 */ /* 0x001fe400078e000d */
[----:B------:R-:W-:-:S05]  /*4fc0*/  @!P5 IMAD.MOV.U32 R11, RZ, RZ, R12 ;  /* 0x000000ffff0bd224 */ /* 0x000fca00078e000c */
[----:B------:R0:W2:Y:S01]  /*4fd0*/  @!P5 LDG.E.U8 R0, desc[UR14][R10.64] ;  /* 0x0000000e0a00d981 */ /* 0x0000a2000c1e1100 */
[----:B------:R-:W-:-:S03]  /*4fe0*/  IADD3 R92, P6, PT, R23, R4, RZ ;  /* 0x00000004175c7210 */ /* 0x000fc60007fde0ff */
[----:B------:R-:W-:Y:S02]  /*4ff0*/  STL [R1+0x6ec], R17 ;  /* 0x0006ec1101007387 */ /* 0x000fe40000100800 */
[----:B------:R-:W-:Y:S02]  /*5000*/  IMAD.X R93, R16, 0x1, R5, P6 ;  /* 0x00000001105d7824 */ /* 0x000fe400030e0605 */
[----:B------:R0:W-:Y:S01]  /*5010*/  STL [R1+0x6f8], R13 ;  /* 0x0006f80d01007387 */ /* 0x0001e20000100800 */
[----:B------:R-:W-:-:S03]  /*5020*/  IADD3 R90, P5, PT, R23, R6, RZ ;  /* 0x00000006175a7210 */ /* 0x000fc60007fbe0ff */
[----:B------:R-:W-:Y:S04]  /*5030*/  STL [R1+0x6f4], R12 ;  /* 0x0006f40c01007387 */ /* 0x000fe80000100800 */
[----:B------:R-:W-:Y:S04]  /*5040*/  STL [R1+0x738], R92 ;  /* 0x0007385c01007387 */ /* 0x000fe80000100800 */
[----:B------:R-:W-:Y:S01]  /*5050*/  STL [R1+0x2424], R92 ;  /* 0x0024245c01007387 */ /* 0x000fe20000100800 */
[----:B0-----:R-:W-:-:S03]  /*5060*/  IMAD.SHL.U32 R13, R18, 0x8, RZ ;  /* 0x00000008120d7824 */ /* 0x001fc600078e00ff */
[----:B------:R-:W-:Y:S04]  /*5070*/  STL [R1+0x242c], R23 ;  /* 0x00242c1701007387 */ /* 0x000fe80000100800 */
[----:B------:R0:W-:Y:S04]  /*5080*/  STL [R1+0x26f4], R35 ;  /* 0x0026f42301007387 */ /* 0x0001e80000100800 */
[----:B------:R-:W-:Y:S04]  /*5090*/  STL [R1+0x734], R93 ;  /* 0x0007345d01007387 */ /* 0x000fe80000100800 */
[----:B------:R-:W-:Y:S04]  /*50a0*/  STL [R1+0x2434], R93 ;  /* 0x0024345d01007387 */ /* 0x000fe80000100800 */
[----:B------:R-:W-:Y:S01]  /*50b0*/  STL [R1+0xb40], R90 ;  /* 0x000b405a01007387 */ /* 0x000fe20000100800 */
[----:B------:R-:W-:-:S03]  /*50c0*/  SHF.R.S32.HI R11, RZ, 0x1f, R13 ;  /* 0x0000001fff0b7819 */ /* 0x000fc6000001140d */
[----:B------:R-:W-:Y:S04]  /*50d0*/  STL [R1+0x243c], R90 ;  /* 0x00243c5a01007387 */ /* 0x000fe80000100800 */
[----:B------:R-:W-:Y:S01]  /*50e0*/  STL [R1+0x2444], R16 ;  /* 0x0024441001007387 */ /* 0x000fe20000100800 */
[----:B------:R-:W-:Y:S02]  /*50f0*/  IMAD.X R91, R16, 0x1, R7, P5 ;  /* 0x00000001105b7824 */ /* 0x000fe400028e0607 */
[C---:B------:R-:W-:Y:S02]  /*5100*/  VIADD R15, R35.reuse, 0xffffff87 ;  /* 0xffffff87230f7836 */ /* 0x040fe40000000000 */
[----:B------:R-:W-:Y:S01]  /*5110*/  VIADD R24, R35, 0xffffffef ;  /* 0xffffffef23187836 */ /* 0x000fe20000000000 */
[----:B0-----:R-:W-:Y:S01]  /*5120*/  IADD3 R35, P5, PT, R13, R4, RZ ;  /* 0x000000040d237210 */ /* 0x001fe20007fbe0ff */
[----:B------:R-:W-:-:S02]  /*5130*/  IMAD R10, R18, 0x9, RZ ;  /* 0x00000009120a7824 */ /* 0x000fc400078e02ff */
[----:B------:R-:W-:Y:S01]  /*5140*/  IMAD R12, R18, 0xa, RZ ;  /* 0x0000000a120c7824 */ /* 0x000fe200078e02ff */
[----:B--2---:R0:W-:Y:S02]  /*5150*/  STL [R1+0x3b8], R0 ;  /* 0x0003b80001007387 */ /* 0x0041e40000100800 */
[----:B0-----:R-:W-:-:S05]  /*5160*/  IADD3 R0, P6, PT, R13, R2, RZ ;  /* 0x000000020d007210 */ /* 0x001fca0007fde0ff */
[----:B------:R0:W-:Y:S01]  /*5170*/  STL [R1+0xbd0], R0 ;  /* 0x000bd00001007387 */ /* 0x0001e20000100800 */
[----:B------:R-:W-:-:S03]  /*5180*/  IMAD.X R16, R11, 0x1, R3, P6 ;  /* 0x000000010b107824 */ /* 0x000fc600030e0603 */
[----:B---3--:R-:W-:Y:S04]  /*5190*/  STL [R1+0x3c0], R19 ;  /* 0x0003c01301007387 */ /* 0x008fe80000100800 */
[----:B------:R-:W-:Y:S01]  /*51a0*/  STL [R1+0xb3c], R91 ;  /* 0x000b3c5b01007387 */ /* 0x000fe20000100800 */
[----:B0-----:R-:W-:-:S03]  /*51b0*/  IADD3 R0, P6, PT, R13, R6, RZ ;  /* 0x000000060d007210 */ /* 0x001fc60007fde0ff */
[----:B------:R-:W-:Y:S04]  /*51c0*/  STL [R1+0x244c], R91 ;  /* 0x00244c5b01007387 */ /* 0x000fe80000100800 */
[----:B----4-:R-:W-:Y:S04]  /*51d0*/  STL [R1+0x3bc], R14 ;  /* 0x0003bc0e01007387 */ /* 0x010fe80000100800 */
[----:B------:R0:W-:Y:S04]  /*51e0*/  STL [R1+0xbcc], R16 ;  /* 0x000bcc1001007387 */ /* 0x0001e80000100800 */
[----:B------:R-:W-:Y:S04]  /*51f0*/  STL [R1+0xbd8], R35 ;  /* 0x000bd82301007387 */ /* 0x000fe80000100800 */
[----:B------:R2:W-:Y:S01]  /*5200*/  STL [R1+0xbe0], R0 ;  /* 0x000be00001007387 */ /* 0x0005e20000100800 */
[----:B0-----:R-:W-:-:S03]  /*5210*/  IMAD.X R16, R11, 0x1, R7, P6 ;  /* 0x000000010b107824 */ /* 0x001fc600030e0607 */
[----:B------:R-:W-:Y:S01]  /*5220*/  STL [R1+0x26f8], R35 ;  /* 0x0026f82301007387 */ /* 0x000fe20000100800 */
[----:B--2---:R-:W-:Y:S01]  /*5230*/  IMAD.X R0, R11, 0x1, R5, P5 ;  /* 0x000000010b007824 */ /* 0x004fe200028e0605 */
[----:B------:R-:W-:Y:S02]  /*5240*/  IADD3 R13, P5, PT, R13, R8, RZ ;  /* 0x000000080d0d7210 */ /* 0x000fe40007fbe0ff */
[----:B------:R-:W-:Y:S02]  /*5250*/  SHF.R.S32.HI R14, RZ, 0x1f, R10 ;  /* 0x0000001fff0e7819 */ /* 0x000fe4000001140a */
[----:B------:R0:W-:Y:S04]  /*5260*/  STL [R1+0xbd4], R0 ;  /* 0x000bd40001007387 */ /* 0x0001e80000100800 */
[----:B------:R-:W-:Y:S01]  /*5270*/  STL [R1+0xbe8], R13 ;  /* 0x000be80d01007387 */ /* 0x000fe20000100800 */
[----:B0-----:R-:W-:-:S03]  /*5280*/  IADD3 R0, P6, PT, R10, R2, RZ ;  /* 0x000000020a007210 */ /* 0x001fc60007fde0ff */
[----:B------:R0:W-:Y:S04]  /*5290*/  STL [R1+0xbdc], R16 ;  /* 0x000bdc1001007387 */ /* 0x0001e80000100800 */
[----:B------:R2:W-:Y:S01]  /*52a0*/  STL [R1+0xbf0], R0 ;  /* 0x000bf00001007387 */ /* 0x0005e20000100800 */
[----:B0-----:R-:W-:Y:S01]  /*52b0*/  IMAD.X R16, R11, 0x1, R9, P5 ;  /* 0x000000010b107824 */ /* 0x001fe200028e0609 */
[----:B------:R-:W-:Y:S01]  /*52c0*/  IADD3 R11, P5, PT, R10, R4, RZ ;  /* 0x000000040a0b7210 */ /* 0x000fe20007fbe0ff */
[----:B--2---:R-:W-:-:S03]  /*52d0*/  IMAD.X R0, R14, 0x1, R3, P6 ;  /* 0x000000010e007824 */ /* 0x004fc600030e0603 */
[----:B------:R0:W-:Y:S04]  /*52e0*/  STL [R1+0xbe4], R16 ;  /* 0x000be41001007387 */ /* 0x0001e80000100800 */
[----:B------:R-:W-:Y:S04]  /*52f0*/  STL [R1+0xbf8], R11 ;  /* 0x000bf80b01007387 */ /* 0x000fe80000100800 */
[----:B------:R2:W-:Y:S01]  /*5300*/  STL [R1+0xbec], R0 ;  /* 0x000bec0001007387 */ /* 0x0005e20000100800 */
[----:B0-----:R-:W-:Y:S01]  /*5310*/  IADD3 R16, P6, PT, R10, R6, RZ ;  /* 0x000000060a107210 */ /* 0x001fe20007fde0ff */
[----:B--2---:R-:W-:Y:S01]  /*5320*/  IMAD.X R0, R14, 0x1, R5, P5 ;  /* 0x000000010e007824 */ /* 0x004fe200028e0605 */
[----:B------:R-:W-:-:S03]  /*5330*/  IADD3 R10, P5, PT, R10, R8, RZ ;  /* 0x000000080a0a7210 */ /* 0x000fc60007fbe0ff */
[----:B------:R0:W-:Y:S01]  /*5340*/  STL [R1+0xc00], R16 ;  /* 0x000c001001007387 */ /* 0x0001e20000100800 */
[----:B------:R-:W-:-:S03]  /*5350*/  SHF.R.S32.HI R11, RZ, 0x1f, R12 ;  /* 0x0000001fff0b7819 */ /* 0x000fc6000001140c */
[----:B------:R2:W-:Y:S01]  /*5360*/  STL [R1+0xbf4], R0 ;  /* 0x000bf40001007387 */ /* 0x0005e20000100800 */
[C---:B0-----:R-:W-:Y:S02]  /*5370*/  IMAD.X R16, R14.reuse, 0x1, R7, P6 ;  /* 0x000000010e107824 */ /* 0x041fe400030e0607 */
[----:B------:R-:W-:Y:S01]  /*5380*/  IMAD.X R14, R14, 0x1, R9, P5 ;  /* 0x000000010e0e7824 */ /* 0x000fe200028e0609 */
[C---:B--2---:R-:W-:Y:S01]  /*5390*/  IADD3 R0, P6, PT, R12.reuse, R2, RZ ;  /* 0x000000020c007210 */ /* 0x044fe20007fde0ff */
[----:B------:R-:W-:Y:S04]  /*53a0*/  STL [R1+0xc08], R10 ;  /* 0x000c080a01007387 */ /* 0x000fe80000100800 */
[----:B------:R0:W-:Y:S04]  /*53b0*/  STL [R1+0xbfc], R16 ;  /* 0x000bfc1001007387 */ /* 0x0001e80000100800 */
[----:B------:R2:W-:Y:S04]  /*53c0*/  STL [R1+0xc10], R0 ;  /* 0x000c100001007387 */ /* 0x0005e80000100800 */
[----:B------:R3:W-:Y:S01]  /*53d0*/  STL [R1+0xc04], R14 ;  /* 0x000c040e01007387 */ /* 0x0007e20000100800 */
[----:B0-----:R-:W-:Y:S01]  /*53e0*/  IADD3 R16, P5, PT, R12, R4, RZ ;  /* 0x000000040c107210 */ /* 0x001fe20007fbe0ff */
[----:B--2---:R-:W-:-:S04]  /*53f0*/  IMAD.X R0, R11, 0x1, R3, P6 ;  /* 0x000000010b007824 */ /* 0x004fc800030e0603 */
[----:B------:R-:W-:Y:S01]  /*5400*/  STL [R1+0xc18], R16 ;  /* 0x000c181001007387 */ /* 0x000fe20000100800 */
[----:B---3--:R-:W-:-:S03]  /*5410*/  IADD3 R14, P6, PT, R12, R6, RZ ;  /* 0x000000060c0e7210 */ /* 0x008fc60007fde0ff */
[----:B------:R0:W-:Y:S04]  /*5420*/  STL [R1+0xc0c], R0 ;  /* 0x000c0c0001007387 */ /* 0x0001e80000100800 */
[----:B------:R2:W-:Y:S01]  /*5430*/  STL [R1+0xc20], R14 ;  /* 0x000c200e01007387 */ /* 0x0005e20000100800 */
[C---:B0-----:R-:W-:Y:S01]  /*5440*/  IMAD.X R0, R11.reuse, 0x1, R5, P5 ;  /* 0x000000010b007824 */ /* 0x041fe200028e0605 */
[----:B--2---:R-:W-:Y:S01]  /*5450*/  IADD3 R14, P5, PT, R12, R8, RZ ;  /* 0x000000080c0e7210 */ /* 0x004fe20007fbe0ff */
[----:B------:R-:W-:-:S03]  /*5460*/  IMAD.X R12, R11, 0x1, R7, P6 ;  /* 0x000000010b0c7824 */ /* 0x000fc600030e0607 */
[----:B------:R0:W-:Y:S01]  /*5470*/  STL [R1+0xc14], R0 ;  /* 0x000c140001007387 */ /* 0x0001e20000100800 */
[----:B------:R-:W-:-:S03]  /*5480*/  IMAD.SHL.U32 R13, R18, 0x10, RZ ;  /* 0x00000010120d7824 */ /* 0x000fc600078e00ff */
[----:B------:R2:W-:Y:S01]  /*5490*/  STL [R1+0xc28], R14 ;  /* 0x000c280e01007387 */ /* 0x0005e20000100800 */
[----:B0-----:R-:W-:-:S03]  /*54a0*/  IADD3 R0, P6, PT, R33, R2, RZ ;  /* 0x0000000221007210 */ /* 0x001fc60007fde0ff */
[----:B------:R-:W-:Y:S01]  /*54b0*/  STL [R1+0x2454], R33 ;  /* 0x0024542101007387 */ /* 0x000fe20000100800 */
[----:B--2---:R-:W-:-:S03]  /*54c0*/  IMAD.X R14, R11, 0x1, R9, P5 ;  /* 0x000000010b0e7824 */ /* 0x004fc600028e0609 */
[----:B------:R0:W-:Y:S01]  /*54d0*/  STL [R1+0xc1c], R12 ;  /* 0x000c1c0c01007387 */ /* 0x0001e20000100800 */
[----:B------:R-:W-:Y:S01]  /*54e0*/  IADD3 R11, P5, PT, R13, R2, RZ ;  /* 0x000000020d0b7210 */ /* 0x000fe20007fbe0ff */
[----:B------:R-:W-:Y:S02]  /*54f0*/  IMAD.X R19, R28, 0x1, R3, P6 ;  /* 0x000000011c137824 */ /* 0x000fe400030e0603 */
[----:B------:R-:W-:Y:S04]  /*5500*/  STL [R1+0xc30], R0 ;  /* 0x000c300001007387 */ /* 0x000fe80000100800 */
[----:B------:R2:W-:Y:S01]  /*5510*/  STL [R1+0xc24], R14 ;  /* 0x000c240e01007387 */ /* 0x0005e20000100800 */
[----:B0-----:R-:W-:-:S03]  /*5520*/  SHF.R.S32.HI R12, RZ, 0x1f, R13 ;  /* 0x0000001fff0c7819 */ /* 0x001fc6000001140d */
[----:B------:R0:W-:Y:S01]  /*5530*/  STL [R1+0x245c], R0 ;  /* 0x00245c0001007387 */ /* 0x0001e20000100800 */
[----:B--2---:R-:W-:-:S03]  /*5540*/  IADD3 R14, P6, PT, R13, R4, RZ ;  /* 0x000000040d0e7210 */ /* 0x004fc60007fde0ff */
[----:B------:R-:W-:Y:S01]  /*5550*/  STL [R1+0xcd0], R11 ;  /* 0x000cd00b01007387 */ /* 0x000fe20000100800 */
[----:B0-----:R-:W-:-:S03]  /*5560*/  IMAD.X R0, R12, 0x1, R3, P5 ;  /* 0x000000010c007824 */ /* 0x001fc600028e0603 */
[----:B------:R-:W-:Y:S04]  /*5570*/  STL [R1+0x2464], R28 ;  /* 0x0024641c01007387 */ /* 0x000fe80000100800 */
[----:B------:R0:W-:Y:S04]  /*5580*/  STL [R1+0xcd8], R14 ;  /* 0x000cd80e01007387 */ /* 0x0001e80000100800 */
[----:B------:R-:W-:Y:S04]  /*5590*/  STL [R1+0xc2c], R19 ;  /* 0x000c2c1301007387 */ /* 0x000fe80000100800 */
[----:B------:R-:W-:Y:S04]  /*55a0*/  STL [R1+0x2468], R19 ;  /* 0x0024681301007387 */ /* 0x000fe80000100800 */
[----:B------:R2:W-:Y:S04]  /*55b0*/  STL [R1+0xccc], R0 ;  /* 0x000ccc0001007387 */ /* 0x0005e80000100800 */
        /* <DEDUP_REMOVED lines=33> */
[----:B------:R-:W-:Y:S01]  /*57d0*/  STL [R1+0x25d0], R19 ;  /* 0x0025d01301007387 */ /* 0x000fe20000100800 */
[----:B------:R-:W-:-:S03]  /*57e0*/  IADD3 R16, P5, PT, R13, R6, RZ ;  /* 0x000000060d107210 */ /* 0x000fc60007fbe0ff */
[----:B------:R-:W-:Y:S01]  /*57f0*/  STL [R1+0x25d4], R19 ;  /* 0x0025d41301007387 */ /* 0x000fe20000100800 */
[----:B0-----:R-:W-:-:S03]  /*5800*/  IMAD.X R14, R12, 0x1, R5, P6 ;  /* 0x000000010c0e7824 */ /* 0x001fc600030e0605 */
[----:B------:R-:W-:Y:S04]  /*5810*/  STL [R1+0x25dc], R19 ;  /* 0x0025dc1301007387 */ /* 0x000fe80000100800 */
[----:B------:R-:W-:Y:S01]  /*5820*/  STL [R1+0x25e0], R19 ;  /* 0x0025e01301007387 */ /* 0x000fe20000100800 */
[----:B------:R-:W-:-:S03]  /*5830*/  IMAD R10, R18, 0x11, RZ ;  /* 0x00000011120a7824 */ /* 0x000fc600078e02ff */
[----:B------:R-:W-:Y:S01]  /*5840*/  STL [R1+0x25e8], R19 ;  /* 0x0025e81301007387 */ /* 0x000fe20000100800 */
[----:B--2---:R-:W-:-:S03]  /*5850*/  IADD3 R0, P6, PT, R13, R8, RZ ;  /* 0x000000080d007210 */ /* 0x004fc60007fde0ff */
[----:B------:R-:W-:Y:S04]  /*5860*/  STL [R1+0x25ec], R19 ;  /* 0x0025ec1301007387 */ /* 0x000fe80000100800 */
[----:B------:R-:W-:Y:S04]  /*5870*/  STL [R1+0x25f4], R19 ;  /* 0x0025f41301007387 */ /* 0x000fe80000100800 */
[----:B------:R-:W-:Y:S04]  /*5880*/  STL [R1+0x2608], R19 ;  /* 0x0026081301007387 */ /* 0x000fe80000100800 */
[----:B------:R-:W-:Y:S04]  /*5890*/  STL [R1+0x2630], R19 ;  /* 0x0026301301007387 */ /* 0x000fe80000100800 */
[----:B------:R-:W-:Y:S04]  /*58a0*/  STL [R1+0xce0], R16 ;  /* 0x000ce01001007387 */ /* 0x000fe80000100800 */
[----:B------:R0:W-:Y:S01]  /*58b0*/  STL [R1+0xcd4], R14 ;  /* 0x000cd40e01007387 */ /* 0x0001e20000100800 */
[----:B------:R-:W-:-:S03]  /*58c0*/  SHF.R.S32.HI R13, RZ, 0x1f, R10 ;  /* 0x0000001fff0d7819 */ /* 0x000fc6000001140a */
        /* <DEDUP_REMOVED lines=8> */
[----:B------:R-:W-:-:S04]  /*5950*/  IMAD R11, R18, 0x12, RZ ;  /* 0x00000012120b7824 */ /* 0x000fc800078e02ff */
[----:B------:R0:W-:Y:S01]  /*5960*/  STL [R1+0xcf8], R14 ;  /* 0x000cf80e01007387 */ /* 0x0001e20000100800 */
[----:B--2---:R-:W-:Y:S01]  /*5970*/  IMAD.X R0, R13, 0x1, R3, P5 ;  /* 0x000000010d007824 */ /* 0x004fe200028e0603 */
[----:B------:R-:W-:-:S04]  /*5980*/  IADD3 R16, P5, PT, R10, R6, RZ ;  /* 0x000000060a107210 */ /* 0x000fc80007fbe0ff */
[----:B------:R2:W-:Y:S01]  /*5990*/  STL [R1+0xcec], R0 ;  /* 0x000cec0001007387 */ /* 0x0005e20000100800 */
[----:B0-----:R-:W-:-:S03]  /*59a0*/  IMAD.X R14, R13, 0x1, R5, P6 ;  /* 0x000000010d0e7824 */ /* 0x001fc600030e0605 */
[----:B------:R-:W-:Y:S01]  /*59b0*/  STL [R1+0xd00], R16 ;  /* 0x000d001001007387 */ /* 0x000fe20000100800 */
[----:B--2---:R-:W-:-:S03]  /*59c0*/  IADD3 R0, P6, PT, R10, R8, RZ ;  /* 0x000000080a007210 */ /* 0x004fc60007fde0ff */
        /* <DEDUP_REMOVED lines=10> */
[----:B------:R-:W-:-:S02]  /*5a70*/  IMAD R12, R18, 0x18, RZ ;  /* 0x00000018120c7824 */ /* 0x000fc400078e02ff */
[----:B--2---:R-:W-:Y:S02]  /*5a80*/  IMAD.X R0, R10, 0x1, R3, P5 ;  /* 0x000000010a007824 */ /* 0x004fe400028e0603 */
[----:B------:R0:W-:Y:S01]  /*5a90*/  STL [R1+0xd18], R14 ;  /* 0x000d180e01007387 */ /* 0x0001e20000100800 */
[----:B------:R-:W-:-:S03]  /*5aa0*/  IADD3 R16, P5, PT, R11, R6, RZ ;  /* 0x000000060b107210 */ /* 0x000fc60007fbe0ff */
[----:B------:R2:W-:Y:S01]  /*5ab0*/  STL [R1+0xd0c], R0 ;  /* 0x000d0c0001007387 */ /* 0x0005e20000100800 */
[----:B0-----:R-:W-:-:S03]  /*5ac0*/  IMAD.X R14, R10, 0x1, R5, P6 ;  /* 0x000000010a0e7824 */ /* 0x001fc600030e0605 */
[----:B------:R0:W-:Y:S01]  /*5ad0*/  STL [R1+0xd20], R16 ;  /* 0x000d201001007387 */ /* 0x0001e20000100800 */
[----:B--2---:R-:W-:-:S03]  /*5ae0*/  IADD3 R0, P6, PT, R11, R8, RZ ;  /* 0x000000080b007210 */ /* 0x004fc60007fde0ff */
[----:B------:R2:W-:Y:S01]  /*5af0*/  STL [R1+0xd14], R14 ;  /* 0x000d140e01007387 */ /* 0x0005e20000100800 */
[----:B------:R-:W-:-:S03]  /*5b00*/  SHF.R.S32.HI R11, RZ, 0x1f, R12 ;  /* 0x0000001fff0b7819 */ /* 0x000fc6000001140c */
[----:B------:R3:W-:Y:S01]  /*5b10*/  STL [R1+0xd28], R0 ;  /* 0x000d280001007387 */ /* 0x0007e20000100800 */
[----:B0-----:R-:W-:Y:S01]  /*5b20*/  IMAD.X R16, R10, 0x1, R7, P5 ;  /* 0x000000010a107824 */ /* 0x001fe200028e0607 */
[----:B--2---:R-:W-:-:S04]  /*5b30*/  IADD3 R14, P5, PT, R12, R2, RZ ;  /* 0x000000020c0e7210 */ /* 0x004fc80007fbe0ff */
[----:B------:R0:W-:Y:S01]  /*5b40*/  STL [R1+0xd1c], R16 ;  /* 0x000d1c1001007387 */ /* 0x0001e20000100800 */
[----:B---3--:R-:W-:Y:S01]  /*5b50*/  IMAD.X R0, R10, 0x1, R9, P6 ;  /* 0x000000010a007824 */ /* 0x008fe200030e0609 */
[----:B------:R-:W-:Y:S02]  /*5b60*/  IADD3 R10, P6, PT, R12, R4, RZ ;  /* 0x000000040c0a7210 */ /* 0x000fe40007fde0ff */
[----:B------:R-:W-:Y:S04]  /*5b70*/  STL [R1+0x1ab0], R14 ;  /* 0x001ab00e01007387 */ /* 0x000fe80000100800 */
[----:B------:R2:W-:Y:S01]  /*5b80*/  STL [R1+0xd24], R0 ;  /* 0x000d240001007387 */ /* 0x0005e20000100800 */
[----:B0-----:R-:W-:-:S03]  /*5b90*/  IMAD.X R16, R11, 0x1, R5, P6 ;  /* 0x000000010b107824 */ /* 0x001fc600030e0605 */
[----:B------:R0:W-:Y:S01]  /*5ba0*/  STL [R1+0x1ab8], R10 ;  /* 0x001ab80a01007387 */ /* 0x0001e20000100800 */
[----:B--2---:R-:W-:Y:S01]  /*5bb0*/  IMAD.X R0, R11, 0x1, R3, P5 ;  /* 0x000000010b007824 */ /* 0x004fe200028e0603 */
[----:B0-----:R-:W-:-:S04]  /*5bc0*/  IADD3 R10, P5, PT, R12, R6, RZ ;  /* 0x000000060c0a7210 */ /* 0x001fc80007fbe0ff */
[----:B------:R0:W-:Y:S01]  /*5bd0*/  STL [R1+0x1aac], R0 ;  /* 0x001aac0001007387 */ /* 0x0001e20000100800 */
[----:B------:R-:W-:-:S03]  /*5be0*/  IMAD R13, R18, 0x19, RZ ;  /* 0x00000019120d7824 */ /* 0x000fc600078e02ff */
[----:B------:R2:W-:Y:S01]  /*5bf0*/  STL [R1+0x1ac0], R10 ;  /* 0x001ac00a01007387 */ /* 0x0005e20000100800 */
[----:B0-----:R-:W-:-:S03]  /*5c00*/  IADD3 R0, P6, PT, R12, R8, RZ ;  /* 0x000000080c007210 */ /* 0x001fc60007fde0ff */
[----:B------:R0:W-:Y:S04]  /*5c10*/  STL [R1+0x1ab4], R16 ;  /* 0x001ab41001007387 */ /* 0x0001e80000100800 */
[----:B------:R3:W-:Y:S01]  /*5c20*/  STL [R1+0x1ac4], R0 ;  /* 0x001ac40001007387 */ /* 0x0007e20000100800 */
[----:B--2---:R-:W-:Y:S01]  /*5c30*/  SHF.R.S32.HI R10, RZ, 0x1f, R13 ;  /* 0x0000001fff0a7819 */ /* 0x004fe2000001140d */
[----:B0-----:R-:W-:Y:S01]  /*5c40*/  IMAD.X R16, R11, 0x1, R7, P5 ;  /* 0x000000010b107824 */ /* 0x001fe200028e0607 */
[----:B------:R-:W-:Y:S01]  /*5c50*/  IADD3 R12, P5, PT, R13, R2, RZ ;  /* 0x000000020d0c7210 */ /* 0x000fe20007fbe0ff */
[----:B---3--:R-:W-:-:S03]  /*5c60*/  IMAD.X R0, R11, 0x1, R9, P6 ;  /* 0x000000010b007824 */ /* 0x008fc600030e0609 */
[----:B------:R0:W-:Y:S01]  /*5c70*/  STL [R1+0x1abc], R16 ;  /* 0x001abc1001007387 */ /* 0x0001e20000100800 */
[----:B------:R-:W-:-:S03]  /*5c80*/  IADD3 R11, P6, PT, R13, R4, RZ ;  /* 0x000000040d0b7210 */ /* 0x000fc60007fde0ff */
        /* <DEDUP_REMOVED lines=25> */
[----:B------:R-:W-:-:S03]  /*5e20*/  IMAD.SHL.U32 R12, R18, 0x20, RZ ;  /* 0x00000020120c7824 */ /* 0x000fc600078e00ff */
[----:B------:R2:W-:Y:S01]  /*5e30*/  STL [R1+0x1a80], R10 ;  /* 0x001a800a01007387 */ /* 0x0005e20000100800 */
[----:B0-----:R-:W-:-:S03]  /*5e40*/  IADD3 R0, P6, PT, R14, R8, RZ ;  /* 0x000000080e007210 */ /* 0x001fc60007fde0ff */
[----:B------:R0:W-:Y:S04]  /*5e50*/  STL [R1+0x1a74], R16 ;  /* 0x001a741001007387 */ /* 0x0001e80000100800 */
[----:B------:R3:W-:Y:S01]  /*5e60*/  STL [R1+0x1a84], R0 ;  /* 0x001a840001007387 */ /* 0x0007e20000100800 */
[----:B--2---:R-:W-:Y:S01]  /*5e70*/  SHF.R.S32.HI R10, RZ, 0x1f, R12 ;  /* 0x0000001fff0a7819 */ /* 0x004fe2000001140c */
[C---:B0-----:R-:W-:Y:S01]  /*5e80*/  IMAD.X R16, R11.reuse, 0x1, R7, P5 ;  /* 0x000000010b107824 */ /* 0x041fe200028e0607 */
        /* <DEDUP_REMOVED lines=146> */
[----:B------:R-:W-:Y:S01]  /*67b0*/  STL [R1+0x197c], R16 ;  /* 0x00197c1001007387 */ /* 0x000fe20000100800 */
[----:B------:R-:W-:-:S03]  /*67c0*/  IADD3 R41, P6, PT, R14, R4, RZ ;  /* 0x000000040e297210 */ /* 0x000fc60007fde0ff */
[----:B------:R-:W-:Y:S04]  /*67d0*/  STL [R1+0x1988], R13 ;  /* 0x0019880d01007387 */ /* 0x000fe80000100800 */
[----:B------:R0:W-:Y:S04]  /*67e0*/  STL [R1+0xfac], R0 ;  /* 0x000fac0001007387 */ /* 0x0001e80000100800 */
[----:B------:R-:W-:Y:S01]  /*67f0*/  STL [R1+0x1958], R41 ;  /* 0x0019582901007387 */ /* 0x000fe20000100800 */
[----:B0-----:R-:W-:Y:S01]  /*6800*/  IMAD.X R0, R10, 0x1, R3, P5 ;  /* 0x000000010a007824 */ /* 0x001fe200028e0603 */
[----:B------:R-:W-:-:S04]  /*6810*/  IADD3 R89, P5, PT, R14, R6, RZ ;  /* 0x000000060e597210 */ /* 0x000fc80007fbe0ff */
[----:B------:R0:W-:Y:S01]  /*6820*/  STL [R1+0x1950], R0 ;  /* 0x0019500001007387 */ /* 0x0001e20000100800 */
[----:B------:R-:W-:-:S03]  /*6830*/  IMAD R12, R18, 0x38, RZ ;  /* 0x00000038120c7824 */ /* 0x000fc600078e02ff */
[----:B------:R-:W-:Y:S01]  /*6840*/  STL [R1+0x246c], R41 ;  /* 0x00246c2901007387 */ /* 0x000fe20000100800 */
[----:B------:R-:W-:-:S03]  /*6850*/  IMAD.X R28, R10, 0x1, R5, P6 ;  /* 0x000000010a1c7824 */ /* 0x000fc600030e0605 */
[----:B------:R-:W-:Y:S04]  /*6860*/  STL [R1+0x2474], R41 ;  /* 0x0024742901007387 */ /* 0x000fe80000100800 */
[----:B------:R-:W-:Y:S01]  /*6870*/  STL [R1+0x2480], R41 ;  /* 0x0024802901007387 */ /* 0x000fe20000100800 */
[----:B------:R-:W-:-:S03]  /*6880*/  IADD3 R85, P6, PT, R14, R8, RZ ;  /* 0x000000080e557210 */ /* 0x000fc60007fde0ff */
[----:B------:R-:W-:Y:S01]  /*6890*/  STL [R1+0x248c], R41 ;  /* 0x00248c2901007387 */ /* 0x000fe20000100800 */
[----:B0-----:R-:W-:-:S03]  /*68a0*/  IMAD.X R0, R10, 0x1, R7, P5 ;  /* 0x000000010a007824 */ /* 0x001fc600028e0607 */
[----:B------:R-:W-:Y:S01]  /*68b0*/  STL [R1+0x2498], R41 ;  /* 0x0024982901007387 */ /* 0x000fe20000100800 */
[----:B------:R-:W-:-:S03]  /*68c0*/  IADD3 R14, P5, PT, R12, R2, RZ ;  /* 0x000000020c0e7210 */ /* 0x000fc60007fbe0ff */
[----:B------:R-:W-:Y:S04]  /*68d0*/  STL [R1+0x24a4], R41 ;  /* 0x0024a42901007387 */ /* 0x000fe80000100800 */
[----:B------:R-:W-:Y:S04]  /*68e0*/  STL [R1+0x24c0], R41 ;  /* 0x0024c02901007387 */ /* 0x000fe80000100800 */
[----:B------:R-:W-:Y:S01]  /*68f0*/  STL [R1+0x1960], R89 ;  /* 0x0019605901007387 */ /* 0x000fe20000100800 */
[----:B------:R-:W-:-:S03]  /*6900*/  SHF.R.S32.HI R11, RZ, 0x1f, R12 ;  /* 0x0000001fff0b7819 */ /* 0x000fc6000001140c */
[----:B------:R-:W-:Y:S01]  /*6910*/  STL [R1+0x24ac], R89 ;  /* 0x0024ac5901007387 */ /* 0x000fe20000100800 */
[----:B------:R-:W-:-:S03]  /*6920*/  IMAD.X R33, R10, 0x1, R9, P6 ;  /* 0x000000010a217824 */ /* 0x000fc600030e0609 */
[----:B------:R-:W-:Y:S01]  /*6930*/  STL [R1+0x1954], R28 ;  /* 0x0019541c01007387 */ /* 0x000fe20000100800 */
[----:B------:R-:W-:-:S03]  /*6940*/  IADD3 R10, P6, PT, R12, R4, RZ ;  /* 0x000000040c0a7210 */ /* 0x000fc60007fde0ff */
[----:B------:R-:W-:Y:S04]  /*6950*/  STL [R1+0x24b0], R28 ;  /* 0x0024b01c01007387 */ /* 0x000fe80000100800 */
[----:B------:R-:W-:Y:S04]  /*6960*/  STL [R1+0x1964], R85 ;  /* 0x0019645501007387 */ /* 0x000fe80000100800 */
[----:B------:R-:W-:Y:S04]  /*6970*/  STL [R1+0x24b4], R85 ;  /* 0x0024b45501007387 */ /* 0x000fe80000100800 */
[----:B------:R-:W-:Y:S04]  /*6980*/  STL [R1+0x1968], R14 ;  /* 0x0019680e01007387 */ /* 0x000fe80000100800 */
[----:B------:R-:W-:Y:S04]  /*6990*/  STL [R1+0x195c], R0 ;  /* 0x00195c0001007387 */ /* 0x000fe80000100800 */
[----:B------:R0:W-:Y:S01]  /*69a0*/  STL [R1+0x24b8], R0 ;  /* 0x0024b80001007387 */ /* 0x0001e20000100800 */
[----:B------:R-:W-:-:S03]  /*69b0*/  IMAD.X R16, R11, 0x1, R5, P6 ;  /* 0x000000010b107824 */ /* 0x000fc600030e0605 */
[----:B------:R2:W-:Y:S01]  /*69c0*/  STL [R1+0x105c], R10 ;  /* 0x00105c0a01007387 */ /* 0x0005e20000100800 */
[----:B0-----:R-:W-:-:S03]  /*69d0*/  IMAD.X R0, R11, 0x1, R3, P5 ;  /* 0x000000010b007824 */ /* 0x001fc600028e0603 */
[----:B------:R-:W-:Y:S01]  /*69e0*/  STL [R1+0xfb0], R33 ;  /* 0x000fb02101007387 */ /* 0x000fe20000100800 */
[----:B--2---:R-:W-:-:S03]  /*69f0*/  IADD3 R10, P5, PT, R12, R6, RZ ;  /* 0x000000060c0a7210 */ /* 0x004fc60007fbe0ff */
[----:B------:R-:W-:Y:S01]  /*6a00*/  STL [R1+0x24c4], R33 ;  /* 0x0024c42101007387 */ /* 0x000fe20000100800 */
[----:B------:R-:W-:-:S03]  /*6a10*/  IMAD R13, R18, 0x39, RZ ;  /* 0x00000039120d7824 */ /* 0x000fc600078e02ff */
[----:B------:R0:W-:Y:S04]  /*6a20*/  STL [R1+0x1054], R0 ;  /* 0x0010540001007387 */ /* 0x0001e80000100800 */
        /* <DEDUP_REMOVED lines=20> */
[----:B------:R-:W-:Y:S01]  /*6b70*/  STL [R1+0x1078], R16 ;  /* 0x0010781001007387 */ /* 0x000fe20000100800 */
[----:B------:R-:W-:Y:S01]  /*6b80*/  IMAD.X R13, R10, 0x1, R7, P5 ;  /* 0x000000010a0d7824 */ /* 0x000fe200028e0607 */
[----:B------:R-:W-:Y:S02]  /*6b90*/  IADD3 R82, P5, PT, R14, R2, RZ ;  /* 0x000000020e527210 */ /* 0x000fe40007fbe0ff */
[----:B------:R0:W-:Y:S01]  /*6ba0*/  STL [R1+0x108c], R0 ;  /* 0x00108c0001007387 */ /* 0x0001e20000100800 */
[----:B--2---:R-:W-:-:S03]  /*6bb0*/  SHF.R.S32.HI R11, RZ, 0x1f, R14 ;  /* 0x0000001fff0b7819 */ /* 0x004fc6000001140e */
[----:B------:R-:W-:Y:S01]  /*6bc0*/  STL [R1+0x1080], R13 ;  /* 0x0010800d01007387 */ /* 0x000fe20000100800 */
[----:B0-----:R-:W-:Y:S01]  /*6bd0*/  IMAD.X R0, R10, 0x1, R9, P6 ;  /* 0x000000010a007824 */ /* 0x001fe200030e0609 */
[----:B------:R-:W-:Y:S01]  /*6be0*/  IADD3 R79, P6, PT, R14, R4, RZ ;  /* 0x000000040e4f7210 */ /* 0x000fe20007fde0ff */
[----:B------:R-:W-:-:S03]  /*6bf0*/  IMAD.X R91, R11, 0x1, R3, P5 ;  /* 0x000000010b5b7824 */ /* 0x000fc600028e0603 */
[----:B------:R0:W-:Y:S01]  /*6c00*/  STL [R1+0x1088], R0 ;  /* 0x0010880001007387 */ /* 0x0001e20000100800 */
[----:B------:R-:W-:-:S03]  /*6c10*/  IADD3 R77, P5, PT, R14, R6, RZ ;  /* 0x000000060e4d7210 */ /* 0x000fc60007fbe0ff */
[----:B------:R-:W-:Y:S01]  /*6c20*/  STL [R1+0x1094], R82 ;  /* 0x0010945201007387 */ /* 0x000fe20000100800 */
[----:B------:R-:W-:-:S03]  /*6c30*/  IMAD.SHL.U32 R12, R18, 0x40, RZ ;  /* 0x00000040120c7824 */ /* 0x000fc600078e00ff */
[----:B------:R-:W-:Y:S01]  /*6c40*/  STL [R1+0x24c8], R82 ;  /* 0x0024c85201007387 */ /* 0x000fe20000100800 */
[----:B------:R-:W-:-:S03]  /*6c50*/  IMAD.X R16, R11, 0x1, R5, P6 ;  /* 0x000000010b107824 */ /* 0x000fc600030e0605 */
[----:B------:R-:W-:Y:S01]  /*6c60*/  STL [R1+0x24ec], R82 ;  /* 0x0024ec5201007387 */ /* 0x000fe20000100800 */
[----:B------:R-:W-:-:S03]  /*6c70*/  IADD3 R76, P6, PT, R14, R8, RZ ;  /* 0x000000080e4c7210 */ /* 0x000fc60007fde0ff */
[----:B------:R-:W-:Y:S01]  /*6c80*/  STL [R1+0x109c], R79 ;  /* 0x00109c4f01007387 */ /* 0x000fe20000100800 */
[----:B------:R-:W-:-:S03]  /*6c90*/  IMAD.X R90, R11, 0x1, R7, P5 ;  /* 0x000000010b5a7824 */ /* 0x000fc600028e0607 */
[----:B------:R-:W-:Y:S01]  /*6ca0*/  STL [R1+0x24cc], R79 ;  /* 0x0024cc4f01007387 */ /* 0x000fe20000100800 */
[----:B0-----:R-:W-:-:S03]  /*6cb0*/  IADD3 R0, P5, PT, R12, R2, RZ ;  /* 0x000000020c007210 */ /* 0x001fc60007fbe0ff */
        /* <DEDUP_REMOVED lines=8> */
[----:B------:R0:W-:Y:S04]  /*6d40*/  STL [R1+0x24dc], R16 ;  /* 0x0024dc1001007387 */ /* 0x0001e80000100800 */
[----:B------:R-:W-:Y:S04]  /*6d50*/  STL [R1+0x10ac], R76 ;  /* 0x0010ac4c01007387 */ /* 0x000fe80000100800 */
[----:B------:R-:W-:Y:S04]  /*6d60*/  STL [R1+0x24e0], R76 ;  /* 0x0024e04c01007387 */ /* 0x000fe80000100800 */
[----:B------:R2:W-:Y:S04]  /*6d70*/  STL [R1+0x1154], R0 ;  /* 0x0011540001007387 */ /* 0x0005e80000100800 */
[----:B------:R-:W-:Y:S01]  /*6d80*/  STL [R1+0x10a0], R90 ;  /* 0x0010a05a01007387 */ /* 0x000fe20000100800 */
[----:B0-----:R-:W-:-:S03]  /*6d90*/  IMAD.X R16, R10, 0x1, R5, P6 ;  /* 0x000000010a107824 */ /* 0x001fc600030e0605 */
[----:B------:R-:W-:Y:S01]  /*6da0*/  STL [R1+0x24e4], R90 ;  /* 0x0024e45a01007387 */ /* 0x000fe20000100800 */
[----:B--2---:R-:W-:-:S03]  /*6db0*/  IMAD.X R0, R10, 0x1, R3, P5 ;  /* 0x000000010a007824 */ /* 0x004fc600028e0603 */
[----:B------:R0:W-:Y:S01]  /*6dc0*/  STL [R1+0x115c], R11 ;  /* 0x00115c0b01007387 */ /* 0x0001e20000100800 */
[----:B------:R-:W-:-:S03]  /*6dd0*/  IMAD R13, R18, 0x41, RZ ;  /* 0x00000041120d7824 */ /* 0x000fc600078e02ff */
[----:B------:R-:W-:Y:S04]  /*6de0*/  STL [R1+0x10a8], R93 ;  /* 0x0010a85d01007387 */ /* 0x000fe80000100800 */
[----:B------:R-:W-:Y:S01]  /*6df0*/  STL [R1+0x24f0], R93 ;  /* 0x0024f05d01007387 */ /* 0x000fe20000100800 */
[----:B0-----:R-:W-:-:S03]  /*6e00*/  IADD3 R11, P5, PT, R12, R6, RZ ;  /* 0x000000060c0b7210 */ /* 0x001fc60007fbe0ff */
[----:B------:R0:W-:Y:S04]  /*6e10*/  STL [R1+0x1150], R0 ;  /* 0x0011500001007387 */ /* 0x0001e80000100800 */
        /* <DEDUP_REMOVED lines=32> */
[----:B------:R-:W-:-:S03]  /*7020*/  IMAD R12, R18, 0x48, RZ ;  /* 0x00000048120c7824 */ /* 0x000fc600078e02ff */
        /* <DEDUP_REMOVED lines=19> */
[----:B------:R0:W-:Y:S04]  /*7160*/  STL [R1+0x1254], R0 ;  /* 0x0012540001007387 */ /* 0x0001e80000100800 */
[----:B------:R-:W-:Y:S01]  /*7170*/  STL [R1+0x11a0], R37 ;  /* 0x0011a02501007387 */ /* 0x000fe20000100800 */
[----:B------:R-:W-:-:S03]  /*7180*/  IMAD.X R16, R11, 0x1, R5, P6 ;  /* 0x000000010b107824 */ /* 0x000fc600030e0605 */
[----:B------:R-:W-:Y:S01]  /*7190*/  STL [R1+0x2510], R37 ;  /* 0x0025102501007387 */ /* 0x000fe20000100800 */
[----:B0-----:R-:W-:-:S03]  /*71a0*/  IMAD.X R0, R11, 0x1, R3, P5 ;  /* 0x000000010b007824 */ /* 0x001fc600028e0603 */
        /* <DEDUP_REMOVED lines=140> */
[----:B------:R-:W-:Y:S01]  /*7a70*/  STL [R1+0x1460], R16 ;  /* 0x0014601001007387 */ /* 0x000fe20000100800 */
[----:B------:R-:W-:-:S03]  /*7a80*/  IADD3 R57, P6, PT, R13, R4, RZ ;  /* 0x000000040d397210 */ /* 0x000fc60007fde0ff */
[----:B------:R-:W-:Y:S04]  /*7a90*/  STL [R1+0x1474], R12 ;  /* 0x0014740c01007387 */ /* 0x000fe80000100800 */
[----:B------:R0:W-:Y:S04]  /*7aa0*/  STL [R1+0x1468], R0 ;  /* 0x0014680001007387 */ /* 0x0001e80000100800 */
[----:B------:R-:W-:Y:S01]  /*7ab0*/  STL [R1+0x147c], R57 ;  /* 0x00147c3901007387 */ /* 0x000fe20000100800 */
[----:B0-----:R-:W-:-:S05]  /*7ac0*/  IMAD.X R0, R10, 0x1, R3, P5 ;  /* 0x000000010a007824 */ /* 0x001fca00028e0603 */
[----:B------:R0:W-:Y:S04]  /*7ad0*/  STL [R1+0x1470], R0 ;  /* 0x0014700001007387 */ /* 0x0001e80000100800 */
[----:B------:R-:W-:Y:S04]  /*7ae0*/  STL [R1+0x2578], R57 ;  /* 0x0025783901007387 */ /* 0x000fe80000100800 */
[----:B------:R-:W-:Y:S04]  /*7af0*/  STL [R1+0x2584], R57 ;  /* 0x0025843901007387 */ /* 0x000fe80000100800 */
[----:B------:R-:W-:Y:S04]  /*7b00*/  STL [R1+0x2590], R57 ;  /* 0x0025903901007387 */ /* 0x000fe80000100800 */
[----:B------:R-:W-:Y:S01]  /*7b10*/  STL [R1+0x259c], R57 ;  /* 0x00259c3901007387 */ /* 0x000fe20000100800 */
[----:B------:R-:W-:-:S03]  /*7b20*/  IADD3 R48, P5, PT, R13, R6, RZ ;  /* 0x000000060d307210 */ /* 0x000fc60007fbe0ff */
[----:B------:R-:W-:Y:S04]  /*7b30*/  STL [R1+0x25a8], R57 ;  /* 0x0025a83901007387 */ /* 0x000fe80000100800 */
[----:B------:R-:W-:Y:S01]  /*7b40*/  STL [R1+0x25b4], R57 ;  /* 0x0025b43901007387 */ /* 0x000fe20000100800 */
[----:B------:R-:W-:-:S03]  /*7b50*/  IMAD.X R49, R10, 0x1, R5, P6 ;  /* 0x000000010a317824 */ /* 0x000fc600030e0605 */
[----:B------:R-:W-:Y:S01]  /*7b60*/  STL [R1+0x25c0], R57 ;  /* 0x0025c03901007387 */ /* 0x000fe20000100800 */
[----:B------:R-:W-:-:S03]  /*7b70*/  IMAD R14, R18, 0x5a, RZ ;  /* 0x0000005a120e7824 */ /* 0x000fc600078e02ff */
[----:B------:R-:W-:Y:S01]  /*7b80*/  STL [R1+0x25cc], R57 ;  /* 0x0025cc3901007387 */ /* 0x000fe20000100800 */
[----:B------:R-:W-:-:S03]  /*7b90*/  IADD3 R51, P6, PT, R13, R8, RZ ;  /* 0x000000080d337210 */ /* 0x000fc60007fde0ff */
[----:B------:R-:W-:Y:S04]  /*7ba0*/  STL [R1+0x25d8], R57 ;  /* 0x0025d83901007387 */ /* 0x000fe80000100800 */
[----:B------:R-:W-:Y:S01]  /*7bb0*/  STL [R1+0x25e4], R57 ;  /* 0x0025e43901007387 */ /* 0x000fe20000100800 */
[----:B------:R-:W-:-:S03]  /*7bc0*/  IMAD.X R52, R10, 0x1, R7, P5 ;  /* 0x000000010a347824 */ /* 0x000fc600028e0607 */
[----:B------:R-:W-:Y:S04]  /*7bd0*/  STL [R1+0x25f0], R57 ;  /* 0x0025f03901007387 */ /* 0x000fe80000100800 */
[----:B------:R-:W-:Y:S01]  /*7be0*/  STL [R1+0x260c], R57 ;  /* 0x00260c3901007387 */ /* 0x000fe20000100800 */
[----:B------:R-:W-:-:S03]  /*7bf0*/  IADD3 R34, P5, PT, R14, R2, RZ ;  /* 0x000000020e227210 */ /* 0x000fc60007fbe0ff */
[----:B------:R-:W-:Y:S04]  /*7c00*/  STL [R1+0x1484], R48 ;  /* 0x0014843001007387 */ /* 0x000fe80000100800 */
[----:B------:R-:W-:Y:S01]  /*7c10*/  STL [R1+0x25f8], R48 ;  /* 0x0025f83001007387 */ /* 0x000fe20000100800 */
[----:B------:R-:W-:-:S03]  /*7c20*/  SHF.R.S32.HI R11, RZ, 0x1f, R14 ;  /* 0x0000001fff0b7819 */ /* 0x000fc6000001140e */
[----:B------:R-:W-:Y:S01]  /*7c30*/  STL [R1+0x1478], R49 ;  /* 0x0014783101007387 */ /* 0x000fe20000100800 */
[----:B------:R-:W-:-:S03]  /*7c40*/  IMAD.X R55, R10, 0x1, R9, P6 ;  /* 0x000000010a377824 */ /* 0x000fc600030e0609 */
[----:B------:R-:W-:Y:S04]  /*7c50*/  STL [R1+0x25fc], R49 ;  /* 0x0025fc3101007387 */ /* 0x000fe80000100800 */
        /* <DEDUP_REMOVED lines=8> */
[----:B------:R-:W-:Y:S01]  /*7ce0*/  STL [R1+0x2610], R34 ;  /* 0x0026102201007387 */ /* 0x000fe20000100800 */
[----:B------:R-:W-:-:S03]  /*7cf0*/  IMAD R12, R18, 0x60, RZ ;  /* 0x00000060120c7824 */ /* 0x000fc600078e02ff */
[----:B------:R-:W-:Y:S01]  /*7d00*/  STL [R1+0x1488], R55 ;  /* 0x0014883701007387 */ /* 0x000fe20000100800 */
[----:B------:R-:W-:-:S03]  /*7d10*/  IMAD.X R45, R11, 0x1, R5, P6 ;  /* 0x000000010b2d7824 */ /* 0x000fc600030e0605 */
[----:B------:R-:W-:Y:S04]  /*7d20*/  STL [R1+0x2614], R55 ;  /* 0x0026143701007387 */ /* 0x000fe80000100800 */
        /* <DEDUP_REMOVED lines=8> */
[----:B------:R-:W-:Y:S04]  /*7db0*/  STL [R1+0x261c], R47 ;  /* 0x00261c2f01007387 */ /* 0x000fe80000100800 */
[----:B------:R-:W-:Y:S04]  /*7dc0*/  STL [R1+0x14a4], R39 ;  /* 0x0014a42701007387 */ /* 0x000fe80000100800 */
[----:B------:R-:W-:Y:S01]  /*7dd0*/  STL [R1+0x2620], R39 ;  /* 0x0026202701007387 */ /* 0x000fe20000100800 */
[----:B------:R-:W-:-:S03]  /*7de0*/  IMAD.X R42, R11, 0x1, R9, P6 ;  /* 0x000000010b2a7824 */ /* 0x000fc600030e0609 */
[----:B------:R-:W-:Y:S01]  /*7df0*/  STL [R1+0x1498], R45 ;  /* 0x0014982d01007387 */ /* 0x000fe20000100800 */
[----:B------:R-:W-:-:S03]  /*7e00*/  IADD3 R78, P6, PT, R12, R4, RZ ;  /* 0x000000040c4e7210 */ /* 0x000fc60007fde0ff */
[----:B------:R-:W-:Y:S04]  /*7e10*/  STL [R1+0x2624], R45 ;  /* 0x0026242d01007387 */ /* 0x000fe80000100800 */
[----:B------:R-:W-:Y:S04]  /*7e20*/  STL [R1+0x14ac], R36 ;  /* 0x0014ac2401007387 */ /* 0x000fe80000100800 */
[----:B------:R-:W-:Y:S04]  /*7e30*/  STL [R1+0x2628], R36 ;  /* 0x0026282401007387 */ /* 0x000fe80000100800 */
[----:B------:R0:W-:Y:S04]  /*7e40*/  STL [R1+0x1554], R0 ;  /* 0x0015540001007387 */ /* 0x0001e80000100800 */
[----:B------:R-:W-:Y:S04]  /*7e50*/  STL [R1+0x14a0], R44 ;  /* 0x0014a02c01007387 */ /* 0x000fe80000100800 */
[----:B------:R-:W-:Y:S01]  /*7e60*/  STL [R1+0x262c], R44 ;  /* 0x00262c2c01007387 */ /* 0x000fe20000100800 */
[----:B0-----:R-:W-:-:S03]  /*7e70*/  IMAD.X R0, R10, 0x1, R3, P5 ;  /* 0x000000010a007824 */ /* 0x001fc600028e0603 */
[----:B------:R-:W-:Y:S04]  /*7e80*/  STL [R1+0x14a8], R42 ;  /* 0x0014a82a01007387 */ /* 0x000fe80000100800 */
[----:B------:R-:W-:Y:S04]  /*7e90*/  STL [R1+0x155c], R78 ;  /* 0x00155c4e01007387 */ /* 0x000fe80000100800 */
[----:B------:R0:W-:Y:S04]  /*7ea0*/  STL [R1+0x1550], R0 ;  /* 0x0015500001007387 */ /* 0x0001e80000100800 */
        /* <DEDUP_REMOVED lines=8> */
[----:B------:R-:W-:Y:S04]  /*7f30*/  STL [R1+0x26b8], R78 ;  /* 0x0026b84e01007387 */ /* 0x000fe80000100800 */
[----:B------:R-:W-:Y:S04]  /*7f40*/  STL [R1+0x26c4], R78 ;  /* 0x0026c44e01007387 */ /* 0x000fe80000100800 */
[----:B------:R-:W-:Y:S04]  /*7f50*/  STL [R1+0x26d0], R78 ;  /* 0x0026d04e01007387 */ /* 0x000fe80000100800 */
[----:B------:R-:W-:Y:S01]  /*7f60*/  STL [R1+0x26dc], R78 ;  /* 0x0026dc4e01007387 */ /* 0x000fe20000100800 */
[----:B------:R-:W-:-:S03]  /*7f70*/  IMAD R13, R18, 0x61, RZ ;  /* 0x00000061120d7824 */ /* 0x000fc600078e02ff */
[----:B------:R-:W-:Y:S01]  /*7f80*/  STL [R1+0x26e8], R78 ;  /* 0x0026e84e01007387 */ /* 0x000fe20000100800 */
[----:B------:R-:W-:-:S03]  /*7f90*/  IADD3 R81, P6, PT, R12, R8, RZ ;  /* 0x000000080c517210 */ /* 0x000fc60007fde0ff */
[----:B------:R-:W-:Y:S04]  /*7fa0*/  STL [R1+0x2634], R42 ;  /* 0x0026342a01007387 */ /* 0x000fe80000100800 */
[----:B------:R0:W-:Y:S04]  /*7fb0*/  STL [R1+0x1564], R11 ;  /* 0x0015640b01007387 */ /* 0x0001e80000100800 */
[----:B------:R2:W-:Y:S04]  /*7fc0*/  STL [R1+0x1558], R0 ;  /* 0x0015580001007387 */ /* 0x0005e80000100800 */
[----:B------:R-:W-:Y:S01]  /*7fd0*/  STL [R1+0x156c], R81 ;  /* 0x00156c5101007387 */ /* 0x000fe20000100800 */
[----:B0-----:R-:W-:Y:S01]  /*7fe0*/  SHF.R.S32.HI R11, RZ, 0x1f, R13 ;  /* 0x0000001fff0b7819 */ /* 0x001fe2000001140d */
[----:B--2---:R-:W-:Y:S01]  /*7ff0*/  IMAD.X R0, R10, 0x1, R7, P5 ;  /* 0x000000010a007824 */ /* 0x004fe200028e0607 */
[----:B------:R-:W-:-:S04]  /*8000*/  IADD3 R54, P5, PT, R13, R2, RZ ;  /* 0x000000020d367210 */ /* 0x000fc80007fbe0ff */
[----:B------:R0:W-:Y:S01]  /*8010*/  STL [R1+0x1560], R0 ;  /* 0x0015600001007387 */ /* 0x0001e20000100800 */
[----:B------:R-:W-:Y:S01]  /*8020*/  IMAD.X R60, R11, 0x1, R3, P5 ;  /* 0x000000010b3c7824 */ /* 0x000fe200028e0603 */
[C---:B------:R-:W-:Y:S01]  /*8030*/  IADD3 R59, P5, PT, R13.reuse, R6, RZ ;  /* 0x000000060d3b7210 */ /* 0x040fe20007fbe0ff */
[----:B------:R-:W-:Y:S02]  /*8040*/  IMAD R14, R18, 0x62, RZ ;  /* 0x00000062120e7824 */ /* 0x000fe400078e02ff */
[----:B0-----:R-:W-:Y:S01]  /*8050*/  IMAD.X R0, R10, 0x1, R9, P6 ;  /* 0x000000010a007824 */ /* 0x001fe200030e0609 */
[----:B------:R-:W-:Y:S01]  /*8060*/  IADD3 R70, P6, PT, R13, R4, RZ ;  /* 0x000000040d467210 */ /* 0x000fe20007fde0ff */
[----:B------:R-:W-:-:S04]  /*8070*/  IMAD.X R64, R11, 0x1, R7, P5 ;  /* 0x000000010b407824 */ /* 0x000fc800028e0607 */
[----:B------:R-:W-:Y:S01]  /*8080*/  IMAD.X R58, R11, 0x1, R5, P6 ;  /* 0x000000010b3a7824 */ /* 0x000fe200030e0605 */
[----:B------:R-:W-:Y:S02]  /*8090*/  IADD3 R62, P6, PT, R13, R8, RZ ;  /* 0x000000080d3e7210 */ /* 0x000fe40007fde0ff */
[----:B------:R-:W-:Y:S02]  /*80a0*/  SHF.R.S32.HI R10, RZ, 0x1f, R14 ;  /* 0x0000001fff0a7819 */ /* 0x000fe4000001140e */
[C---:B------:R-:W-:Y:S01]  /*80b0*/  IADD3 R27, P5, PT, R14.reuse, R2, RZ ;  /* 0x000000020e1b7210 */ /* 0x040fe20007fbe0ff */
[----:B------:R-:W-:Y:S01]  /*80c0*/  IMAD.X R68, R11, 0x1, R9, P6 ;  /* 0x000000010b447824 */ /* 0x000fe200030e0609 */
[----:B------:R-:W-:Y:S01]  /*80d0*/  IADD3 R87, P6, PT, R14, R4, RZ ;  /* 0x000000040e577210 */ /* 0x000fe20007fde0ff */
[----:B------:R0:W-:Y:S02]  /*80e0*/  STL [R1+0x1568], R0 ;  /* 0x0015680001007387 */ /* 0x0001e40000100800 */
[----:B------:R-:W-:Y:S01]  /*80f0*/  IMAD.X R29, R10, 0x1, R3, P5 ;  /* 0x000000010a1d7824 */ /* 0x000fe200028e0603 */
[----:B------:R-:W-:Y:S01]  /*8100*/  IADD3 R84, P5, PT, R14, R6, RZ ;  /* 0x000000060e547210 */ /* 0x000fe20007fbe0ff */
[----:B------:R-:W-:Y:S01]  /*8110*/  STL [R1+0x1574], R54 ;  /* 0x0015743601007387 */ /* 0x000fe20000100800 */
[----:B------:R-:W-:-:S03]  /*8120*/  IMAD R12, R18, 0x68, RZ ;  /* 0x00000068120c7824 */ /* 0x000fc600078e02ff */
[----:B------:R-:W-:Y:S01]  /*8130*/  STL [R1+0x263c], R54 ;  /* 0x00263c3601007387 */ /* 0x000fe20000100800 */
[----:B------:R-:W-:Y:S01]  /*8140*/  IMAD.X R88, R10, 0x1, R5, P6 ;  /* 0x000000010a587824 */ /* 0x000fe200030e0605 */
[----:B------:R-:W-:Y:S02]  /*8150*/  IADD3 R69, P6, PT, R14, R8, RZ ;  /* 0x000000080e457210 */ /* 0x000fe40007fde0ff */
[----:B------:R-:W-:Y:S01]  /*8160*/  STL [R1+0x157c], R70 ;  /* 0x00157c4601007387 */ /* 0x000fe20000100800 */
[----:B------:R-:W-:-:S03]  /*8170*/  IMAD.X R86, R10, 0x1, R7, P5 ;  /* 0x000000010a567824 */ /* 0x000fc600028e0607 */
[----:B------:R-:W-:Y:S01]  /*8180*/  STL [R1+0x2640], R70 ;  /* 0x0026404601007387 */ /* 0x000fe20000100800 */
[----:B------:R-:W-:-:S03]  /*8190*/  SHF.R.S32.HI R11, RZ, 0x1f, R12 ;  /* 0x0000001fff0b7819 */ /* 0x000fc6000001140c */
[----:B------:R-:W-:Y:S01]  /*81a0*/  STL [R1+0x1570], R60 ;  /* 0x0015703c01007387 */ /* 0x000fe20000100800 */
[----:B0-----:R-:W-:-:S03]  /*81b0*/  IADD3 R0, P5, PT, R12, R2, RZ ;  /* 0x000000020c007210 */ /* 0x001fc60007fbe0ff */
[----:B------:R-:W-:Y:S01]  /*81c0*/  STL [R1+0x2644], R60 ;  /* 0x0026443c01007387 */ /* 0x000fe20000100800 */
[----:B------:R-:W-:-:S03]  /*81d0*/  IMAD.X R83, R10, 0x1, R9, P6 ;  /* 0x000000010a537824 */ /* 0x000fc600030e0609 */
[----:B------:R-:W-:Y:S01]  /*81e0*/  STL [R1+0x1584], R59 ;  /* 0x0015843b01007387 */ /* 0x000fe20000100800 */
[----:B------:R-:W-:-:S03]  /*81f0*/  IADD3 R67, P6, PT, R12, R4, RZ ;  /* 0x000000040c437210 */ /* 0x000fc60007fde0ff */
[----:B------:R-:W-:Y:S04]  /*8200*/  STL [R1+0x264c], R59 ;  /* 0x00264c3b01007387 */ /* 0x000fe80000100800 */
[----:B------:R-:W-:Y:S04]  /*8210*/  STL [R1+0x1578], R58 ;  /* 0x0015783a01007387 */ /* 0x000fe80000100800 */
[----:B------:R0:W-:Y:S04]  /*8220*/  STL [R1+0x2654], R58 ;  /* 0x0026543a01007387 */ /* 0x0001e80000100800 */
[----:B------:R-:W-:Y:S01]  /*8230*/  STL [R1+0x158c], R62 ;  /* 0x00158c3e01007387 */ /* 0x000fe20000100800 */
[----:B------:R-:W-:-:S03]  /*8240*/  IMAD R13, R18, 0x69, RZ ;  /* 0x00000069120d7824 */ /* 0x000fc600078e02ff */
[----:B------:R2:W-:Y:S01]  /*8250*/  STL [R1+0x265c], R62 ;  /* 0x00265c3e01007387 */ /* 0x0005e20000100800 */
[C---:B0-----:R-:W-:Y:S01]  /*8260*/  IMAD.X R58, R11.reuse, 0x1, R5, P6 ;  /* 0x000000010b3a7824 */ /* 0x041fe200030e0605 */
[C---:B------:R-:W-:Y:S01]  /*8270*/  IADD3 R70, P6, PT, R12.reuse, R8, RZ ;  /* 0x000000080c467210 */ /* 0x040fe20007fde0ff */
[----:B--2---:R-:W-:Y:S01]  /*8280*/  IMAD.X R62, R11, 0x1, R3, P5 ;  /* 0x000000010b3e7824 */ /* 0x004fe200028e0603 */
[----:B------:R-:W-:Y:S02]  /*8290*/  IADD3 R61, P5, PT, R12, R6, RZ ;  /* 0x000000060c3d7210 */ /* 0x000fe40007fbe0ff */
[----:B------:R-:W-:-:S03]  /*82a0*/  SHF.R.S32.HI R10, RZ, 0x1f, R13 ;  /* 0x0000001fff0a7819 */ /* 0x000fc6000001140d */
[----:B------:R-:W-:Y:S01]  /*82b0*/  IMAD.X R59, R11, 0x1, R7, P5 ;  /* 0x000000010b3b7824 */ /* 0x000fe200028e0607 */
[----:B------:R-:W-:Y:S01]  /*82c0*/  IADD3 R66, P5, PT, R13, R2, RZ ;  /* 0x000000020d427210 */ /* 0x000fe20007fbe0ff */
[----:B------:R-:W-:Y:S01]  /*82d0*/  IMAD.X R60, R11, 0x1, R9, P6 ;  /* 0x000000010b3c7824 */ /* 0x000fe200030e0609 */
[C---:B------:R-:W-:Y:S01]  /*82e0*/  IADD3 R75, P6, PT, R13.reuse, R4, RZ ;  /* 0x000000040d4b7210 */ /* 0x040fe20007fde0ff */
[----:B------:R-:W-:Y:S02]  /*82f0*/  IMAD R14, R18, 0x6a, RZ ;  /* 0x0000006a120e7824 */ /* 0x000fe400078e02ff */
[C---:B------:R-:W-:Y:S01]  /*8300*/  IMAD.X R71, R10.reuse, 0x1, R3, P5 ;  /* 0x000000010a477824 */ /* 0x040fe200028e0603 */
[C---:B------:R-:W-:Y:S01]  /*8310*/  IADD3 R72, P5, PT, R13.reuse, R6, RZ ;  /* 0x000000060d487210 */ /* 0x040fe20007fbe0ff */
[C---:B------:R-:W-:Y:S01]  /*8320*/  IMAD.X R32, R10.reuse, 0x1, R5, P6 ;  /* 0x000000010a207824 */ /* 0x040fe200030e0605 */
[----:B------:R-:W-:Y:S01]  /*8330*/  IADD3 R73, P6, PT, R13, R8, RZ ;  /* 0x000000080d497210 */ /* 0x000fe20007fde0ff */
[----:B------:R-:W-:Y:S01]  /*8340*/  STL [R1+0x1580], R64 ;  /* 0x0015804001007387 */ /* 0x000fe20000100800 */
[----:B------:R-:W-:Y:S01]  /*8350*/  SHF.R.S32.HI R11, RZ, 0x1f, R14 ;  /* 0x0000001fff0b7819 */ /* 0x000fe2000001140e */
[----:B------:R-:W-:Y:S01]  /*8360*/  IMAD.X R37, R10, 0x1, R7, P5 ;  /* 0x000000010a257824 */ /* 0x000fe200028e0607 */
[----:B------:R-:W-:Y:S01]  /*8370*/  IADD3 R30, P5, PT, R14, R2, RZ ;  /* 0x000000020e1e7210 */ /* 0x000fe20007fbe0ff */
[----:B------:R-:W-:Y:S01]  /*8380*/  STL [R1+0x1594], R27 ;  /* 0x0015941b01007387 */ /* 0x000fe20000100800 */
[----:B------:R-:W-:Y:S01]  /*8390*/  IMAD.X R92, R10, 0x1, R9, P6 ;  /* 0x000000010a5c7824 */ /* 0x000fe200030e0609 */
[----:B------:R-:W-:-:S02]  /*83a0*/  IADD3 R63, P6, PT, R14, R4, RZ ;  /* 0x000000040e3f7210 */ /* 0x000fc40007fde0ff */
[----:B------:R-:W-:Y:S01]  /*83b0*/  STL [R1+0x1588], R68 ;  /* 0x0015884401007387 */ /* 0x000fe20000100800 */
[----:B------:R-:W-:-:S03]  /*83c0*/  IMAD.X R25, R11, 0x1, R3, P5 ;  /* 0x000000010b197824 */ /* 0x000fc600028e0603 */
[----:B------:R-:W-:Y:S01]  /*83d0*/  STL [R1+0x159c], R87 ;  /* 0x00159c5701007387 */ /* 0x000fe20000100800 */
[----:B------:R-:W-:-:S03]  /*83e0*/  IADD3 R53, P5, PT, R14, R6, RZ ;  /* 0x000000060e357210 */ /* 0x000fc60007fbe0ff */
[----:B------:R-:W-:Y:S01]  /*83f0*/  STL [R1+0x1590], R29 ;  /* 0x0015901d01007387 */ /* 0x000fe20000100800 */
[----:B------:R-:W-:-:S03]  /*8400*/  IMAD R12, R18, 0x70, RZ ;  /* 0x00000070120c7824 */ /* 0x000fc600078e02ff */
[----:B------:R-:W-:Y:S01]  /*8410*/  STL [R1+0x15a4], R84 ;  /* 0x0015a45401007387 */ /* 0x000fe20000100800 */
[----:B------:R-:W-:-:S03]  /*8420*/  IMAD.X R65, R11, 0x1, R5, P6 ;  /* 0x000000010b417824 */ /* 0x000fc600030e0605 */
[----:B------:R-:W-:Y:S01]  /*8430*/  STL [R1+0x1598], R88 ;  /* 0x0015985801007387 */ /* 0x000fe20000100800 */
[----:B------:R-:W-:-:S03]  /*8440*/  IADD3 R38, P6, PT, R14, R8, RZ ;  /* 0x000000080e267210 */ /* 0x000fc60007fde0ff */
[----:B------:R-:W-:Y:S04]  /*8450*/  STL [R1+0x15ac], R69 ;  /* 0x0015ac4501007387 */ /* 0x000fe80000100800 */
[----:B------:R0:W-:Y:S01]  /*8460*/  STL [R1+0x1654], R0 ;  /* 0x0016540001007387 */ /* 0x0001e20000100800 */
[----:B------:R-:W-:-:S03]  /*8470*/  IMAD.X R56, R11, 0x1, R7, P5 ;  /* 0x000000010b387824 */ /* 0x000fc600028e0607 */
[----:B------:R-:W-:Y:S01]  /*8480*/  STL [R1+0x15a0], R86 ;  /* 0x0015a05601007387 */ /* 0x000fe20000100800 */
[----:B------:R-:W-:-:S03]  /*8490*/  SHF.R.S32.HI R10, RZ, 0x1f, R12 ;  /* 0x0000001fff0a7819 */ /* 0x000fc6000001140c */
[----:B------:R-:W-:Y:S01]  /*84a0*/  STL [R1+0x15a8], R83 ;  /* 0x0015a85301007387 */ /* 0x000fe20000100800 */
[----:B------:R-:W-:-:S03]  /*84b0*/  IADD3 R55, P5, PT, R12, R2, RZ ;  /* 0x000000020c377210 */ /* 0x000fc60007fbe0ff */
[----:B------:R-:W-:Y:S01]  /*84c0*/  STL [R1+0x165c], R67 ;  /* 0x00165c4301007387 */ /* 0x000fe20000100800 */
[----:B------:R-:W-:-:S03]  /*84d0*/  IMAD.X R50, R11, 0x1, R9, P6 ;  /* 0x000000010b327824 */ /* 0x000fc600030e0609 */
[----:B------:R-:W-:Y:S01]  /*84e0*/  STL [R1+0x1650], R62 ;  /* 0x0016503e01007387 */ /* 0x000fe20000100800 */
[----:B------:R-:W-:-:S03]  /*84f0*/  IADD3 R19, P6, PT, R12, R4, RZ ;  /* 0x000000040c137210 */ /* 0x000fc60007fde0ff */
[----:B------:R-:W-:Y:S04]  /*8500*/  STL [R1+0x1664], R61 ;  /* 0x0016643d01007387 */ /* 0x000fe80000100800 */
        /* <DEDUP_REMOVED lines=82> */
[----:B------:R-:W-:Y:S04]  /*8a30*/  STL [R1+0x1858], R34 ;  /* 0x0018582201007387 */ /* 0x000fe80000100800 */
[----:B------:R-:W-:Y:S01]  /*8a40*/  STL [R1+0x186c], R48 ;  /* 0x00186c3001007387 */ /* 0x000fe20000100800 */
[----:B------:R-:W-:-:S03]  /*8a50*/  IMAD.X R33, R11, 0x1, R5, P6 ;  /* 0x000000010b217824 */ /* 0x000fc600030e0605 */
[----:B------:R-:W2:Y:S01]  /*8a60*/  LDL R10, [R1+0xbd0] ;  /* 0x000bd000010a7983 */ /* 0x000ea20000100800 */
[----:B------:R-:W-:-:S03]  /*8a70*/  IADD3 R89, P6, PT, R13, R8, RZ ;  /* 0x000000080d597210 */ /* 0x000fc60007fde0ff */
[----:B------:R-:W-:Y:S04]  /*8a80*/  STL [R1+0x1860], R52 ;  /* 0x0018603401007387 */ /* 0x000fe80000100800 */
[----:B------:R-:W-:Y:S01]  /*8a90*/  STL [R1+0x1874], R79 ;  /* 0x0018744f01007387 */ /* 0x000fe20000100800 */
[----:B0-----:R-:W-:-:S03]  /*8aa0*/  IMAD.X R0, R11, 0x1, R7, P5 ;  /* 0x000000010b007824 */ /* 0x001fc600028e0607 */
[----:B------:R-:W-:Y:S04]  /*8ab0*/  STL [R1+0x1868], R49 ;  /* 0x0018683101007387 */ /* 0x000fe80000100800 */
[----:B------:R-:W-:Y:S04]  /*8ac0*/  STL [R1+0x2378], R18 ;  /* 0x0023781201007387 */ /* 0x000fe80000100800 */
[----:B------:R-:W-:Y:S04]  /*8ad0*/  STL [R1+0x187c], R41 ;  /* 0x00187c2901007387 */ /* 0x000fe80000100800 */
[----:B------:R-:W-:Y:S04]  /*8ae0*/  STL [R1+0x1870], R91 ;  /* 0x0018705b01007387 */ /* 0x000fe80000100800 */
[----:B------:R-:W-:Y:S01]  /*8af0*/  STL [R1+0x1884], R85 ;  /* 0x0018845501007387 */ /* 0x000fe20000100800 */
[----:B------:R-:W-:-:S03]  /*8b00*/  IMAD.X R28, R11, 0x1, R9, P6 ;  /* 0x000000010b1c7824 */ /* 0x000fc600030e0609 */
[----:B------:R-:W-:Y:S04]  /*8b10*/  STL [R1+0x1878], R33 ;  /* 0x0018782101007387 */ /* 0x000fe80000100800 */
[----:B------:R-:W-:Y:S04]  /*8b20*/  STL [R1+0x188c], R89 ;  /* 0x00188c5901007387 */ /* 0x000fe80000100800 */
[----:B------:R-:W-:Y:S04]  /*8b30*/  STL [R1+0x237c], R2 ;  /* 0x00237c0201007387 */ /* 0x000fe80000100800 */
[----:B------:R-:W-:Y:S04]  /*8b40*/  STL [R1+0x1880], R0 ;  /* 0x0018800001007387 */ /* 0x000fe80000100800 */
[----:B------:R-:W2:Y:S01]  /*8b50*/  LDL R11, [R1+0xbcc] ;  /* 0x000bcc00010b7983 */ /* 0x000ea20000100800 */
[----:B------:R-:W-:Y:S01]  /*8b60*/  PRMT R35, RZ, 0x7610, R35 ;  /* 0x00007610ff237816 */ /* 0x000fe20000000023 */
[----:B------:R-:W-:-:S05]  /*8b70*/  IMAD R20, R18, 0x7a, RZ ;  /* 0x0000007a12147824 */ /* 0x000fca00078e02ff */
[----:B------:R-:W-:Y:S02]  /*8b80*/  SHF.R.S32.HI R12, RZ, 0x1f, R20 ;  /* 0x0000001fff0c7819 */ /* 0x000fe40000011414 */
[----:B------:R-:W-:Y:S01]  /*8b90*/  IADD3 R22, P5, PT, R20, R2, RZ ;  /* 0x0000000214167210 */ /* 0x000fe20007fbe0ff */
[----:B--2---:R-:W2:Y:S04]  /*8ba0*/  @!P4 LDG.E.U8 R35, desc[UR14][R10.64] ;  /* 0x0000000e0a23c981 */ /* 0x004ea8000c1e1100 */
[----:B------:R-:W-:Y:S01]  /*8bb0*/  IMAD.X R21, R12, 0x1, R3, P5 ;  /* 0x000000010c157824 */ /* 0x000fe200028e0603 */
[----:B------:R-:W-:Y:S04]  /*8bc0*/  STL [R1+0x1894], R22 ;  /* 0x0018941601007387 */ /* 0x000fe80000100800 */
[----:B------:R-:W-:Y:S04]  /*8bd0*/  STL [R1+0x1888], R28 ;  /* 0x0018881c01007387 */ /* 0x000fe80000100800 */
[----:B------:R-:W-:Y:S04]  /*8be0*/  STL [R1+0x2380], R3 ;  /* 0x0023800301007387 */ /* 0x000fe80000100800 */
[----:B------:R-:W-:Y:S04]  /*8bf0*/  STL [R1+0x1890], R21 ;  /* 0x0018901501007387 */ /* 0x000fe80000100800 */
[----:B--2---:R0:W-:Y:S04]  /*8c00*/  STL [R1+0x3b4], R35 ;  /* 0x0003b42301007387 */ /* 0x0041e80000100800 */
[----:B0-----:R-:W2:Y:S04]  /*8c10*/  LDL.LU R35, [R1+0x26f8] ;  /* 0x0026f80001237983 */ /* 0x001ea80000300800 */
[----:B------:R-:W3:Y:S01]  /*8c20*/  LDL R11, [R1+0xbd4] ;  /* 0x000bd400010b7983 */ /* 0x000ee20000100800 */
[----:B------:R-:W-:Y:S01]  /*8c30*/  PRMT R80, RZ, 0x7610, R80 ;  /* 0x00007610ff507816 */ /* 0x000fe20000000050 */
[----:B--2---:R-:W-:-:S02]  /*8c40*/  @!P4 IMAD.MOV.U32 R10, RZ, RZ, R35 ;  /* 0x000000ffff0ac224 */ /* 0x004fc400078e0023 */
[----:B------:R-:W2:Y:S04]  /*8c50*/  LDL.LU R35, [R1+0x26f4] ;  /* 0x0026f40001237983 */ /* 0x000ea80000300800 */
[----:B---3--:R-:W3:Y:S04]  /*8c60*/  @!P4 LDG.E.U8 R80, desc[UR14][R10.64] ;  /* 0x0000000e0a50c981 */ /* 0x008ee8000c1e1100 */
[----:B---3--:R0:W-:Y:S04]  /*8c70*/  STL [R1+0x3b0], R80 ;  /* 0x0003b05001007387 */ /* 0x0081e80000100800 */
[----:B0-----:R-:W3:Y:S04]  /*8c80*/  LDL.LU R80, [R1+0x26f0] ;  /* 0x0026f00001507983 */ /* 0x001ee80000300800 */
[----:B------:R-:W4:Y:S04]  /*8c90*/  LDL R10, [R1+0xbdc] ;  /* 0x000bdc00010a7983 */ /* 0x000f280000100800 */
[----:B------:R-:W4:Y:S01]  /*8ca0*/  LDL R11, [R1+0xbe0] ;  /* 0x000be000010b7983 */ /* 0x000f220000100800 */
[----:B------:R-:W-:-:S02]  /*8cb0*/  PRMT R13, RZ, 0x7610, R13 ;  /* 0x00007610ff0d7816 */ /* 0x000fc4000000000d */
[----:B----4-:R-:W-:-:S04]  /*8cc0*/  @!P4 LOP3.LUT R11, R11, R10, RZ, 0x3c, !PT ;  /* 0x0000000a0b0bc212 */ /* 0x010fc800078e3cff */
[----:B------:R-:W-:-:S04]  /*8cd0*/  @!P4 LOP3.LUT R10, R11, R10, RZ, 0x3c, !PT ;  /* 0x0000000a0b0ac212 */ /* 0x000fc800078e3cff */
[----:B------:R-:W-:-:S05]  /*8ce0*/  @!P4 LOP3.LUT R11, R11, R10, RZ, 0x3c, !PT ;  /* 0x0000000a0b0bc212 */ /* 0x000fca00078e3cff */
[----:B------:R0:W4:Y:S04]  /*8cf0*/  @!P4 LDG.E.U8 R13, desc[UR14][R10.64] ;  /* 0x0000000e0a0dc981 */ /* 0x000128000c1e1100 */
[----:B------:R-:W0:Y:S04]  /*8d00*/  LDL R10, [R1+0xbe4] ;  /* 0x000be400010a7983 */ /* 0x000e280000100800 */
[----:B------:R-:W0:Y:S01]  /*8d10*/  LDL R11, [R1+0xbe8] ;  /* 0x000be800010b7983 */ /* 0x000e220000100800 */
[----:B---3--:R-:W-:Y:S02]  /*8d20*/  PRMT R80, RZ, 0x7610, R80 ;  /* 0x00007610ff507816 */ /* 0x008fe40000000050 */
[----:B0-----:R-:W-:-:S04]  /*8d30*/  @!P4 LOP3.LUT R11, R11, R10, RZ, 0x3c, !PT ;  /* 0x0000000a0b0bc212 */ /* 0x001fc800078e3cff */
[----:B------:R-:W-:-:S04]  /*8d40*/  @!P4 LOP3.LUT R10, R11, R10, RZ, 0x3c, !PT ;  /* 0x0000000a0b0ac212 */ /* 0x000fc800078e3cff */
[----:B------:R-:W-:-:S05]  /*8d50*/  @!P4 LOP3.LUT R11, R11, R10, RZ, 0x3c, !PT ;  /* 0x0000000a0b0bc212 */ /* 0x000fca00078e3cff */
[----:B------:R-:W3:Y:S04]  /*8d60*/  @!P4 LDG.E.U8 R80, desc[UR14][R10.64] ;  /* 0x0000000e0a50c981 */ /* 0x000ee8000c1e1100 */
[----:B----4-:R-:W-:Y:S01]  /*8d70*/  STL [R1+0x3ac], R13 ;  /* 0x0003ac0d01007387 */ /* 0x010fe20000100800 */
[----:B------:R-:W-:-:S03]  /*8d80*/  ISETP.GE.U32.AND P5, PT, R24, 0x7fffff70, PT ;  /* 0x7fffff701800780c */ /* 0x000fc60003fa6070 */
        /* <DEDUP_REMOVED lines=8> */
[----:B------:R-:W4:Y:S04]  /*8e10*/  @!P5 LDG.E.U8 R78, desc[UR14][R10.64] ;  /* 0x0000000e0a4ed981 */ /* 0x000f28000c1e1100 */
[----:B----4-:R0:W-:Y:S04]  /*8e20*/  STL [R1+0x3a4], R78 ;  /* 0x0003a44e01007387 */ /* 0x0101e80000100800 */
[----:B0-----:R-:W4:Y:S04]  /*8e30*/  LDL.LU R78, [R1+0x26e8] ;  /* 0x0026e800014e7983 */ /* 0x001f280000300800 */
[----:B------:R-:W2:Y:S04]  /*8e40*/  LDL R10, [R1+0xcd4] ;  /* 0x000cd400010a7983 */ /* 0x000ea80000100800 */
[----:B------:R-:W2:Y:S01]  /*8e50*/  LDL R11, [R1+0xcd8] ;  /* 0x000cd800010b7983 */ /* 0x000ea20000100800 */
[----:B---3--:R-:W-:-:S02]  /*8e60*/  PRMT R80, RZ, 0x7610, R80 ;  /* 0x00007610ff507816 */ /* 0x008fc40000000050 */
[----:B--2---:R-:W-:-:S04]  /*8e70*/  @!P5 LOP3.LUT R11, R11, R10, RZ, 0x3c, !PT ;  /* 0x0000000a0b0bd212 */ /* 0x004fc800078e3cff */
[----:B------:R-:W-:-:S04]  /*8e80*/  @!P5 LOP3.LUT R10, R11, R10, RZ, 0x3c, !PT ;  /* 0x0000000a0b0ad212 */ /* 0x000fc800078e3cff */
[----:B------:R-:W-:-:S05]  /*8e90*/  @!P5 LOP3.LUT R11, R11, R10, RZ, 0x3c, !PT ;  /* 0x0000000a0b0bd212 */ /* 0x000fca00078e3cff */
[----:B------:R-:W2:Y:S04]  /*8ea0*/  @!P5 LDG.E.U8 R80, desc[UR14][R10.64] ;  /* 0x0000000e0a50d981 */ /* 0x000ea8000c1e1100 */
[----:B--2---:R0:W-:Y:S04]  /*8eb0*/  STL [R1+0x3a0], R80 ;  /* 0x0003a05001007387 */ /* 0x0041e80000100800 */
[----:B0-----:R-:W2:Y:S04]  /*8ec0*/  LDL.LU R80, [R1+0x26e4] ;  /* 0x0026e40001507983 */ /* 0x001ea80000300800 */
[----:B------:R-:W3:Y:S04]  /*8ed0*/  LDL R10, [R1+0xcdc] ;  /* 0x000cdc00010a7983 */ /* 0x000ee80000100800 */
[----:B------:R-:W3:Y:S01]  /*8ee0*/  LDL R11, [R1+0xce0] ;  /* 0x000ce000010b7983 */ /* 0x000ee20000100800 */
[----:B------:R-:W-:-:S05]  /*8ef0*/  VIADD R13, R35, 0xffffffe7 ;  /* 0xffffffe7230d7836 */ /* 0x000fca0000000000 */
[----:B------:R-:W-:Y:S02]  /*8f00*/  ISETP.GE.U32.AND P4, PT, R13, 0x7fffff68, PT ;  /* 0x7fffff680d00780c */ /* 0x000fe40003f86070 */
[----:B------:R-:W-:Y:S02]  /*8f10*/  PRMT R13, RZ, 0x7610, R13 ;  /* 0x00007610ff0d7816 */ /* 0x000fe4000000000d */
[----:B---3--:R-:W-:-:S04]  /*8f20*/  @!P5 LOP3.LUT R11, R11, R10, RZ, 0x3c, !PT ;  /* 0x0000000a0b0bd212 */ /* 0x008fc800078e3cff */
[----:B------:R-:W-:-:S04]  /*8f30*/  @!P5 LOP3.LUT R10, R11, R10, RZ, 0x3c, !PT ;  /* 0x0000000a0b0ad212 */ /* 0x000fc800078e3cff */
[----:B------:R-:W-:-:S05]  /*8f40*/  @!P5 LOP3.LUT R11, R11, R10, RZ, 0x3c, !PT ;  /* 0x0000000a0b0bd212 */ /* 0x000fca00078e3cff */
[----:B------:R0:W3:Y:S04]  /*8f50*/  @!P5 LDG.E.U8 R13, desc[UR14][R10.64] ;  /* 0x0000000e0a0dd981 */ /* 0x0000e8000c1e1100 */
[----:B------:R-:W0:Y:S04]  /*8f60*/  LDL R10, [R1+0xce4] ;  /* 0x000ce400010a7983 */ /* 0x000e280000100800 */
[----:B------:R-:W0:Y:S01]  /*8f70*/  LDL R11, [R1+0xce8] ;  /* 0x000ce800010b7983 */ /* 0x000e220000100800 */
[----:B--2---:R-:W-:Y:S02]  /*8f80*/  PRMT R80, RZ, 0x7610, R80 ;  /* 0x00007610ff507816 */ /* 0x004fe40000000050 */
[----:B0-----:R-:W-:-:S04]  /*8f90*/  @!P5 LOP3.LUT R11, R11, R10, RZ, 0x3c, !PT ;  /* 0x0000000a0b0bd212 */ /* 0x001fc800078e3cff */
[----:B------:R-:W-:-:S04]  /*8fa0*/  @!P5 LOP3.LUT R10, R11, R10, RZ, 0x3c, !PT ;  /* 0x0000000a0b0ad212 */ /* 0x000fc800078e3cff */
[----:B------:R-:W-:-:S05]  /*8fb0*/  @!P5 LOP3.LUT R11, R11, R10, RZ, 0x3c, !PT ;  /* 0x0000000a0b0bd212 */ /* 0x000fca00078e3cff */
[----:B------:R-:W2:Y:S04]  /*8fc0*/  @!P5 LDG.E.U8 R80, desc[UR14][R10.64] ;  /* 0x0000000e0a50d981 */ /* 0x000ea8000c1e1100 */
[----:B---3--:R-:W-:Y:S04]  /*8fd0*/  STL [R1+0x39c], R13 ;  /* 0x00039c0d01007387 */ /* 0x008fe80000100800 */
[----:B--2---:R0:W-:Y:S04]  /*8fe0*/  STL [R1+0x398], R80 ;  /* 0x0003985001007387 */ /* 0x0041e80000100800 */
[----:B0-----:R-:W2:Y:S04]  /*8ff0*/  LDL.LU R80, [R1+0x26e0] ;  /* 0x0026e00001507983 */ /* 0x001ea80000300800 */
[----:B------:R-:W3:Y:S04]  /*9000*/  LDL R10, [R1+0x1aac] ;  /* 0x001aac00010a7983 */ /* 0x000ee80000100800 */
[----:B------:R-:W3:Y:S01]  /*9010*/  LDL R11, [R1+0x1ab0] ;  /* 0x001ab000010b7983 */ /* 0x000ee20000100800 */
[----:B----4-:R-:W-:-:S02]  /*9020*/  PRMT R78, RZ, 0x7610, R78 ;  /* 0x00007610ff4e7816 */ /* 0x010fc4000000004e */
[----:B---3--:R-:W-:-:S04]  /*9030*/  @!P4 LOP3.LUT R11, R11, R10, RZ, 0x3c, !PT ;  /* 0x0000000a0b0bc212 */ /* 0x008fc800078e3cff */
[----:B------:R-:W-:-:S04]  /*9040*/  @!P4 LOP3.LUT R10, R11, R10, RZ, 0x3c, !PT ;  /* 0x0000000a0b0ac212 */ /* 0x000fc800078e3cff */
[----:B------:R-:W-:-:S05]  /*9050*/  @!P4 LOP3.LUT R11, R11, R10, RZ, 0x3c, !PT ;  /* 0x0000000a0b0bc212 */ /* 0x000fca00078e3cff */
[----:B------:R-:W3:Y:S04]  /*9060*/  @!P4 LDG.E.U8 R78, desc[UR14][R10.64] ;  /* 0x0000000e0a4ec981 */ /* 0x000ee8000c1e1100 */
[----:B---3--:R0:W-:Y:S04]  /*9070*/  STL [R1+0x394], R78 ;  /* 0x0003944e01007387 */ /* 0x0081e80000100800 */
[----:B0-----:R-:W3:Y:S04]  /*9080*/  LDL.LU R78, [R1+0x26dc] ;  /* 0x0026dc00014e7983 */ /* 0x001ee80000300800 */
[----:B------:R-:W4:Y:S04]  /*9090*/  LDL R10, [R1+0x1ab4] ;  /* 0x001ab400010a7983 */ /* 0x000f280000100800 */
[----:B------:R-:W4:Y:S01]  /*90a0*/  LDL R11, [R1+0x1ab8] ;  /* 0x001ab800010b7983 */ /* 0x000f220000100800 */
[----:B--2---:R-:W-:-:S02]  /*90b0*/  PRMT R80, RZ, 0x7610, R80 ;  /* 0x00007610ff507816 */ /* 0x004fc40000000050 */
[----:B----4-:R-:W-:-:S04]  /*90c0*/  @!P4 LOP3.LUT R11, R11, R10, RZ, 0x3c, !PT ;  /* 0x0000000a0b0bc212 */ /* 0x010fc800078e3cff */
[----:B------:R-:W-:-:S04]  /*90d0*/  @!P4 LOP3.LUT R10, R11, R10, RZ, 0x3c, !PT ;  /* 0x0000000a0b0ac212 */ /* 0x000fc800078e3cff */
[----:B------:R-:W-:-:S05]  /*90e0*/  @!P4 LOP3.LUT R11, R11, R10, RZ, 0x3c, !PT ;  /* 0x0000000a0b0bc212 */ /* 0x000fca00078e3cff */
[----:B------:R-:W2:Y:S04]  /*90f0*/  @!P4 LDG.E.U8 R80, desc[UR14][R10.64] ;  /* 0x0000000e0a50c981 */ /* 0x000ea8000c1e1100 */
[----:B--2---:R0:W-:Y:S04]  /*9100*/  STL [R1+0x390], R80 ;  /* 0x0003905001007387 */ /* 0x0041e80000100800 */
[----:B0-----:R-:W2:Y:S04]  /*9110*/  LDL.LU R80, [R1+0x26d8] ;  /* 0x0026d80001507983 */ /* 0x001ea80000300800 */
[----:B------:R-:W4:Y:S04]  /*9120*/  LDL R10, [R1+0x1abc] ;  /* 0x001abc00010a7983 */ /* 0x000f280000100800 */
[----:B------:R-:W4:Y:S01]  /*9130*/  LDL R11, [R1+0x1ac0] ;  /* 0x001ac000010b7983 */ /* 0x000f220000100800 */
[----:B------:R-:W-:-:S05]  /*9140*/  VIADD R13, R35, 0xffffffdf ;  /* 0xffffffdf230d7836 */ /* 0x000fca0000000000 */
[----:B------:R-:W-:Y:S02]  /*9150*/  ISETP.GE.U32.AND P5, PT, R13, 0x7fffff60, PT ;  /* 0x7fffff600d00780c */ /* 0x000fe40003fa6070 */
[----:B------:R-:W-:Y:S02]  /*9160*/  PRMT R13, RZ, 0x7610, R13 ;  /* 0x00007610ff0d7816 */ /* 0x000fe4000000000d */
[----:B----4-:R-:W-:-:S04]  /*9170*/  @!P4 LOP3.LUT R11, R11, R10, RZ, 0x3c, !PT ;  /* 0x0000000a0b0bc212 */ /* 0x010fc800078e3cff */
[----:B------:R-:W-:-:S04]  /*9180*/  @!P4 LOP3.LUT R10, R11, R10, RZ, 0x3c, !PT ;  /* 0x0000000a0b0ac212 */ /* 0x000fc800078e3cff */
[----:B------:R-:W-:-:S05]  /*9190*/  @!P4 LOP3.LUT R11, R11, R10, RZ, 0x3c, !PT ;  /* 0x0000000a0b0bc212 */ /* 0x000fca00078e3cff */
[----:B------:R0:W4:Y:S04]  /*91a0*/  @!P4 LDG.E.U8 R13, desc[UR14][R10.64] ;  /* 0x0000000e0a0dc981 */ /* 0x000128000c1e1100 */
[----:B------:R-:W0:Y:S04]  /*91b0*/  LDL R10, [R1+0x1a8c] ;  /* 0x001a8c00010a7983 */ /* 0x000e280000100800 */
[----:B------:R-:W0:Y:S01]  /*91c0*/  LDL R11, [R1+0x1ac4] ;  /* 0x001ac400010b7983 */ /* 0x000e220000100800 */
[----:B--2---:R-:W-:Y:S02]  /*91d0*/  PRMT R80, RZ, 0x7610, R80 ;  /* 0x00007610ff507816 */ /* 0x004fe40000000050 */
[----:B0-----:R-:W-:-:S04]  /*91e0*/  @!P4 LOP3.LUT R11, R11, R10, RZ, 0x3c, !PT ;  /* 0x0000000a0b0bc212 */ /* 0x001fc800078e3cff */
[----:B------:R-:W-:-:S04]  /*91f0*/  @!P4 LOP3.LUT R10, R11, R10, RZ, 0x3c, !PT ;  /* 0x0000000a0b0ac212 */ /* 0x000fc800078e3cff */
[----:B------:R-:W-:-:S05]  /*9200*/  @!P4 LOP3.LUT R11, R11, R10, RZ, 0x3c, !PT ;  /* 0x0000000a0b0bc212 */ /* 0x000fca00078e3cff */
[----:B------:R-:W2:Y:S04]  /*9210*/  @!P4 LDG.E.U8 R80, desc[UR14][R10.64] ;  /* 0x0000000e0a50c981 */ /* 0x000ea8000c1e1100 */
[----:B----4-:R-:W-:Y:S04]  /*9220*/  STL [R1+0x38c], R13 ;  /* 0x00038c0d01007387 */ /* 0x010fe80000100800 */
[----:B--2---:R0:W-:Y:S04]  /*9230*/  STL [R1+0x388], R80 ;  /* 0x0003885001007387 */ /* 0x0041e80000100800 */
[----:B0-----:R-:W2:Y:S04]  /*9240*/  LDL.LU R80, [R1+0x26d4] ;  /* 0x0026d40001507983 */ /* 0x001ea80000300800 */
[----:B------:R-:W4:Y:S04]  /*9250*/  LDL R10, [R1+0x1a50] ;  /* 0x001a5000010a7983 */ /* 0x000f280000100800 */
[----:B------:R-:W4:Y:S01]  /*9260*/  LDL R11, [R1+0x1a88] ;  /* 0x001a8800010b7983 */ /* 0x000f220000100800 */
[----:B---3--:R-:W-:-:S02]  /*9270*/  PRMT R78, RZ, 0x7610, R78 ;  /* 0x00007610ff4e7816 */ /* 0x008fc4000000004e */
[----:B----4-:R-:W-:-:S04]  /*9280*/  @!P5 LOP3.LUT R11, R11, R10, RZ, 0x3c, !PT ;  /* 0x0000000a0b0bd212 */ /* 0x010fc800078e3cff */
        /* <DEDUP_REMOVED lines=301> */
[----:B------:R-:W4:Y:S01]  /*a560*/  LDL R11, [R1+0x1558] ;  /* 0x00155800010b7983 */ /* 0x000f220000100800 */
[----:B--2---:R-:W-:Y:S01]  /*a570*/  PRMT R80, RZ, 0x7610, R80 ;  /* 0x00007610ff507816 */ /* 0x004fe20000000050 */
[----:B---3--:R-:W-:-:S02]  /*a580*/  @!P5 IMAD.MOV.U32 R10, RZ, RZ, R78 ;  /* 0x000000ffff0ad224 */ /* 0x008fc400078e004e */
[----:B------:R-:W2:Y:S04]  /*a590*/  LDL.LU R78, [R1+0x266c] ;  /* 0x00266c00014e7983 */ /* 0x000ea80000300800 */
[----:B----4-:R-:W3:Y:S04]  /*a5a0*/  @!P5 LDG.E.U8 R80, desc[UR14][R10.64] ;  /* 0x0000000e0a50d981 */ /* 0x010ee8000c1e1100 */
[----:B---3--:R0:W-:Y:S04]  /*a5b0*/  STL [R1+0x300], R80 ;  /* 0x0003005001007387 */ /* 0x0081e80000100800 */
[----:B0-----:R-:W3:Y:S04]  /*a5c0*/  LDL.LU R80, [R1+0x2668] ;  /* 0x0026680001507983 */ /* 0x001ee80000300800 */
        /* <DEDUP_REMOVED lines=9> */
[----:B------:R-:W2:Y:S01]  /*a660*/  LDL R11, [R1+0x1568] ;  /* 0x00156800010b7983 */ /* 0x000ea20000100800 */
[----:B---3--:R-:W-:Y:S01]  /*a670*/  PRMT R80, RZ, 0x7610, R80 ;  /* 0x00007610ff507816 */ /* 0x008fe20000000050 */
[----:B0-----:R-:W-:-:S05]  /*a680*/  @!P5 IMAD.MOV.U32 R10, RZ, RZ, R81 ;  /* 0x000000ffff0ad224 */ /* 0x001fca00078e0051 */
[----:B--2---:R-:W2:Y:S04]  /*a690*/  @!P5 LDG.E.U8 R80, desc[UR14][R10.64] ;  /* 0x0000000e0a50d981 */ /* 0x004ea8000c1e1100 */
[----:B----4-:R-:W-:Y:S04]  /*a6a0*/  STL [R1+0x2fc], R13 ;  /* 0x0002fc0d01007387 */ /* 0x010fe80000100800 */
[----:B------:R-:W3:Y:S04]  /*a6b0*/  LDL.LU R81, [R1+0x2664] ;  /* 0x0026640001517983 */ /* 0x000ee80000300800 */
[----:B--2---:R0:W-:Y:S04]  /*a6c0*/  STL [R1+0x2f8], R80 ;  /* 0x0002f85001007387 */ /* 0x0041e80000100800 */
[----:B0-----:R-:W2:Y:S04]  /*a6d0*/  LDL.LU R80, [R1+0x2660] ;  /* 0x0026600001507983 */ /* 0x001ea80000300800 */
[----:B------:R-:W4:Y:S01]  /*a6e0*/  LDL R11, [R1+0x1654] ;  /* 0x00165400010b7983 */ /* 0x000f220000100800 */
[----:B------:R-:W-:Y:S01]  /*a6f0*/  PRMT R78, RZ, 0x7610, R78 ;  /* 0x00007610ff4e7816 */ /* 0x000fe2000000004e */
[----:B------:R-:W-:-:S02]  /*a700*/  VIADD R13, R35, 0xffffff8f ;  /* 0xffffff8f230d7836 */ /* 0x000fc40000000000 */
[----:B----4-:R-:W-:Y:S02]  /*a710*/  @!P4 IMAD.MOV.U32 R10, RZ, RZ, R11 ;  /* 0x000000ffff0ac224 */ /* 0x010fe400078e000b */
[----:B------:R-:W-:Y:S01]  /*a720*/  @!P4 IMAD.MOV.U32 R11, RZ, RZ, R62 ;  /* 0x000000ffff0bc224 */ /* 0x000fe200078e003e */
[----:B------:R-:W-:Y:S01]  /*a730*/  ISETP.GE.U32.AND P5, PT, R13, 0x7fffff10, PT ;  /* 0x7fffff100d00780c */ /* 0x000fe20003fa6070 */
[----:B------:R-:W4:Y:S04]  /*a740*/  LDL.LU R62, [R1+0x265c] ;  /* 0x00265c00013e7983 */ /* 0x000f280000300800 */
[----:B------:R0:W2:Y:S01]  /*a750*/  @!P4 LDG.E.U8 R78, desc[UR14][R10.64] ;  /* 0x0000000e0a4ec981 */ /* 0x0000a2000c1e1100 */
[----:B------:R-:W-:Y:S01]  /*a760*/  PRMT R13, RZ, 0x7610, R13 ;  /* 0x00007610ff0d7816 */ /* 0x000fe2000000000d */
[----:B0-----:R-:W-:-:S02]  /*a770*/  @!P4 IMAD.MOV.U32 R10, RZ, RZ, R67 ;  /* 0x000000ffff0ac224 */ /* 0x001fc400078e0043 */
[----:B------:R-:W-:-:S05]  /*a780*/  @!P4 IMAD.MOV.U32 R11, RZ, RZ, R58 ;  /* 0x000000ffff0bc224 */ /* 0x000fca00078e003a */
[----:B------:R0:W4:Y:S04]  /*a790*/  @!P4 LDG.E.U8 R13, desc[UR14][R10.64] ;  /* 0x0000000e0a0dc981 */ /* 0x000128000c1e1100 */
[----:B--2---:R2:W-:Y:S04]  /*a7a0*/  STL [R1+0x2f4], R78 ;  /* 0x0002f44e01007387 */ /* 0x0045e80000100800 */
[----:B--2---:R-:W2:Y:S04]  /*a7b0*/  LDL.LU R78, [R1+0x2658] ;  /* 0x00265800014e7983 */ /* 0x004ea80000300800 */
[----:B------:R-:W2:Y:S01]  /*a7c0*/  LDL.LU R58, [R1+0x2654] ;  /* 0x00265400013a7983 */ /* 0x000ea20000300800 */
[----:B---3--:R-:W-:-:S03]  /*a7d0*/  PRMT R81, RZ, 0x7610, R81 ;  /* 0x00007610ff517816 */ /* 0x008fc60000000051 */
[----:B------:R-:W3:Y:S01]  /*a7e0*/  LDL.LU R67, [R1+0x2650] ;  /* 0x0026500001437983 */ /* 0x000ee20000300800 */
[----:B0-----:R-:W-:Y:S02]  /*a7f0*/  @!P4 IMAD.MOV.U32 R10, RZ, RZ, R61 ;  /* 0x000000ffff0ac224 */ /* 0x001fe400078e003d */
[----:B------:R-:W-:Y:S02]  /*a800*/  @!P4 IMAD.MOV.U32 R11, RZ, RZ, R59 ;  /* 0x000000ffff0bc224 */ /* 0x000fe400078e003b */
[----:B------:R-:W3:Y:S01]  /*a810*/  LDL.LU R59, [R1+0x264c] ;  /* 0x00264c00013b7983 */ /* 0x000ee20000300800 */
[----:B------:R-:W-:-:S03]  /*a820*/  PRMT R80, RZ, 0x7610, R80 ;  /* 0x00007610ff507816 */ /* 0x000fc60000000050 */
[----:B------:R-:W3:Y:S04]  /*a830*/  LDL.LU R61, [R1+0x2648] ;  /* 0x00264800013d7983 */ /* 0x000ee80000300800 */
[----:B------:R0:W3:Y:S04]  /*a840*/  @!P4 LDG.E.U8 R81, desc[UR14][R10.64] ;  /* 0x0000000e0a51c981 */ /* 0x0000e8000c1e1100 */
[----:B----4-:R-:W-:Y:S01]  /*a850*/  STL [R1+0x2f0], R13 ;  /* 0x0002f00d01007387 */ /* 0x010fe20000100800 */
[----:B0-----:R-:W-:Y:S02]  /*a860*/  @!P4 IMAD.MOV.U32 R10, RZ, RZ, R70 ;  /* 0x000000ffff0ac224 */ /* 0x001fe400078e0046 */
[----:B------:R-:W-:-:S02]  /*a870*/  @!P4 IMAD.MOV.U32 R11, RZ, RZ, R60 ;  /* 0x000000ffff0bc224 */ /* 0x000fc400078e003c */
[----:B------:R-:W4:Y:S04]  /*a880*/  LDL.LU R60, [R1+0x2644] ;  /* 0x00264400013c7983 */ /* 0x000f280000300800 */
[----:B------:R0:W4:Y:S04]  /*a890*/  @!P4 LDG.E.U8 R80, desc[UR14][R10.64] ;  /* 0x0000000e0a50c981 */ /* 0x000128000c1e1100 */
[----:B------:R-:W4:Y:S01]  /*a8a0*/  LDL.LU R70, [R1+0x2640] ;  /* 0x0026400001467983 */ /* 0x000f220000300800 */
[----:B0-----:R-:W-:Y:S02]  /*a8b0*/  @!P5 IMAD.MOV.U32 R10, RZ, RZ, R55 ;  /* 0x000000ffff0ad224 */ /* 0x001fe400078e0037 */
[----:B------:R-:W-:-:S02]  /*a8c0*/  @!P5 IMAD.MOV.U32 R11, RZ, RZ, R54 ;  /* 0x000000ffff0bd224 */ /* 0x000fc400078e0036 */
[----:B------:R-:W4:Y:S04]  /*a8d0*/  LDL.LU R54, [R1+0x263c] ;  /* 0x00263c0001367983 */ /* 0x000f280000300800 */
[----:B------:R-:W4:Y:S01]  /*a8e0*/  LDL.LU R55, [R1+0x2638] ;  /* 0x0026380001377983 */ /* 0x000f220000300800 */
[----:B--2---:R-:W-:-:S06]  /*a8f0*/  PRMT R78, RZ, 0x7610, R78 ;  /* 0x00007610ff4e7816 */ /* 0x004fcc000000004e */
[----:B------:R0:W2:Y:S02]  /*a900*/  @!P5 LDG.E.U8 R78, desc[UR14][R10.64] ;  /* 0x0000000e0a4ed981 */ /* 0x0000a4000c1e1100 */
[----:B0-----:R-:W-:Y:S02]  /*a910*/  @!P5 IMAD.MOV.U32 R11, RZ, RZ, R42 ;  /* 0x000000ffff0bd224 */ /* 0x001fe400078e002a */
[----:B------:R-:W-:Y:S01]  /*a920*/  @!P5 IMAD.MOV.U32 R10, RZ, RZ, R19 ;  /* 0x000000ffff0ad224 */ /* 0x000fe200078e0013 */
[----:B------:R-:W2:Y:S04]  /*a930*/  LDL.LU R42, [R1+0x2634] ;  /* 0x00263400012a7983 */ /* 0x000ea80000300800 */
[----:B------:R-:W2:Y:S01]  /*a940*/  LDL.LU R19, [R1+0x2630] ;  /* 0x0026300001137983 */ /* 0x000ea20000300800 */
[----:B---3--:R-:W-:-:S02]  /*a950*/  PRMT R67, RZ, 0x7610, R67 ;  /* 0x00007610ff437816 */ /* 0x008fc40000000043 */
[----:B------:R-:W-:Y:S02]  /*a960*/  ISETP.GE.U32.AND P6, PT, R15, 0x7fffff08, PT ;  /* 0x7fffff080f00780c */ /* 0x000fe40003fc6070 */
[----:B------:R-:W-:Y:S02]  /*a970*/  PRMT R61, RZ, 0x7610, R61 ;  /* 0x00007610ff3d7816 */ /* 0x000fe4000000003d */
[----:B------:R0:W3:Y:S01]  /*a980*/  @!P5 LDG.E.U8 R67, desc[UR14][R10.64] ;  /* 0x0000000e0a43d981 */ /* 0x0000e2000c1e1100 */
[----:B------:R-:W-:Y:S01]  /*a990*/  PRMT R15, RZ, 0x7610, R15 ;  /* 0x00007610ff0f7816 */ /* 0x000fe2000000000f */
[----:B0-----:R-:W-:Y:S02]  /*a9a0*/  @!P5 IMAD.MOV.U32 R10, RZ, RZ, R36 ;  /* 0x000000ffff0ad224 */ /* 0x001fe400078e0024 */
[----:B------:R-:W-:Y:S02]  /*a9b0*/  @!P5 IMAD.MOV.U32 R11, RZ, RZ, R44 ;  /* 0x000000ffff0bd224 */ /* 0x000fe400078e002c */
[----:B------:R-:W3:Y:S04]  /*a9c0*/  LDL.LU R44, [R1+0x262c] ;  /* 0x00262c00012c7983 */ /* 0x000ee80000300800 */
[----:B------:R0:W3:Y:S04]  /*a9d0*/  @!P5 LDG.E.U8 R61, desc[UR14][R10.64] ;  /* 0x0000000e0a3dd981 */ /* 0x0000e8000c1e1100 */
[----:B------:R-:W3:Y:S01]  /*a9e0*/  LDL.LU R36, [R1+0x2628] ;  /* 0x0026280001247983 */ /* 0x000ee20000300800 */
[----:B0-----:R-:W-:-:S02]  /*a9f0*/  @!P5 IMAD.MOV.U32 R10, RZ, RZ, R39 ;  /* 0x000000ffff0ad224 */ /* 0x001fc400078e0027 */
[----:B------:R-:W-:Y:S01]  /*aa00*/  @!P5 IMAD.MOV.U32 R11, RZ, RZ, R45 ;  /* 0x000000ffff0bd224 */ /* 0x000fe200078e002d */
[----:B----4-:R-:W-:Y:S01]  /*aa10*/  PRMT R55, RZ, 0x7610, R55 ;  /* 0x00007610ff377816 */ /* 0x010fe20000000037 */
[----:B------:R-:W4:Y:S04]  /*aa20*/  LDL.LU R45, [R1+0x2624] ;  /* 0x00262400012d7983 */ /* 0x000f280000300800 */
[----:B------:R0:W3:Y:S04]  /*aa30*/  @!P5 LDG.E.U8 R15, desc[UR14][R10.64] ;  /* 0x0000000e0a0fd981 */ /* 0x0000e8000c1e1100 */
[----:B------:R-:W3:Y:S01]  /*aa40*/  LDL.LU R39, [R1+0x2620] ;  /* 0x0026200001277983 */ /* 0x000ee20000300800 */
[----:B0-----:R-:W-:-:S02]  /*aa50*/  @!P6 IMAD.MOV.U32 R10, RZ, RZ, R46 ;  /* 0x000000ffff0ae224 */ /* 0x001fc400078e002e */
[----:B------:R-:W-:Y:S02]  /*aa60*/  @!P6 IMAD.MOV.U32 R11, RZ, RZ, R47 ;  /* 0x000000ffff0be224 */ /* 0x000fe400078e002f */
[----:B------:R-:W3:Y:S04]  /*aa70*/  LDL.LU R47, [R1+0x261c] ;  /* 0x00261c00012f7983 */ /* 0x000ee80000300800 */
[----:B------:R0:W3:Y:S04]  /*aa80*/  @!P6 LDG.E.U8 R55, desc[UR14][R10.64] ;  /* 0x0000000e0a37e981 */ /* 0x0000e8000c1e1100 */
[----:B------:R-:W4:Y:S01]  /*aa90*/  LDL.LU R46, [R1+0x2618] ;  /* 0x00261800012e7983 */ /* 0x000f220000300800 */
[----:B0-----:R-:W-:-:S02]  /*aaa0*/  @!P6 IMAD.MOV.U32 R10, RZ, RZ, R57 ;  /* 0x000000ffff0ae224 */ /* 0x001fc400078e0039 */
[----:B------:R-:W-:Y:S01]  /*aab0*/  @!P6 IMAD.MOV.U32 R11, RZ, RZ, R34 ;  /* 0x000000ffff0be224 */ /* 0x000fe200078e0022 */
[----:B--2---:R-:W-:-:S06]  /*aac0*/  PRMT R19, RZ, 0x7610, R19 ;  /* 0x00007610ff137816 */ /* 0x004fcc0000000013 */
[----:B------:R-:W2:Y:S04]  /*aad0*/  @!P6 LDG.E.U8 R19, desc[UR14][R10.64] ;  /* 0x0000000e0a13e981 */ /* 0x000ea8000c1e1100 */
[----:B---3--:R0:W-:Y:S04]  /*aae0*/  STL [R1+0x18], R55 ;  /* 0x0000183701007387 */ /* 0x0081e80000100800 */
[----:B0-----:R-:W3:Y:S04]  /*aaf0*/  LDL.LU R55, [R1+0x2614] ;  /* 0x0026140001377983 */ /* 0x001ee80000300800 */
[----:B------:R-:W3:Y:S04]  /*ab00*/  LDL.LU R34, [R1+0x2610] ;  /* 0x0026100001227983 */ /* 0x000ee80000300800 */
[----:B------:R-:W3:Y:S04]  /*ab10*/  LDL.LU R57, [R1+0x260c] ;  /* 0x00260c0001397983 */ /* 0x000ee80000300800 */
[----:B--2---:R0:W-:Y:S04]  /*ab20*/  STL [R1+0xc], R19 ;  /* 0x00000c1301007387 */ /* 0x0041e80000100800 */
[----:B0-----:R-:W2:Y:S01]  /*ab30*/  LDL.LU R19, [R1+0x2608] ;  /* 0x0026080001137983 */ /* 0x001ea20000300800 */
[----:B------:R-:W-:-:S05]  /*ab40*/  VIADD R13, R35, 0xffffff8d ;  /* 0xffffff8d230d7836 */ /* 0x000fca0000000000 */
[----:B------:R-:W-:Y:S01]  /*ab50*/  ISETP.GE.U32.AND P4, PT, R13, 0x7fffff0e, PT ;  /* 0x7fffff0e0d00780c */ /* 0x000fe20003f86070 */
[----:B------:R-:W-:Y:S02]  /*ab60*/  VIADD R13, R35, 0xfffffff6 ;  /* 0xfffffff6230d7836 */ /* 0x000fe40000000000 */
[----:B------:R-:W-:-:S03]  /*ab70*/  @!P6 IMAD.MOV.U32 R10, RZ, RZ, R51 ;  /* 0x000000ffff0ae224 */ /* 0x000fc600078e0033 */
[----:B------:R-:W-:Y:S01]  /*ab80*/  ISETP.GE.U32.AND P5, PT, R13, 0x7fffff77, PT ;  /* 0x7fffff770d00780c */ /* 0x000fe20003fa6070 */
[----:B------:R-:W-:Y:S01]  /*ab90*/  @!P6 IMAD.MOV.U32 R11, RZ, RZ, R52 ;  /* 0x000000ffff0be224 */ /* 0x000fe200078e0034 */
[----:B------:R-:W-:Y:S01]  /*aba0*/  PRMT R13, RZ, 0x7610, R13 ;  /* 0x00007610ff0d7816 */ /* 0x000fe2000000000d */
[----:B------:R-:W3:Y:S04]  /*abb0*/  LDL.LU R52, [R1+0x2604] ;  /* 0x0026040001347983 */ /* 0x000ee80000300800 */
[----:B------:R-:W3:Y:S04]  /*abc0*/  LDL.LU R51, [R1+0x2600] ;  /* 0x0026000001337983 */ /* 0x000ee80000300800 */
[----:B------:R0:W3:Y:S02]  /*abd0*/  @!P6 LDG.E.U8 R13, desc[UR14][R10.64] ;  /* 0x0000000e0a0de981 */ /* 0x0000e4000c1e1100 */
[----:B0-----:R-:W-:-:S02]  /*abe0*/  @!P6 IMAD.MOV.U32 R10, RZ, RZ, R48 ;  /* 0x000000ffff0ae224 */ /* 0x001fc400078e0030 */
[----:B------:R-:W-:Y:S01]  /*abf0*/  @!P6 IMAD.MOV.U32 R11, RZ, RZ, R49 ;  /* 0x000000ffff0be224 */ /* 0x000fe200078e0031 */
[----:B--2---:R-:W-:-:S06]  /*ac00*/  PRMT R19, RZ, 0x7610, R19 ;  /* 0x00007610ff137816 */ /* 0x004fcc0000000013 */
[----:B------:R-:W2:Y:S04]  /*ac10*/  @!P6 LDG.E.U8 R19, desc[UR14][R10.64] ;  /* 0x0000000e0a13e981 */ /* 0x000ea8000c1e1100 */
[----:B---3--:R-:W-:Y:S04]  /*ac20*/  STL [R1+0x8], R13 ;  /* 0x0000080d01007387 */ /* 0x008fe80000100800 */
[----:B------:R-:W3:Y:S04]  /*ac30*/  LDL.LU R49, [R1+0x25fc] ;  /* 0x0025fc0001317983 */ /* 0x000ee80000300800 */
[----:B------:R-:W3:Y:S04]  /*ac40*/  LDL.LU R48, [R1+0x25f8] ;  /* 0x0025f80001307983 */ /* 0x000ee80000300800 */
[----:B--2---:R0:W-:Y:S04]  /*ac50*/  STL [R1+0x4], R19 ;  /* 0x0000041301007387 */ /* 0x0041e80000100800 */
[----:B0-----:R-:W2:Y:S04]  /*ac60*/  LDL.LU R19, [R1+0x25f4] ;  /* 0x0025f40001137983 */ /* 0x001ea80000300800 */
[----:B------:R-:W2:Y:S04]  /*ac70*/  LDL R10, [R1+0xbec] ;  /* 0x000bec00010a7983 */ /* 0x000ea80000100800 */
[----:B------:R-:W2:Y:S01]  /*ac80*/  LDL R11, [R1+0xbf0] ;  /* 0x000bf000010b7983 */ /* 0x000ea20000100800 */
[----:B------:R-:W-:-:S02]  /*ac90*/  PRMT R57, RZ, 0x7610, R57 ;  /* 0x00007610ff397816 */ /* 0x000fc40000000039 */
[----:B--2---:R-:W-:-:S04]  /*aca0*/  @!P5 LOP3.LUT R11, R11, R10, RZ, 0x3c, !PT ;  /* 0x0000000a0b0bd212 */ /* 0x004fc800078e3cff */
[----:B------:R-:W-:-:S04]  /*acb0*/  @!P5 LOP3.LUT R10, R11, R10, RZ, 0x3c, !PT ;  /* 0x0000000a0b0ad212 */ /* 0x000fc800078e3cff */
[----:B------:R-:W-:-:S05]  /*acc0*/  @!P5 LOP3.LUT R11, R11, R10, RZ, 0x3c, !PT ;  /* 0x0000000a0b0bd212 */ /* 0x000fca00078e3cff */
[----:B------:R-:W2:Y:S04]  /*acd0*/  @!P5 LDG.E.U8 R57, desc[UR14][R10.64] ;  /* 0x0000000e0a39d981 */ /* 0x000ea8000c1e1100 */
        /* <DEDUP_REMOVED lines=13> */
[----:B------:R-:W-:-:S05]  /*adb0*/  VIADD R13, R35, 0xffffffee ;  /* 0xffffffee230d7836 */ /* 0x000fca0000000000 */
[----:B------:R-:W-:Y:S02]  /*adc0*/  ISETP.GE.U32.AND P6, PT, R13, 0x7fffff6f, PT ;  /* 0x7fffff6f0d00780c */ /* 0x000fe40003fc6070 */
[----:B------:R-:W-:Y:S02]  /*add0*/  PRMT R13, RZ, 0x7610, R13 ;  /* 0x00007610ff0d7816 */ /* 0x000fe4000000000d */
[----:B--2---:R-:W-:-:S04]  /*ade0*/  @!P5 LOP3.LUT R11, R11, R10, RZ, 0x3c, !PT ;  /* 0x0000000a0b0bd212 */ /* 0x004fc800078e3cff */
[----:B------:R-:W-:-:S04]  /*adf0*/  @!P5 LOP3.LUT R10, R11, R10, RZ, 0x3c, !PT ;  /* 0x0000000a0b0ad212 */ /* 0x000fc800078e3cff */
[----:B------:R-:W-:-:S05]  /*ae00*/  @!P5 LOP3.LUT R11, R11, R10, RZ, 0x3c, !PT ;  /* 0x0000000a0b0bd212 */ /* 0x000fca00078e3cff */
[----:B------:R0:W2:Y:S04]  /*ae10*/  @!P5 LDG.E.U8 R13, desc[UR14][R10.64] ;  /* 0x0000000e0a0dd981 */ /* 0x0000a8000c1e1100 */
[----:B------:R-:W0:Y:S04]  /*ae20*/  LDL R10, [R1+0xc04] ;  /* 0x000c0400010a7983 */ /* 0x000e280000100800 */
[----:B------:R-:W0:Y:S01]  /*ae30*/  LDL R11, [R1+0xc08] ;  /* 0x000c0800010b7983 */ /* 0x000e220000100800 */
[----:B------:R-:W-:Y:S02]  /*ae40*/  PRMT R19, RZ, 0x7610, R19 ;  /* 0x00007610ff137816 */ /* 0x000fe40000000013 */
[----:B0-----:R-:W-:-:S04]  /*ae50*/  @!P5 LOP3.LUT R11, R11, R10, RZ, 0x3c, !PT ;  /* 0x0000000a0b0bd212 */ /* 0x001fc800078e3cff */
[----:B------:R-:W-:-:S04]  /*ae60*/  @!P5 LOP3.LUT R10, R11, R10, RZ, 0x3c, !PT ;  /* 0x0000000a0b0ad212 */ /* 0x000fc800078e3cff */
[----:B------:R-:W-:-:S05]  /*ae70*/  @!P5 LOP3.LUT R11, R11, R10, RZ, 0x3c, !PT ;  /* 0x0000000a0b0bd212 */ /* 0x000fca00078e3cff */
[----:B------:R-:W3:Y:S04]  /*ae80*/  @!P5 LDG.E.U8 R19, desc[UR14][R10.64] ;  /* 0x0000000e0a13d981 */ /* 0x000ee8000c1e1100 */
[----:B--2---:R-:W-:Y:S04]  /*ae90*/  STL [R1+0x178], R13 ;  /* 0x0001780d01007387 */ /* 0x004fe80000100800 */
[----:B---3--:R0:W-:Y:S04]  /*aea0*/  STL [R1+0x174], R19 ;  /* 0x0001741301007387 */ /* 0x0081e80000100800 */
[----:B0-----:R-:W2:Y:S04]  /*aeb0*/  LDL.LU R19, [R1+0x25e8] ;  /* 0x0025e80001137983 */ /* 0x001ea80000300800 */
[----:B------:R-:W3:Y:S04]  /*aec0*/  LDL R10, [R1+0xcec] ;  /* 0x000cec00010a7983 */ /* 0x000ee80000100800 */
[----:B------:R-:W3:Y:S01]  /*aed0*/  LDL R11, [R1+0xcf0] ;  /* 0x000cf000010b7983 */ /* 0x000ee20000100800 */
[----:B------:R-:W-:-:S02]  /*aee0*/  PRMT R57, RZ, 0x7610, R57 ;  /* 0x00007610ff397816 */ /* 0x000fc40000000039 */
[----:B---3--:R-:W-:-:S04]  /*aef0*/  @!P6 LOP3.LUT R11, R11, R10, RZ, 0x3c, !PT ;  /* 0x0000000a0b0be212 */ /* 0x008fc800078e3cff */
[----:B------:R-:W-:-:S04]  /*af00*/  @!P6 LOP3.LUT R10, R11, R10, RZ, 0x3c, !PT ;  /* 0x0000000a0b0ae212 */ /* 0x000fc800078e3cff */
[----:B------:R-:W-:-:S05]  /*af10*/  @!P6 LOP3.LUT R11, R11, R10, RZ, 0x3c, !PT ;  /* 0x0000000a0b0be212 */ /* 0x000fca00078e3cff */
[----:B------:R-:W3:Y:S04]  /*af20*/  @!P6 LDG.E.U8 R57, desc[UR14][R10.64] ;  /* 0x0000000e0a39e981 */ /* 0x000ee8000c1e1100 */
[----:B---3--:R0:W-:Y:S04]  /*af30*/  STL [R1+0x170], R57 ;  /* 0x0001703901007387 */ /* 0x0081e80000100800 */
[----:B0-----:R-:W3:Y:S04]  /*af40*/  LDL.LU R57, [R1+0x25e4] ;  /* 0x0025e40001397983 */ /* 0x001ee80000300800 */
[----:B------:R-:W3:Y:S04]  /*af50*/  LDL R10, [R1+0xcf4] ;  /* 0x000cf400010a7983 */ /* 0x000ee80000100800 */
[----:B------:R-:W3:Y:S01]  /*af60*/  LDL R11, [R1+0xcf8] ;  /* 0x000cf800010b7983 */ /* 0x000ee20000100800 */
[----:B--2---:R-:W-:-:S02]  /*af70*/  PRMT R19, RZ, 0x7610, R19 ;  /* 0x00007610ff137816 */ /* 0x004fc40000000013 */
[----:B---3--:R-:W-:-:S04]  /*af80*/  @!P6 LOP3.LUT R11, R11, R10, RZ, 0x3c, !PT ;  /* 0x0000000a0b0be212 */ /* 0x008fc800078e3cff */
        /* <DEDUP_REMOVED lines=328> */
[----:B0-----:R-:W3:Y:S01]  /*c410*/  LDL.LU R57, [R1+0x2578] ;  /* 0x0025780001397983 */ /* 0x001ee20000300800 */
[----:B--2---:R-:W-:Y:S01]  /*c420*/  PRMT R19, RZ, 0x7610, R19 ;  /* 0x00007610ff137816 */ /* 0x004fe20000000013 */
[----:B------:R-:W-:-:S02]  /*c430*/  @!P5 IMAD.MOV.U32 R11, RZ, RZ, R49 ;  /* 0x000000ffff0bd224 */ /* 0x000fc400078e0031 */
[----:B------:R-:W2:Y:S01]  /*c440*/  LDL.LU R49, [R1+0x2574] ;  /* 0x0025740001317983 */ /* 0x000ea20000300800 */
[----:B---3--:R-:W-:-:S03]  /*c450*/  @!P5 IMAD.MOV.U32 R10, RZ, RZ, R57 ;  /* 0x000000ffff0ad224 */ /* 0x008fc600078e0039 */
[----:B------:R-:W3:Y:S04]  /*c460*/  LDL.LU R57, [R1+0x2570] ;  /* 0x0025700001397983 */ /* 0x000ee80000300800 */
[----:B------:R-:W2:Y:S01]  /*c470*/  @!P5 LDG.E.U8 R19, desc[UR14][R10.64] ;  /* 0x0000000e0a13d981 */ /* 0x000ea2000c1e1100 */
[----:B------:R-:W-:-:S05]  /*c480*/  VIADD R13, R35, 0xffffff9e ;  /* 0xffffff9e230d7836 */ /* 0x000fca0000000000 */
[----:B------:R-:W-:Y:S01]  /*c490*/  ISETP.GE.U32.AND P6, PT, R13, 0x7fffff1f, PT ;  /* 0x7fffff1f0d00780c */ /* 0x000fe20003fc6070 */
[----:B--2---:R0:W-:Y:S04]  /*c4a0*/  STL [R1+0x98], R19 ;  /* 0x0000981301007387 */ /* 0x0041e80000100800 */
[----:B0-----:R-:W2:Y:S01]  /*c4b0*/  LDL.LU R19, [R1+0x256c] ;  /* 0x00256c0001137983 */ /* 0x001ea20000300800 */
[----:B------:R-:W-:Y:S01]  /*c4c0*/  PRMT R13, RZ, 0x7610, R13 ;  /* 0x00007610ff0d7816 */ /* 0x000fe2000000000d */
[----:B------:R-:W-:Y:S02]  /*c4d0*/  @!P5 IMAD.MOV.U32 R10, RZ, RZ, R48 ;  /* 0x000000ffff0ad224 */ /* 0x000fe400078e0030 */
        /* <DEDUP_REMOVED lines=12> */
[----:B0-----:R-:W2:Y:S01]  /*c5a0*/  LDL.LU R19, [R1+0x2558] ;  /* 0x0025580001137983 */ /* 0x001ea20000300800 */
[----:B------:R-:W-:Y:S01]  /*c5b0*/  PRMT R57, RZ, 0x7610, R57 ;  /* 0x00007610ff397816 */ /* 0x000fe20000000039 */
[----:B------:R-:W-:-:S02]  /*c5c0*/  @!P6 IMAD.MOV.U32 R10, RZ, RZ, R54 ;  /* 0x000000ffff0ae224 */ /* 0x000fc400078e0036 */
        /* <DEDUP_REMOVED lines=14> */
[----:B------:R-:W-:-:S02]  /*c6b0*/  VIADD R13, R35, 0xffffff96 ;  /* 0xffffff96230d7836 */ /* 0x000fc40000000000 */
        /* <DEDUP_REMOVED lines=292> */
[----:B------:R-:W-:Y:S02]  /*d900*/  PRMT R41, RZ, 0x7610, R41 ;  /* 0x00007610ff297816 */ /* 0x000fe40000000029 */
        /* <DEDUP_REMOVED lines=13> */
[----:B------:R2:W3:Y:S01]  /*d9e0*/  @!P0 LDG.E.U8 R19, desc[UR14][R10.64] ;  /* 0x0000000e0a138981 */ /* 0x0004e2000c1e1100 */
[----:B------:R-:W-:Y:S01]  /*d9f0*/  PRMT R24, RZ, 0x7610, R24 ;  /* 0x00007610ff187816 */ /* 0x000fe20000000018 */
[----:B--2---:R-:W-:Y:S02]  /*da00*/  @!P0 IMAD.MOV.U32 R10, RZ, RZ, R41 ;  /* 0x000000ffff0a8224 */ /* 0x004fe400078e0029 */
[----:B------:R-:W-:-:S05]  /*da10*/  @!P0 IMAD.MOV.U32 R11, RZ, RZ, R28 ;  /* 0x000000ffff0b8224 */ /* 0x000fca00078e001c */
[----:B------:R0:W2:Y:S01]  /*da20*/  @!P0 LDG.E.U8 R24, desc[UR14][R10.64] ;  /* 0x0000000e0a188981 */ /* 0x0000a2000c1e1100 */
[----:B------:R-:W-:Y:S01]  /*da30*/  PRMT R3, RZ, 0x7610, R3 ;  /* 0x00007610ff037816 */ /* 0x000fe20000000003 */
[----:B0-----:R-:W-:Y:S02]  /*da40*/  @!P0 IMAD.MOV.U32 R11, RZ, RZ, R0 ;  /* 0x000000ffff0b8224 */ /* 0x001fe400078e0000 */
[----:B------:R-:W-:-:S05]  /*da50*/  @!P0 IMAD.MOV.U32 R10, RZ, RZ, R89 ;  /* 0x000000ffff0a8224 */ /* 0x000fca00078e0059 */
[----:B------:R0:W2:Y:S02]  /*da60*/  @!P0 LDG.E.U8 R3, desc[UR14][R10.64] ;  /* 0x0000000e0a038981 */ /* 0x0000a4000c1e1100 */
[----:B0-----:R-:W-:Y:S02]  /*da70*/  @!P0 IMAD.MOV.U32 R11, RZ, RZ, R33 ;  /* 0x000000ffff0b8224 */ /* 0x001fe400078e0021 */
[----:B------:R-:W-:Y:S01]  /*da80*/  @!P0 IMAD.MOV.U32 R10, RZ, RZ, R85 ;  /* 0x000000ffff0a8224 */ /* 0x000fe200078e0055 */
[----:B---3--:R0:W-:Y:S04]  /*da90*/  STL [R1+0x270], R19 ;  /* 0x0002701301007387 */ /* 0x0081e80000100800 */
[----:B0-----:R-:W3:Y:S04]  /*daa0*/  LDL.LU R19, [R1+0x2468] ;  /* 0x0024680001137983 */ /* 0x001ee80000300800 */
[----:B------:R-:W2:Y:S04]  /*dab0*/  LDL.LU R28, [R1+0x2464] ;  /* 0x00246400011c7983 */ /* 0x000ea80000300800 */
[----:B------:R-:W2:Y:S04]  /*dac0*/  LDL.LU R41, [R1+0x2460] ;  /* 0x0024600001297983 */ /* 0x000ea80000300800 */
[----:B------:R-:W3:Y:S04]  /*dad0*/  LDL.LU R0, [R1+0x245c] ;  /* 0x00245c0001007983 */ /* 0x000ee80000300800 */
[----:B------:R-:W3:Y:S04]  /*dae0*/  LDL.LU R89, [R1+0x2458] ;  /* 0x0024580001597983 */ /* 0x000ee80000300800 */
[----:B------:R-:W3:Y:S04]  /*daf0*/  LDL.LU R33, [R1+0x2454] ;  /* 0x0024540001217983 */ /* 0x000ee80000300800 */
[----:B------:R-:W3:Y:S01]  /*db00*/  LDL.LU R85, [R1+0x2450] ;  /* 0x0024500001557983 */ /* 0x000ee20000300800 */
[----:B------:R-:W-:-:S05]  /*db10*/  VIADD R13, R35, 0xffffffc5 ;  /* 0xffffffc5230d7836 */ /* 0x000fca0000000000 */
[----:B------:R-:W-:Y:S02]  /*db20*/  ISETP.GE.U32.AND P6, PT, R13, 0x7fffff46, PT ;  /* 0x7fffff460d00780c */ /* 0x000fe40003fc6070 */
[----:B------:R-:W-:Y:S02]  /*db30*/  PRMT R2, RZ, 0x7610, R2 ;  /* 0x00007610ff027816 */ /* 0x000fe40000000002 */
[----:B------:R-:W-:-:S04]  /*db40*/  PRMT R18, RZ, 0x7610, R18 ;  /* 0x00007610ff127816 */ /* 0x000fc80000000012 */
[----:B------:R0:W3:Y:S05]  /*db50*/  @!P0 LDG.E.U8 R2, desc[UR14][R10.64] ;  /* 0x0000000e0a028981 */ /* 0x0000ea000c1e1100 */
[----:B0-----:R-:W-:Y:S02]  /*db60*/  @!P6 IMAD.MOV.U32 R10, RZ, RZ, R82 ;  /* 0x000000ffff0ae224 */ /* 0x001fe400078e0052 */
[----:B------:R-:W-:Y:S02]  /*db70*/  @!P6 IMAD.MOV.U32 R11, RZ, RZ, R91 ;  /* 0x000000ffff0be224 */ /* 0x000fe400078e005b */
[----:B------:R-:W3:Y:S04]  /*db80*/  LDL.LU R91, [R1+0x244c] ;  /* 0x00244c00015b7983 */ /* 0x000ee80000300800 */
[----:B------:R-:W3:Y:S04]  /*db90*/  LDL.LU R82, [R1+0x2448] ;  /* 0x0024480001527983 */ /* 0x000ee80000300800 */
[----:B------:R4:W3:Y:S01]  /*dba0*/  @!P6 LDG.E.U8 R18, desc[UR14][R10.64] ;  /* 0x0000000e0a12e981 */ /* 0x0008e2000c1e1100 */
[----:B------:R-:W-:-:S02]  /*dbb0*/  VIADD R13, R35, 0xffffffbd ;  /* 0xffffffbd230d7836 */ /* 0x000fc40000000000 */
[----:B----4-:R-:W-:Y:S02]  /*dbc0*/  @!P6 IMAD.MOV.U32 R10, RZ, RZ, R79 ;  /* 0x000000ffff0ae224 */ /* 0x010fe400078e004f */
[----:B------:R-:W-:Y:S02]  /*dbd0*/  @!P6 IMAD.MOV.U32 R11, RZ, RZ, R16 ;  /* 0x000000ffff0be224 */ /* 0x000fe400078e0010 */
[----:B------:R-:W4:Y:S04]  /*dbe0*/  LDL.LU R16, [R1+0x2444] ;  /* 0x0024440001107983 */ /* 0x000f280000300800 */
[----:B------:R-:W4:Y:S01]  /*dbf0*/  LDL.LU R79, [R1+0x2440] ;  /* 0x00244000014f7983 */ /* 0x000f220000300800 */
[----:B------:R-:W-:Y:S02]  /*dc00*/  ISETP.GE.U32.AND P0, PT, R13, 0x7fffff3e, PT ;  /* 0x7fffff3e0d00780c */ /* 0x000fe40003f06070 */
[----:B--2---:R-:W-:-:S06]  /*dc10*/  PRMT R41, RZ, 0x7610, R41 ;  /* 0x00007610ff297816 */ /* 0x004fcc0000000029 */
[----:B------:R0:W2:Y:S01]  /*dc20*/  @!P6 LDG.E.U8 R41, desc[UR14][R10.64] ;  /* 0x0000000e0a29e981 */ /* 0x0000a2000c1e1100 */
[----:B---3--:R-:W-:Y:S01]  /*dc30*/  PRMT R89, RZ, 0x7610, R89 ;  /* 0x00007610ff597816 */ /* 0x008fe20000000059 */
[----:B0-----:R-:W-:Y:S02]  /*dc40*/  @!P6 IMAD.MOV.U32 R10, RZ, RZ, R77 ;  /* 0x000000ffff0ae224 */ /* 0x001fe400078e004d */
[----:B------:R-:W-:Y:S02]  /*dc50*/  @!P6 IMAD.MOV.U32 R11, RZ, RZ, R90 ;  /* 0x000000ffff0be224 */ /* 0x000fe400078e005a */
[----:B------:R-:W3:Y:S04]  /*dc60*/  LDL.LU R90, [R1+0x243c] ;  /* 0x00243c00015a7983 */ /* 0x000ee80000300800 */
[----:B------:R-:W2:Y:S04]  /*dc70*/  LDL.LU R77, [R1+0x2438] ;  /* 0x00243800014d7983 */ /* 0x000ea80000300800 */
[----:B------:R0:W3:Y:S01]  /*dc80*/  @!P6 LDG.E.U8 R89, desc[UR14][R10.64] ;  /* 0x0000000e0a59e981 */ /* 0x0000e2000c1e1100 */
[----:B------:R-:W-:Y:S01]  /*dc90*/  PRMT R85, RZ, 0x7610, R85 ;  /* 0x00007610ff557816 */ /* 0x000fe20000000055 */
[----:B0-----:R-:W-:-:S02]  /*dca0*/  @!P6 IMAD.MOV.U32 R11, RZ, RZ, R93 ;  /* 0x000000ffff0be224 */ /* 0x001fc400078e005d */
[----:B------:R-:W3:Y:S01]  /*dcb0*/  LDL.LU R93, [R1+0x2434] ;  /* 0x00243400015d7983 */ /* 0x000ee20000300800 */
[----:B------:R-:W-:-:S03]  /*dcc0*/  @!P6 IMAD.MOV.U32 R10, RZ, RZ, R76 ;  /* 0x000000ffff0ae224 */ /* 0x000fc600078e004c */
[----:B------:R0:W-:Y:S04]  /*dcd0*/  STL [R1+0x26c], R24 ;  /* 0x00026c1801007387 */ /* 0x0001e80000100800 */
[----:B------:R-:W3:Y:S04]  /*dce0*/  LDL.LU R76, [R1+0x2430] ;  /* 0x00243000014c7983 */ /* 0x000ee80000300800 */
[----:B------:R0:W3:Y:S02]  /*dcf0*/  @!P6 LDG.E.U8 R85, desc[UR14][R10.64] ;  /* 0x0000000e0a55e981 */ /* 0x0000e4000c1e1100 */
[----:B0-----:R-:W-:-:S02]  /*dd00*/  @!P0 IMAD.MOV.U32 R11, RZ, RZ, R23 ;  /* 0x000000ffff0b8224 */ /* 0x001fc400078e0017 */
[----:B------:R-:W-:Y:S01]  /*dd10*/  @!P0 IMAD.MOV.U32 R10, RZ, RZ, R75 ;  /* 0x000000ffff0a8224 */ /* 0x000fe200078e004b */
[----:B------:R-:W3:Y:S04]  /*dd20*/  LDL.LU R23, [R1+0x242c] ;  /* 0x00242c0001177983 */ /* 0x000ee80000300800 */
[----:B------:R-:W3:Y:S01]  /*dd30*/  LDL.LU R75, [R1+0x2428] ;  /* 0x00242800014b7983 */ /* 0x000ee20000300800 */
[----:B------:R-:W-:Y:S02]  /*dd40*/  PRMT R82, RZ, 0x7610, R82 ;  /* 0x00007610ff527816 */ /* 0x000fe40000000052 */
[----:B----4-:R-:W-:Y:S01]  /*dd50*/  PRMT R79, RZ, 0x7610, R79 ;  /* 0x00007610ff4f7816 */ /* 0x010fe2000000004f */
[----:B------:R-:W-:-:S03]  /*dd60*/  VIADD R13, R35, 0xffffffb5 ;  /* 0xffffffb5230d7836 */ /* 0x000fc60000000000 */
[----:B------:R0:W4:Y:S02]  /*dd70*/  @!P0 LDG.E.U8 R82, desc[UR14][R10.64] ;  /* 0x0000000e0a528981 */ /* 0x000124000c1e1100 */
[----:B------:R-:W-:Y:S01]  /*dd80*/  ISETP.GE.U32.AND P6, PT, R13, 0x7fffff36, PT ;  /* 0x7fffff360d00780c */ /* 0x000fe20003fc6070 */
[----:B0-----:R-:W-:Y:S02]  /*dd90*/  @!P0 IMAD.MOV.U32 R10, RZ, RZ, R74 ;  /* 0x000000ffff0a8224 */ /* 0x001fe400078e004a */
[----:B------:R-:W-:Y:S02]  /*dda0*/  @!P0 IMAD.MOV.U32 R11, RZ, RZ, R92 ;  /* 0x000000ffff0b8224 */ /* 0x000fe400078e005c */
[----:B------:R-:W4:Y:S04]  /*ddb0*/  LDL.LU R92, [R1+0x2424] ;  /* 0x00242400015c7983 */ /* 0x000f280000300800 */
[----:B------:R-:W4:Y:S04]  /*ddc0*/  LDL.LU R74, [R1+0x2420] ;  /* 0x00242000014a7983 */ /* 0x000f280000300800 */
[----:B------:R0:W4:Y:S02]  /*ddd0*/  @!P0 LDG.E.U8 R79, desc[UR14][R10.64] ;  /* 0x0000000e0a4f8981 */ /* 0x000124000c1e1100 */
[----:B0-----:R-:W-:-:S02]  /*dde0*/  @!P0 IMAD.MOV.U32 R10, RZ, RZ, R73 ;  /* 0x000000ffff0a8224 */ /* 0x001fc400078e0049 */
[----:B------:R-:W-:Y:S02]  /*ddf0*/  @!P0 IMAD.MOV.U32 R11, RZ, RZ, R37 ;  /* 0x000000ffff0b8224 */ /* 0x000fe400078e0025 */
        /* <DEDUP_REMOVED lines=8> */
[----:B---3--:R-:W-:-:S06]  /*de80*/  PRMT R76, RZ, 0x7610, R76 ;  /* 0x00007610ff4c7816 */ /* 0x008fcc000000004c */
[----:B------:R0:W3:Y:S02]  /*de90*/  @!P0 LDG.E.U8 R76, desc[UR14][R10.64] ;  /* 0x0000000e0a4c8981 */ /* 0x0000e4000c1e1100 */
[----:B0-----:R-:W-:Y:S02]  /*dea0*/  @!P6 IMAD.MOV.U32 R11, RZ, RZ, R71 ;  /* 0x000000ffff0be224 */ /* 0x001fe400078e0047 */
[----:B------:R-:W3:Y:S01]  /*deb0*/  LDL.LU R71, [R1+0x240c] ;  /* 0x00240c0001477983 */ /* 0x000ee20000300800 */
[----:B------:R-:W-:Y:S01]  /*dec0*/  @!P6 IMAD.MOV.U32 R10, RZ, RZ, R70 ;  /* 0x000000ffff0ae224 */ /* 0x000fe200078e0046 */
[----:B------:R-:W-:Y:S02]  /*ded0*/  PRMT R75, RZ, 0x7610, R75 ;  /* 0x00007610ff4b7816 */ /* 0x000fe4000000004b */
[----:B------:R-:W3:Y:S04]  /*dee0*/  LDL.LU R70, [R1+0x2408] ;  /* 0x0024080001467983 */ /* 0x000ee80000300800 */
[----:B------:R0:W3:Y:S02]  /*def0*/  @!P6 LDG.E.U8 R75, desc[UR14][R10.64] ;  /* 0x0000000e0a4be981 */ /* 0x0000e4000c1e1100 */
[----:B0-----:R-:W-:-:S02]  /*df00*/  @!P6 IMAD.MOV.U32 R11, RZ, RZ, R68 ;  /* 0x000000ffff0be224 */ /* 0x001fc400078e0044 */
[----:B------:R-:W3:Y:S01]  /*df10*/  LDL.LU R68, [R1+0x2404] ;  /* 0x0024040001447983 */ /* 0x000ee20000300800 */
[----:B------:R-:W-:-:S03]  /*df20*/  @!P6 IMAD.MOV.U32 R10, RZ, RZ, R66 ;  /* 0x000000ffff0ae224 */ /* 0x000fc600078e0042 */
[----:B------:R-:W3:Y:S01]  /*df30*/  LDL.LU R66, [R1+0x2400] ;  /* 0x0024000001427983 */ /* 0x000ee20000300800 */
[----:B------:R-:W-:Y:S01]  /*df40*/  VIADD R13, R35, 0xffffffad ;  /* 0xffffffad230d7836 */ /* 0x000fe20000000000 */
[----:B----4-:R-:W-:-:S04]  /*df50*/  PRMT R74, RZ, 0x7610, R74 ;  /* 0x00007610ff4a7816 */ /* 0x010fc8000000004a */
[----:B------:R-:W-:Y:S02]  /*df60*/  ISETP.GE.U32.AND P0, PT, R13, 0x7fffff2e, PT ;  /* 0x7fffff2e0d00780c */ /* 0x000fe40003f06070 */
[----:B------:R0:W4:Y:S02]  /*df70*/  @!P6 LDG.E.U8 R74, desc[UR14][R10.64] ;  /* 0x0000000e0a4ae981 */ /* 0x000124000c1e1100 */
[----:B0-----:R-:W-:Y:S02]  /*df80*/  @!P6 IMAD.MOV.U32 R10, RZ, RZ, R62 ;  /* 0x000000ffff0ae224 */ /* 0x001fe400078e003e */
[----:B------:R-:W-:Y:S02]  /*df90*/  @!P6 IMAD.MOV.U32 R11, RZ, RZ, R64 ;  /* 0x000000ffff0be224 */ /* 0x000fe400078e0040 */
[----:B------:R-:W4:Y:S01]  /*dfa0*/  LDL.LU R64, [R1+0x23fc] ;  /* 0x0023fc0001407983 */ /* 0x000f220000300800 */
[----:B------:R-:W-:Y:S01]  /*dfb0*/  PRMT R73, RZ, 0x7610, R73 ;  /* 0x00007610ff497816 */ /* 0x000fe20000000049 */
[----:B------:R-:W-:-:S02]  /*dfc0*/  VIADD R13, R35, 0xffffffa5 ;  /* 0xffffffa5230d7836 */ /* 0x000fc40000000000 */
[----:B------:R-:W4:Y:S04]  /*dfd0*/  LDL.LU R62, [R1+0x23f8] ;  /* 0x0023f800013e7983 */ /* 0x000f280000300800 */
[----:B------:R0:W4:Y:S02]  /*dfe0*/  @!P6 LDG.E.U8 R73, desc[UR14][R10.64] ;  /* 0x0000000e0a49e981 */ /* 0x000124000c1e1100 */
[----:B0-----:R-:W-:Y:S02]  /*dff0*/  @!P6 IMAD.MOV.U32 R10, RZ, RZ, R59 ;  /* 0x000000ffff0ae224 */ /* 0x001fe400078e003b */
[----:B------:R-:W-:Y:S02]  /*e000*/  @!P6 IMAD.MOV.U32 R11, RZ, RZ, R58 ;  /* 0x000000ffff0be224 */ /* 0x000fe400078e003a */
[----:B------:R-:W4:Y:S04]  /*e010*/  LDL.LU R58, [R1+0x23f4] ;  /* 0x0023f400013a7983 */ /* 0x000f280000300800 */
[----:B------:R-:W4:Y:S01]  /*e020*/  LDL.LU R59, [R1+0x23f0] ;  /* 0x0023f000013b7983 */ /* 0x000f220000300800 */
[----:B--2---:R-:W-:-:S06]  /*e030*/  PRMT R72, RZ, 0x7610, R72 ;  /* 0x00007610ff487816 */ /* 0x004fcc0000000048 */
[----:B------:R0:W2:Y:S02]  /*e040*/  @!P6 LDG.E.U8 R72, desc[UR14][R10.64] ;  /* 0x0000000e0a48e981 */ /* 0x0000a4000c1e1100 */
[----:B0-----:R-:W-:Y:S02]  /*e050*/  @!P0 IMAD.MOV.U32 R10, RZ, RZ, R57 ;  /* 0x000000ffff0a8224 */ /* 0x001fe400078e0039 */
[----:B------:R-:W-:Y:S01]  /*e060*/  @!P0 IMAD.MOV.U32 R11, RZ, RZ, R60 ;  /* 0x000000ffff0b8224 */ /* 0x000fe200078e003c */
[----:B---3--:R-:W-:Y:S01]  /*e070*/  PRMT R71, RZ, 0x7610, R71 ;  /* 0x00007610ff477816 */ /* 0x008fe20000000047 */
[----:B------:R-:W3:Y:S01]  /*e080*/  LDL.LU R60, [R1+0x23ec] ;  /* 0x0023ec00013c7983 */ /* 0x000ee20000300800 */
[----:B------:R-:W-:-:S03]  /*e090*/  PRMT R70, RZ, 0x7610, R70 ;  /* 0x00007610ff467816 */ /* 0x000fc60000000046 */
[----:B------:R-:W2:Y:S04]  /*e0a0*/  LDL.LU R57, [R1+0x23e8] ;  /* 0x0023e80001397983 */ /* 0x000ea80000300800 */
[----:B------:R0:W2:Y:S01]  /*e0b0*/  @!P0 LDG.E.U8 R71, desc[UR14][R10.64] ;  /* 0x0000000e0a478981 */ /* 0x0000a2000c1e1100 */
[----:B------:R-:W-:Y:S01]  /*e0c0*/  ISETP.GE.U32.AND P6, PT, R13, 0x7fffff26, PT ;  /* 0x7fffff260d00780c */ /* 0x000fe20003fc6070 */
[----:B0-----:R-:W-:Y:S02]  /*e0d0*/  @!P0 IMAD.MOV.U32 R10, RZ, RZ, R54 ;  /* 0x000000ffff0a8224 */ /* 0x001fe400078e0036 */
[----:B------:R-:W-:Y:S01]  /*e0e0*/  @!P0 IMAD.MOV.U32 R11, RZ, RZ, R55 ;  /* 0x000000ffff0b8224 */ /* 0x000fe200078e0037 */
[----:B------:R-:W-:Y:S01]  /*e0f0*/  PRMT R68, RZ, 0x7610, R68 ;  /* 0x00007610ff447816 */ /* 0x000fe20000000044 */
[----:B------:R-:W2:Y:S04]  /*e100*/  LDL.LU R55, [R1+0x23e4] ;  /* 0x0023e40001377983 */ /* 0x000ea80000300800 */
[----:B------:R0:W2:Y:S01]  /*e110*/  @!P0 LDG.E.U8 R70, desc[UR14][R10.64] ;  /* 0x0000000e0a468981 */ /* 0x0000a2000c1e1100 */
[----:B------:R-:W-:-:S03]  /*e120*/  PRMT R66, RZ, 0x7610, R66 ;  /* 0x00007610ff427816 */ /* 0x000fc60000000042 */
[----:B------:R-:W2:Y:S01]  /*e130*/  LDL.LU R54, [R1+0x23e0] ;  /* 0x0023e00001367983 */ /* 0x000ea20000300800 */
[----:B0-----:R-:W-:Y:S02]  /*e140*/  @!P0 IMAD.MOV.U32 R10, RZ, RZ, R51 ;  /* 0x000000ffff0a8224 */ /* 0x001fe400078e0033 */
[----:B------:R-:W-:Y:S02]  /*e150*/  @!P0 IMAD.MOV.U32 R11, RZ, RZ, R52 ;  /* 0x000000ffff0b8224 */ /* 0x000fe400078e0034 */
[----:B------:R-:W2:Y:S04]  /*e160*/  LDL.LU R52, [R1+0x23dc] ;  /* 0x0023dc0001347983 */ /* 0x000ea80000300800 */
[----:B------:R0:W2:Y:S04]  /*e170*/  @!P0 LDG.E.U8 R68, desc[UR14][R10.64] ;  /* 0x0000000e0a448981 */ /* 0x0000a8000c1e1100 */
[----:B------:R-:W2:Y:S01]  /*e180*/  LDL.LU R51, [R1+0x23d8] ;  /* 0x0023d80001337983 */ /* 0x000ea20000300800 */
[----:B0-----:R-:W-:-:S02]  /*e190*/  @!P0 IMAD.MOV.U32 R10, RZ, RZ, R48 ;  /* 0x000000ffff0a8224 */ /* 0x001fc400078e0030 */
[----:B------:R-:W-:Y:S02]  /*e1a0*/  @!P0 IMAD.MOV.U32 R11, RZ, RZ, R49 ;  /* 0x000000ffff0b8224 */ /* 0x000fe400078e0031 */
[----:B------:R-:W2:Y:S04]  /*e1b0*/  LDL.LU R49, [R1+0x23d4] ;  /* 0x0023d40001317983 */ /* 0x000ea80000300800 */
[----:B------:R0:W2:Y:S04]  /*e1c0*/  @!P0 LDG.E.U8 R66, desc[UR14][R10.64] ;  /* 0x0000000e0a428981 */ /* 0x0000a8000c1e1100 */
[----:B------:R-:W2:Y:S01]  /*e1d0*/  LDL.LU R48, [R1+0x23d0] ;  /* 0x0023d00001307983 */ /* 0x000ea20000300800 */
[----:B0-----:R-:W-:-:S02]  /*e1e0*/  @!P6 IMAD.MOV.U32 R11, RZ, RZ, R47 ;  /* 0x000000ffff0be224 */ /* 0x001fc400078e002f */
[----:B------:R-:W-:Y:S01]  /*e1f0*/  @!P6 IMAD.MOV.U32 R10, RZ, RZ, R34 ;  /* 0x000000ffff0ae224 */ /* 0x000fe200078e0022 */
[----:B------:R-:W2:Y:S04]  /*e200*/  LDL.LU R47, [R1+0x23cc] ;  /* 0x0023cc00012f7983 */ /* 0x000ea80000300800 */
[----:B------:R-:W2:Y:S01]  /*e210*/  LDL.LU R34, [R1+0x23c8] ;  /* 0x0023c80001227983 */ /* 0x000ea20000300800 */
[----:B----4-:R-:W-:Y:S02]  /*e220*/  PRMT R64, RZ, 0x7610, R64 ;  /* 0x00007610ff407816 */ /* 0x010fe40000000040 */
[----:B------:R-:W-:-:S04]  /*e230*/  PRMT R62, RZ, 0x7610, R62 ;  /* 0x00007610ff3e7816 */ /* 0x000fc8000000003e */
[----:B------:R0:W4:Y:S01]  /*e240*/  @!P6 LDG.E.U8 R64, desc[UR14][R10.64] ;  /* 0x0000000e0a40e981 */ /* 0x000122000c1e1100 */
[----:B------:R-:W-:Y:S02]  /*e250*/  VIADD R13, R35, 0xffffff9d ;  /* 0xffffff9d230d7836 */ /* 0x000fe40000000000 */
[----:B0-----:R-:W-:Y:S02]  /*e260*/  @!P6 IMAD.MOV.U32 R10, RZ, RZ, R46 ;  /* 0x000000ffff0ae224 */ /* 0x001fe400078e002e */
[----:B------:R-:W-:Y:S01]  /*e270*/  @!P6 IMAD.MOV.U32 R11, RZ, RZ, R45 ;  /* 0x000000ffff0be224 */ /* 0x000fe200078e002d */
[----:B------:R-:W-:Y:S01]  /*e280*/  ISETP.GE.U32.AND P0, PT, R13, 0x7fffff1e, PT ;  /* 0x7fffff1e0d00780c */ /* 0x000fe20003f06070 */
[----:B------:R-:W4:Y:S04]  /*e290*/  LDL.LU R45, [R1+0x23c4] ;  /* 0x0023c400012d7983 */ /* 0x000f280000300800 */
[----:B------:R0:W4:Y:S01]  /*e2a0*/  @!P6 LDG.E.U8 R62, desc[UR14][R10.64] ;  /* 0x0000000e0a3ee981 */ /* 0x000122000c1e1100 */
[----:B------:R-:W-:-:S03]  /*e2b0*/  PRMT R59, RZ, 0x7610, R59 ;  /* 0x00007610ff3b7816 */ /* 0x000fc6000000003b */
[----:B------:R-:W4:Y:S01]  /*e2c0*/  LDL.LU R46, [R1+0x23c0] ;  /* 0x0023c000012e7983 */ /* 0x000f220000300800 */
[----:B0-----:R-:W-:Y:S02]  /*e2d0*/  @!P6 IMAD.MOV.U32 R10, RZ, RZ, R39 ;  /* 0x000000ffff0ae224 */ /* 0x001fe400078e0027 */
[----:B------:R-:W-:Y:S02]  /*e2e0*/  @!P6 IMAD.MOV.U32 R11, RZ, RZ, R44 ;  /* 0x000000ffff0be224 */ /* 0x000fe400078e002c */
[----:B------:R-:W4:Y:S04]  /*e2f0*/  LDL.LU R44, [R1+0x23bc] ;  /* 0x0023bc00012c7983 */ /* 0x000f280000300800 */
[----:B------:R-:W4:Y:S01]  /*e300*/  LDL.LU R39, [R1+0x23b8] ;  /* 0x0023b80001277983 */ /* 0x000f220000300800 */
[----:B------:R-:W-:-:S02]  /*e310*/  PRMT R58, RZ, 0x7610, R58 ;  /* 0x00007610ff3a7816 */ /* 0x000fc4000000003a */
[----:B---3--:R-:W-:-:S06]  /*e320*/  PRMT R60, RZ, 0x7610, R60 ;  /* 0x00007610ff3c7816 */ /* 0x008fcc000000003c */
[----:B------:R0:W3:Y:S02]  /*e330*/  @!P6 LDG.E.U8 R60, desc[UR14][R10.64] ;  /* 0x0000000e0a3ce981 */ /* 0x0000e4000c1e1100 */
[----:B0-----:R-:W-:Y:S02]  /*e340*/  @!P6 IMAD.MOV.U32 R10, RZ, RZ, R36 ;  /* 0x000000ffff0ae224 */ /* 0x001fe400078e0024 */
[----:B------:R-:W-:Y:S02]  /*e350*/  @!P6 IMAD.MOV.U32 R11, RZ, RZ, R42 ;  /* 0x000000ffff0be224 */ /* 0x000fe400078e002a */
[----:B------:R-:W3:Y:S04]  /*e360*/  LDL.LU R42, [R1+0x23b4] ;  /* 0x0023b400012a7983 */ /* 0x000ee80000300800 */
[----:B------:R0:W3:Y:S04]  /*e370*/  @!P6 LDG.E.U8 R59, desc[UR14][R10.64] ;  /* 0x0000000e0a3be981 */ /* 0x0000e8000c1e1100 */
[----:B------:R-:W3:Y:S01]  /*e380*/  LDL.LU R36, [R1+0x23b0] ;  /* 0x0023b00001247983 */ /* 0x000ee20000300800 */
[----:B0-----:R-:W-:-:S02]  /*e390*/  @!P1 IMAD.MOV.U32 R10, RZ, RZ, R32 ;  /* 0x000000ffff0a9224 */ /* 0x001fc400078e0020 */
[----:B------:R-:W-:Y:S02]  /*e3a0*/  @!P1 IMAD.MOV.U32 R11, RZ, RZ, R37 ;  /* 0x000000ffff0b9224 */ /* 0x000fe400078e0025 */
[----:B------:R-:W3:Y:S04]  /*e3b0*/  LDL.LU R37, [R1+0x23ac] ;  /* 0x0023ac0001257983 */ /* 0x000ee80000300800 */
[----:B------:R-:W3:Y:S01]  /*e3c0*/  LDL.LU R32, [R1+0x23a8] ;  /* 0x0023a80001207983 */ /* 0x000ee20000300800 */
[----:B--2---:R-:W-:-:S06]  /*e3d0*/  PRMT R34, RZ, 0x7610, R34 ;  /* 0x00007610ff227816 */ /* 0x004fcc0000000022 */
[----:B------:R0:W2:Y:S02]  /*e3e0*/  @!P1 LDG.E.U8 R34, desc[UR14][R10.64] ;  /* 0x0000000e0a229981 */ /* 0x0000a4000c1e1100 */
[----:B0-----:R-:W-:Y:S02]  /*e3f0*/  @!P0 IMAD.MOV.U32 R11, RZ, RZ, R29 ;  /* 0x000000ffff0b8224 */ /* 0x001fe400078e001d */
[----:B------:R-:W-:Y:S01]  /*e400*/  @!P0 IMAD.MOV.U32 R10, RZ, RZ, R27 ;  /* 0x000000ffff0a8224 */ /* 0x000fe200078e001b */
[----:B------:R-:W2:Y:S04]  /*e410*/  LDL.LU R29, [R1+0x23a4] ;  /* 0x0023a400011d7983 */ /* 0x000ea80000300800 */
[----:B------:R-:W2:Y:S04]  /*e420*/  LDL.LU R27, [R1+0x23a0] ;  /* 0x0023a000011b7983 */ /* 0x000ea80000300800 */
[----:B------:R0:W2:Y:S02]  /*e430*/  @!P0 LDG.E.U8 R58, desc[UR14][R10.64] ;  /* 0x0000000e0a3a8981 */ /* 0x0000a4000c1e1100 */
[----:B0-----:R-:W-:-:S02]  /*e440*/  @!P5 IMAD.MOV.U32 R11, RZ, RZ, R25 ;  /* 0x000000ffff0bd224 */ /* 0x001fc400078e0019 */
[----:B------:R-:W-:Y:S01]  /*e450*/  @!P5 IMAD.MOV.U32 R10, RZ, RZ, R30 ;  /* 0x000000ffff0ad224 */ /* 0x000fe200078e001e */
[----:B------:R-:W2:Y:S04]  /*e460*/  LDL.LU R25, [R1+0x239c] ;  /* 0x00239c0001197983 */ /* 0x000ea80000300800 */
[----:B------:R-:W2:Y:S01]  /*e470*/  LDL.LU R30, [R1+0x2398] ;  /* 0x00239800011e7983 */ /* 0x000ea20000300800 */
[----:B------:R-:W-:-:S06]  /*e480*/  PRMT R52, RZ, 0x7610, R52 ;  /* 0x00007610ff347816 */ /* 0x000fcc0000000034 */
[----:B------:R0:W2:Y:S01]  /*e490*/  @!P5 LDG.E.U8 R52, desc[UR14][R10.64] ;  /* 0x0000000e0a34d981 */ /* 0x0000a2000c1e1100 */
[----:B------:R-:W-:Y:S01]  /*e4a0*/  PRMT R47, RZ, 0x7610, R47 ;  /* 0x00007610ff2f7816 */ /* 0x000fe2000000002f */
[----:B0-----:R-:W-:Y:S02]  /*e4b0*/  @!P4 IMAD.MOV.U32 R11, RZ, RZ, R26 ;  /* 0x000000ffff0bc224 */ /* 0x001fe400078e001a */
[----:B------:R-:W2:Y:S01]  /*e4c0*/  LDL.LU R26, [R1+0x2394] ;  /* 0x00239400011a7983 */ /* 0x000ea20000300800 */
[----:B------:R-:W-:-:S03]  /*e4d0*/  @!P4 IMAD.MOV.U32 R10, RZ, RZ, R31 ;  /* 0x000000ffff0ac224 */ /* 0x000fc600078e001f */
[----:B------:R-:W2:Y:S04]  /*e4e0*/  LDL.LU R31, [R1+0x2390] ;  /* 0x00239000011f7983 */ /* 0x000ea80000300800 */
[----:B------:R0:W2:Y:S02]  /*e4f0*/  @!P4 LDG.E.U8 R47, desc[UR14][R10.64] ;  /* 0x0000000e0a2fc981 */ /* 0x0000a4000c1e1100 */
[----:B0-----:R-:W-:Y:S02]  /*e500*/  @!P2 IMAD.MOV.U32 R11, RZ, RZ, R21 ;  /* 0x000000ffff0ba224 */ /* 0x001fe400078e0015 */
[----:B------:R-:W2:Y:S01]  /*e510*/  LDL.LU R21, [R1+0x238c] ;  /* 0x00238c0001157983 */ /* 0x000ea20000300800 */
[----:B------:R-:W-:-:S03]  /*e520*/  @!P2 IMAD.MOV.U32 R10, RZ, RZ, R22 ;  /* 0x000000ffff0aa224 */ /* 0x000fc600078e0016 */
[----:B------:R-:W2:Y:S01]  /*e530*/  LDL.LU R22, [R1+0x2388] ;  /* 0x0023880001167983 */ /* 0x000ea20000300800 */
[----:B------:R-:W-:-:S05]  /*e540*/  VIADD R13, R35, 0xfffffff4 ;  /* 0xfffffff4230d7836 */ /* 0x000fca0000000000 */
[----:B------:R-:W-:Y:S02]  /*e550*/  ISETP.GE.U32.AND P6, PT, R13, 0x7fffff75, PT ;  /* 0x7fffff750d00780c */ /* 0x000fe40003fc6070 */
[----:B------:R-:W-:Y:S02]  /*e560*/  PRMT R57, RZ, 0x7610, R57 ;  /* 0x00007610ff397816 */ /* 0x000fe40000000039 */
[----:B------:R-:W-:Y:S02]  /*e570*/  PRMT R55, RZ, 0x7610, R55 ;  /* 0x00007610ff377816 */ /* 0x000fe40000000037 */
[----:B------:R-:W-:Y:S02]  /*e580*/  PRMT R54, RZ, 0x7610, R54 ;  /* 0x00007610ff367816 */ /* 0x000fe40000000036 */
[----:B------:R-:W-:Y:S02]  /*e590*/  PRMT R51, RZ, 0x7610, R51 ;  /* 0x00007610ff337816 */ /* 0x000fe40000000033 */
[----:B------:R-:W-:-:S02]  /*e5a0*/  PRMT R49, RZ, 0x7610, R49 ;  /* 0x00007610ff317816 */ /* 0x000fc40000000031 */
[----:B------:R-:W-:Y:S02]  /*e5b0*/  PRMT R48, RZ, 0x7610, R48 ;  /* 0x00007610ff307816 */ /* 0x000fe40000000030 */
[----:B----4-:R-:W-:Y:S02]  /*e5c0*/  PRMT R46, RZ, 0x7610, R46 ;  /* 0x00007610ff2e7816 */ /* 0x010fe4000000002e */
[----:B------:R-:W-:Y:S02]  /*e5d0*/  PRMT R45, RZ, 0x7610, R45 ;  /* 0x00007610ff2d7816 */ /* 0x000fe4000000002d */
[----:B------:R-:W-:Y:S02]  /*e5e0*/  PRMT R44, RZ, 0x7610, R44 ;  /* 0x00007610ff2c7816 */ /* 0x000fe4000000002c */
[----:B------:R-:W-:Y:S02]  /*e5f0*/  PRMT R39, RZ, 0x7610, R39 ;  /* 0x00007610ff277816 */ /* 0x000fe40000000027 */
[----:B---3--:R-:W-:-:S06]  /*e600*/  PRMT R42, RZ, 0x7610, R42 ;  /* 0x00007610ff2a7816 */ /* 0x008fcc000000002a */
[----:B------:R0:W3:Y:S02]  /*e610*/  @!P2 LDG.E.U8 R42, desc[UR14][R10.64] ;  /* 0x0000000e0a2aa981 */ /* 0x0000e4000c1e1100 */
[----:B0-----:R-:W-:Y:S02]  /*e620*/  @!P6 IMAD.MOV.U32 R10, RZ, RZ, R0 ;  /* 0x000000ffff0ae224 */ /* 0x001fe400078e0000 */
[----:B------:R-:W-:Y:S02]  /*e630*/  @!P6 IMAD.MOV.U32 R11, RZ, RZ, R19 ;  /* 0x000000ffff0be224 */ /* 0x000fe400078e0013 */
[----:B------:R-:W4:Y:S01]  /*e640*/  LDL.LU R19, [R1+0x2384] ;  /* 0x0023840001137983 */ /* 0x000f220000300800 */
[----:B------:R-:W-:Y:S02]  /*e650*/  PRMT R32, RZ, 0x7610, R32 ;  /* 0x00007610ff207816 */ /* 0x000fe40000000020 */
[----:B--2---:R-:W-:-:S06]  /*e660*/  PRMT R27, RZ, 0x7610, R27 ;  /* 0x00007610ff1b7816 */ /* 0x004fcc000000001b */
[----:B------:R0:W2:Y:S02]  /*e670*/  @!P6 LDG.E.U8 R27, desc[UR14][R10.64] ;  /* 0x0000000e0a1be981 */ /* 0x0000a4000c1e1100 */
[----:B0-----:R-:W-:Y:S02]  /*e680*/  @!P1 IMAD.MOV.U32 R10, RZ, RZ, R92 ;  /* 0x000000ffff0a9224 */ /* 0x001fe400078e005c */
[----:B------:R-:W-:Y:S01]  /*e690*/  @!P1 IMAD.MOV.U32 R11, RZ, RZ, R93 ;  /* 0x000000ffff0b9224 */ /* 0x000fe200078e005d */
[----:B------:R-:W-:-:S04]  /*e6a0*/  PRMT R30, RZ, 0x7610, R30 ;  /* 0x00007610ff1e7816 */ /* 0x000fc8000000001e */
[----:B------:R0:W2:Y:S02]  /*e6b0*/  @!P1 LDG.E.U8 R32, desc[UR14][R10.64] ;  /* 0x0000000e0a209981 */ /* 0x0000a4000c1e1100 */
[----:B0-----:R-:W-:Y:S02]  /*e6c0*/  @!P1 IMAD.MOV.U32 R10, RZ, RZ, R90 ;  /* 0x000000ffff0a9224 */ /* 0x001fe400078e005a */
[----:B------:R-:W-:-:S05]  /*e6d0*/  @!P1 IMAD.MOV.U32 R11, RZ, RZ, R91 ;  /* 0x000000ffff0b9224 */ /* 0x000fca00078e005b */
        /* <DEDUP_REMOVED lines=12> */
[----:B------:R0:W2:Y:S01]  /*e7a0*/  @!P5 LDG.E.U8 R51, desc[UR14][R10.64] ;  /* 0x0000000e0a33d981 */ /* 0x0000a2000c1e1100 */
[----:B------:R-:W-:Y:S01]  /*e7b0*/  IADD3 R24, P0, PT, R17, R6, RZ ;  /* 0x0000000611187210 */ /* 0x000fe20007f1e0ff */
[----:B0-----:R-:W-:Y:S02]  /*e7c0*/  @!P5 IMAD.MOV.U32 R10, RZ, RZ, R53 ;  /* 0x000000ffff0ad224 */ /* 0x001fe400078e0035 */
[----:B------:R-:W-:-:S05]  /*e7d0*/  @!P5 IMAD.MOV.U32 R11, RZ, RZ, R56 ;  /* 0x000000ffff0bd224 */ /* 0x000fca00078e0038 */
[----:B------:R0:W2:Y:S02]  /*e7e0*/  @!P5 LDG.E.U8 R49, desc[UR14][R10.64] ;  /* 0x0000000e0a31d981 */ /* 0x0000a4000c1e1100 */
[----:B0-----:R-:W-:Y:S02]  /*e7f0*/  @!P5 IMAD.MOV.U32 R10, RZ, RZ, R38 ;  /* 0x000000ffff0ad224 */ /* 0x001fe400078e0026 */
[----:B------:R-:W-:Y:S02]  /*e800*/  @!P5 IMAD.MOV.U32 R11, RZ, RZ, R50 ;  /* 0x000000ffff0bd224 */ /* 0x000fe400078e0032 */
[----:B------:R-:W-:-:S03]  /*e810*/  IMAD.X R38, R14, 0x1, R7, P0 ;  /* 0x000000010e267824 */ /* 0x000fc600000e0607 */
[----:B------:R0:W2:Y:S01]  /*e820*/  @!P5 LDG.E.U8 R48, desc[UR14][R10.64] ;  /* 0x0000000e0a30d981 */ /* 0x0000a2000c1e1100 */
[----:B------:R-:W-:Y:S01]  /*e830*/  IADD3 R13, P0, PT, R17, R8, RZ ;  /* 0x00000008110d7210 */ /* 0x000fe20007f1e0ff */
[----:B0-----:R-:W-:Y:S02]  /*e840*/  @!P4 IMAD.MOV.U32 R10, RZ, RZ, R40 ;  /* 0x000000ffff0ac224 */ /* 0x001fe400078e0028 */
[----:B------:R-:W-:Y:S02]  /*e850*/  @!P4 IMAD.MOV.U32 R11, RZ, RZ, R43 ;  /* 0x000000ffff0bc224 */ /* 0x000fe400078e002b */
[----:B------:R-:W-:-:S03]  /*e860*/  IMAD.X R14, R14, 0x1, R9, P0 ;  /* 0x000000010e0e7824 */ /* 0x000fc600000e0609 */
[----:B------:R0:W2:Y:S04]  /*e870*/  @!P4 LDG.E.U8 R46, desc[UR14][R10.64] ;  /* 0x0000000e0a2ec981 */ /* 0x0000a8000c1e1100 */
[----:B------:R-:W-:Y:S01]  /*e880*/  STL [R1+0x17a4], R24 ;  /* 0x0017a41801007387 */ /* 0x000fe20000100800 */
[----:B0-----:R-:W-:Y:S02]  /*e890*/  @!P4 IMAD.MOV.U32 R10, RZ, RZ, R24 ;  /* 0x000000ffff0ac224 */ /* 0x001fe400078e0018 */
[----:B------:R-:W-:Y:S01]  /*e8a0*/  @!P4 IMAD.MOV.U32 R11, RZ, RZ, R38 ;  /* 0x000000ffff0bc224 */ /* 0x000fe200078e0026 */
[----:B------:R0:W-:Y:S04]  /*e8b0*/  STL [R1+0x17a0], R38 ;  /* 0x0017a02601007387 */ /* 0x0001e80000100800 */
[----:B------:R1:W2:Y:S01]  /*e8c0*/  @!P4 LDG.E.U8 R45, desc[UR14][R10.64] ;  /* 0x0000000e0a2dc981 */ /* 0x0002a2000c1e1100 */
[----:B0-----:R-:W-:Y:S01]  /*e8d0*/  IADD3 R38, P0, PT, R20, R4, RZ ;  /* 0x0000000414267210 */ /* 0x001fe20007f1e0ff */
[----:B-1----:R-:W-:-:S02]  /*e8e0*/  @!P4 IMAD.MOV.U32 R10, RZ, RZ, R13 ;  /* 0x000000ffff0ac224 */ /* 0x002fc400078e000d */
[----:B------:R-:W-:Y:S02]  /*e8f0*/  @!P4 IMAD.MOV.U32 R11, RZ, RZ, R14 ;  /* 0x000000ffff0bc224 */ /* 0x000fe400078e000e */
[----:B------:R-:W-:-:S03]  /*e900*/  IMAD.X R40, R12, 0x1, R5, P0 ;  /* 0x000000010c287824 */ /* 0x000fc600000e0605 */
[----:B------:R0:W2:Y:S01]  /*e910*/  @!P4 LDG.E.U8 R44, desc[UR14][R10.64] ;  /* 0x0000000e0a2cc981 */ /* 0x0000a2000c1e1100 */
[----:B------:R-:W-:-:S03]  /*e920*/  IADD3 R17, P4, PT, R20, R6, RZ ;  /* 0x0000000614117210 */ /* 0x000fc60007f9e0ff */
[----:B------:R1:W-:Y:S02]  /*e930*/  STL [R1+0x17ac], R13 ;  /* 0x0017ac0d01007387 */ /* 0x0003e40000100800 */
[----:B------:R-:W-:Y:S02]  /*e940*/  IMAD.X R24, R12, 0x1, R7, P4 ;  /* 0x000000010c187824 */ /* 0x000fe400020e0607 */
[----:B0-----:R-:W-:Y:S02]  /*e950*/  @!P2 IMAD.MOV.U32 R10, RZ, RZ, R38 ;  /* 0x000000ffff0aa224 */ /* 0x001fe400078e0026 */
[----:B------:R-:W-:Y:S01]  /*e960*/  @!P2 IMAD.MOV.U32 R11, RZ, RZ, R40 ;  /* 0x000000ffff0ba224 */ /* 0x000fe200078e0028 */
[----:B-1----:R-:W-:Y:S02]  /*e970*/  IADD3 R13, P0, PT, R20, R8, RZ ;  /* 0x00000008140d7210 */ /* 0x002fe40007f1e0ff */
[----:B------:R-:W-:Y:S02]  /*e980*/  PRMT R37, RZ, 0x7610, R37 ;  /* 0x00007610ff257816 */ /* 0x000fe40000000025 */
[----:B------:R0:W2:Y:S04]  /*e990*/  @!P2 LDG.E.U8 R39, desc[UR14][R10.64] ;  /* 0x0000000e0a27a981 */ /* 0x0000a8000c1e1100 */
[----:B------:R1:W-:Y:S01]  /*e9a0*/  STL [R1+0x17a8], R14 ;  /* 0x0017a80e01007387 */ /* 0x0003e20000100800 */
[----:B------:R-:W-:Y:S01]  /*e9b0*/  PRMT R36, RZ, 0x7610, R36 ;  /* 0x00007610ff247816 */ /* 0x000fe20000000024 */
[----:B0-----:R-:W-:-:S02]  /*e9c0*/  @!P2 IMAD.MOV.U32 R10, RZ, RZ, R17 ;  /* 0x000000ffff0aa224 */ /* 0x001fc400078e0011 */
[----:B------:R-:W-:Y:S02]  /*e9d0*/  @!P2 IMAD.MOV.U32 R11, RZ, RZ, R24 ;  /* 0x000000ffff0ba224 */ /* 0x000fe400078e0018 */
[----:B-1----:R-:W-:Y:S01]  /*e9e0*/  IMAD.X R14, R12, 0x1, R9, P0 ;  /* 0x000000010c0e7824 */ /* 0x002fe200000e0609 */
[----:B------:R-:W-:Y:S01]  /*e9f0*/  STL [R1+0x189c], R38 ;  /* 0x00189c2601007387 */ /* 0x000fe20000100800 */
[----:B------:R-:W-:-:S03]  /*ea00*/  IADD3 R20, P0, PT, R23, R8, RZ ;  /* 0x0000000817147210 */ /* 0x000fc60007f1e0ff */
[----:B------:R0:W2:Y:S04]  /*ea10*/  @!P2 LDG.E.U8 R37, desc[UR14][R10.64] ;  /* 0x0000000e0a25a981 */ /* 0x0000a8000c1e1100 */
[----:B------:R-:W-:Y:S01]  /*ea20*/  STL [R1+0x18a4], R17 ;  /* 0x0018a41101007387 */ /* 0x000fe20000100800 */
[----:B------:R-:W-:-:S03]  /*ea30*/  IMAD.X R16, R16, 0x1, R9, P0 ;  /* 0x0000000110107824 */ /* 0x000fc600000e0609 */
[----:B------:R-:W-:Y:S01]  /*ea40*/  STL [R1+0x1898], R40 ;  /* 0x0018982801007387 */ /* 0x000fe20000100800 */
[----:B0-----:R-:W-:Y:S02]  /*ea50*/  @!P2 IMAD.MOV.U32 R10, RZ, RZ, R13 ;  /* 0x000000ffff0aa224 */ /* 0x001fe400078e000d */
[----:B------:R-:W-:Y:S01]  /*ea60*/  @!P2 IMAD.MOV.U32 R11, RZ, RZ, R14 ;  /* 0x000000ffff0ba224 */ /* 0x000fe200078e000e */
[----:B------:R-:W-:Y:S04]  /*ea70*/  STL [R1+0x18ac], R13 ;  /* 0x0018ac0d01007387 */ /* 0x000fe80000100800 */
[----:B------:R-:W-:Y:S01]  /*ea80*/  STL [R1+0x18a0], R24 ;  /* 0x0018a01801007387 */ /* 0x000fe20000100800 */
[----:B------:R-:W-:-:S03]  /*ea90*/  PRMT R29, RZ, 0x7610, R29 ;  /* 0x00007610ff1d7816 */ /* 0x000fc6000000001d */
[----:B------:R0:W-:Y:S04]  /*eaa0*/  STL [R1+0x18a8], R14 ;  /* 0x0018a80e01007387 */ /* 0x0001e80000100800 */
[----:B------:R1:W2:Y:S01]  /*eab0*/  @!P2 LDG.E.U8 R36, desc[UR14][R10.64] ;  /* 0x0000000e0a24a981 */ /* 0x0002a2000c1e1100 */
[C---:B------:R-:W-:Y:S02]  /*eac0*/  IADD3 R12, P4, PT, R33.reuse, R6, RZ ;  /* 0x00000006210c7210 */ /* 0x040fe40007f9e0ff */
[----:B0-----:R-:W-:Y:S01]  /*ead0*/  IADD3 R14, P2, PT, R33, R4, RZ ;  /* 0x00000004210e7210 */ /* 0x001fe20007f5e0ff */
[----:B------:R-:W-:Y:S01]  /*eae0*/  STL [R1+0x2324], R4 ;  /* 0x0023240401007387 */ /* 0x000fe20000100800 */
[----:B-1----:R-:W-:Y:S02]  /*eaf0*/  @!P1 IMAD.MOV.U32 R10, RZ, RZ, R20 ;  /* 0x000000ffff0a9224 */ /* 0x002fe400078e0014 */
[----:B------:R-:W-:Y:S01]  /*eb00*/  @!P1 IMAD.MOV.U32 R11, RZ, RZ, R16 ;  /* 0x000000ffff0b9224 */ /* 0x000fe200078e0010 */
[----:B------:R-:W-:Y:S01]  /*eb10*/  STL [R1+0xb48], R20 ;  /* 0x000b481401007387 */ /* 0x000fe20000100800 */
[----:B------:R-:W-:Y:S01]  /*eb20*/  IMAD.X R17, R28, 0x1, R5, P2 ;  /* 0x000000011c117824 */ /* 0x000fe200010e0605 */
[----:B------:R-:W-:-:S02]  /*eb30*/  PRMT R26, RZ, 0x7610, R26 ;  /* 0x00007610ff1a7816 */ /* 0x000fc4000000001a */
[----:B------:R0:W-:Y:S04]  /*eb40*/  STL [R1+0x2328], R6 ;  /* 0x0023280601007387 */ /* 0x0001e80000100800 */
[----:B------:R1:W-:Y:S01]  /*eb50*/  STL [R1+0xc38], R14 ;  /* 0x000c380e01007387 */ /* 0x0003e20000100800 */
[----:B------:R-:W-:-:S03]  /*eb60*/  IMAD.X R13, R28, 0x1, R7, P4 ;  /* 0x000000011c0d7824 */ /* 0x000fc600020e0607 */
[----:B------:R-:W-:Y:S01]  /*eb70*/  STL [R1+0xc40], R12 ;  /* 0x000c400c01007387 */ /* 0x000fe20000100800 */
[----:B------:R-:W-:-:S03]  /*eb80*/  VIADD R91, R31, 0x6a ;  /* 0x0000006a1f5b7836 */ /* 0x000fc60000000000 */
[----:B------:R0:W2:Y:S04]  /*eb90*/  @!P1 LDG.E.U8 R29, desc[UR14][R10.64] ;  /* 0x0000000e0a1d9981 */ /* 0x0000a8000c1e1100 */
[----:B------:R-:W-:Y:S04]  /*eba0*/  STL [R1+0xb44], R16 ;  /* 0x000b441001007387 */ /* 0x000fe80000100800 */
[----:B------:R1:W-:Y:S01]  /*ebb0*/  STL [R1+0x232c], R5 ;  /* 0x00232c0501007387 */ /* 0x0003e20000100800 */
[----:B0-----:R-:W-:Y:S02]  /*ebc0*/  @!P6 IMAD.MOV.U32 R10, RZ, RZ, R14 ;  /* 0x000000ffff0ae224 */ /* 0x001fe400078e000e */
[----:B------:R-:W-:Y:S01]  /*ebd0*/  @!P6 IMAD.MOV.U32 R11, RZ, RZ, R17 ;  /* 0x000000ffff0be224 */ /* 0x000fe200078e0011 */
[----:B------:R-:W-:Y:S01]  /*ebe0*/  STL [R1+0xc34], R17 ;  /* 0x000c341101007387 */ /* 0x000fe20000100800 */
[----:B------:R-:W-:-:S03]  /*ebf0*/  PRMT R25, RZ, 0x7610, R25 ;  /* 0x00007610ff197816 */ /* 0x000fc60000000019 */
[----:B------:R0:W-:Y:S01]  /*ec00*/  STL [R1+0x2330], R7 ;  /* 0x0023300701007387 */ /* 0x0001e20000100800 */
[C---:B------:R-:W-:Y:S01]  /*ec10*/  VIADD R6, R31.reuse, 0x6c ;  /* 0x0000006c1f067836 */ /* 0x040fe20000000000 */
[----:B-1----:R-:W-:Y:S02]  /*ec20*/  IABS R14, R91 ;  /* 0x0000005b000e7213 */ /* 0x002fe40000000000 */
[----:B------:R1:W2:Y:S01]  /*ec30*/  @!P6 LDG.E.U8 R26, desc[UR14][R10.64] ;  /* 0x0000000e0a1ae981 */ /* 0x0002a2000c1e1100 */
[C---:B------:R-:W-:Y:S02]  /*ec40*/  VIADD R5, R31.reuse, 0x6d ;  /* 0x0000006d1f057836 */ /* 0x040fe40000000000 */
[C---:B0-----:R-:W-:Y:S01]  /*ec50*/  VIADD R7, R31.reuse, 0x6b ;  /* 0x0000006b1f077836 */ /* 0x041fe20000000000 */
[----:B------:R0:W-:Y:S01]  /*ec60*/  STL [R1+0xc3c], R13 ;  /* 0x000c3c0d01007387 */ /* 0x0001e20000100800 */
[----:B-1----:R-:W-:Y:S02]  /*ec70*/  @!P6 IMAD.MOV.U32 R10, RZ, RZ, R12 ;  /* 0x000000ffff0ae224 */ /* 0x002fe400078e000c */
[----:B------:R-:W-:Y:S01]  /*ec80*/  @!P6 IMAD.MOV.U32 R11, RZ, RZ, R13 ;  /* 0x000000ffff0be224 */ /* 0x000fe200078e000d */
[----:B------:R-:W-:Y:S01]  /*ec90*/  IABS R12, R6 ;  /* 0x00000006000c7213 */ /* 0x000fe20000000000 */
[----:B------:R-:W-:Y:S01]  /*eca0*/  VIADD R4, R31, 0x6e ;  /* 0x0000006e1f047836 */ /* 0x000fe20000000000 */
[----:B0-----:R-:W-:-:S02]  /*ecb0*/  IABS R13, R7 ;  /* 0x00000007000d7213 */ /* 0x001fc40000000000 */
[----:B------:R0:W2:Y:S01]  /*ecc0*/  @!P6 LDG.E.U8 R25, desc[UR14][R10.64] ;  /* 0x0000000e0a19e981 */ /* 0x0000a2000c1e1100 */
[----:B------:R-:W-:-:S04]  /*ecd0*/  IMAD.HI.U32 R43, R21, R14, RZ ;  /* 0x0000000e152b7227 */ /* 0x000fc800078e00ff */
[----:B------:R-:W-:Y:S01]  /*ece0*/  IMAD.HI.U32 R20, R21, R13, RZ ;  /* 0x0000000d15147227 */ /* 0x000fe200078e00ff */
[----:B0-----:R-:W-:-:S03]  /*ecf0*/  IABS R11, R5 ;  /* 0x00000005000b7213 */ /* 0x001fc60000000000 */
[C---:B------:R-:W-:Y:S01]  /*ed00*/  IMAD.HI.U32 R17, R21.reuse, R12, RZ ;  /* 0x0000000c15117227 */ /* 0x040fe200078e00ff */
[----:B------:R-:W-:Y:S01]  /*ed10*/  IABS R10, R4 ;  /* 0x00000004000a7213 */ /* 0x000fe20000000000 */
[----:B------:R-:W-:Y:S02]  /*ed20*/  STL [R1+0x1c50], R91 ;  /* 0x001c505b01007387 */ /* 0x000fe40000100800 */
[----:B------:R-:W-:Y:S02]  /*ed30*/  IMAD.MOV R43, RZ, RZ, -R43 ;  /* 0x000000ffff2b7224 */ /* 0x000fe400078e0a2b */
[C---:B------:R-:W-:Y:S01]  /*ed40*/  IMAD.HI.U32 R16, R21.reuse, R11, RZ ;  /* 0x0000000b15107227 */ /* 0x040fe200078e00ff */
[----:B------:R-:W-:Y:S03]  /*ed50*/  STL [R1+0x1c58], R7 ;  /* 0x001c580701007387 */ /* 0x000fe60000100800 */
[----:B------:R-:W-:Y:S01]  /*ed60*/  IMAD.MOV R20, RZ, RZ, -R20 ;  /* 0x000000ffff147224 */ /* 0x000fe200078e0a14 */
[----:B------:R-:W-:Y:S01]  /*ed70*/  STL [R1+0x1c5c], R6 ;  /* 0x001c5c0601007387 */ /* 0x000fe20000100800 */
[----:B------:R-:W-:-:S03]  /*ed80*/  IMAD.HI.U32 R86, R21, R10, RZ ;  /* 0x0000000a15567227 */ /* 0x000fc600078e00ff */
[----:B------:R0:W-:Y:S01]  /*ed90*/  STL [R1+0x1c64], R5 ;  /* 0x001c640501007387 */ /* 0x0001e20000100800 */
[----:B------:R-:W-:Y:S02]  /*eda0*/  IMAD.MOV R17, RZ, RZ, -R17 ;  /* 0x000000ffff117224 */ /* 0x000fe400078e0a11 */
[C---:B------:R-:W-:Y:S01]  /*edb0*/  IMAD R43, R22.reuse, R43, R14 ;  /* 0x0000002b162b7224 */ /* 0x040fe200078e020e */
[----:B------:R-:W-:Y:S01]  /*edc0*/  STL [R1+0x1e3c], R91 ;  /* 0x001e3c5b01007387 */ /* 0x000fe20000100800 */
[----:B------:R-:W-:Y:S02]  /*edd0*/  IMAD.MOV R16, RZ, RZ, -R16 ;  /* 0x000000ffff107224 */ /* 0x000fe400078e0a10 */
[C---:B------:R-:W-:Y:S01]  /*ede0*/  IMAD R56, R22.reuse, R20, R13 ;  /* 0x0000001416387224 */ /* 0x040fe200078e020d */
[----:B------:R-:W-:Y:S01]  /*edf0*/  STL [R1+0x2120], R91 ;  /* 0x0021205b01007387 */ /* 0x000fe20000100800 */
[----:B------:R-:W-:Y:S02]  /*ee00*/  IMAD.MOV R86, RZ, RZ, -R86 ;  /* 0x000000ffff567224 */ /* 0x000fe400078e0a56 */
[----:B------:R-:W-:Y:S01]  /*ee10*/  IMAD R69, R22, R17, R12 ;  /* 0x0000001116457224 */ /* 0x000fe200078e020c */
[----:B------:R1:W-:Y:S01]  /*ee20*/  STL [R1+0x1c74], R4 ;  /* 0x001c740401007387 */ /* 0x0003e20000100800 */
[----:B------:R-:W-:-:S02]  /*ee30*/  VIADD R83, R31, 0x70 ;  /* 0x000000701f537836 */ /* 0x000fc40000000000 */
[----:B------:R-:W-:Y:S01]  /*ee40*/  IMAD R87, R22, R16, R11 ;  /* 0x0000001016577224 */ /* 0x000fe200078e020b */
[----:B------:R-:W-:Y:S01]  /*ee50*/  STL [R1+0x1e40], R43 ;  /* 0x001e402b01007387 */ /* 0x000fe20000100800 */
[----:B------:R-:W-:-:S03]  /*ee60*/  VIADD R88, R31, 0x71 ;  /* 0x000000711f587836 */ /* 0x000fc60000000000 */
[----:B------:R-:W-:Y:S01]  /*ee70*/  STL [R1+0x2124], R43 ;  /* 0x0021242b01007387 */ /* 0x000fe20000100800 */
[----:B------:R-:W-:Y:S01]  /*ee80*/  IMAD R86, R22, R86, R10 ;  /* 0x0000005616567224 */ /* 0x000fe200078e020a */
[----:B------:R-:W-:Y:S01]  /*ee90*/  IABS R16, R83 ;  /* 0x0000005300107213 */ /* 0x000fe20000000000 */
[----:B------:R-:W-:Y:S01]  /*eea0*/  VIADD R92, R31, 0x72 ;  /* 0x000000721f5c7836 */ /* 0x000fe20000000000 */
[----:B------:R-:W-:Y:S01]  /*eeb0*/  STL [R1+0x1e44], R56 ;  /* 0x001e443801007387 */ /* 0x000fe20000100800 */
[----:B------:R-:W-:-:S03]  /*eec0*/  IABS R24, R88 ;  /* 0x0000005800187213 */ /* 0x000fc60000000000 */
[----:B------:R-:W-:Y:S04]  /*eed0*/  STL [R1+0x2128], R56 ;  /* 0x0021283801007387 */ /* 0x000fe80000100800 */
[----:B------:R-:W-:Y:S01]  /*eee0*/  STL [R1+0x1d30], R69 ;  /* 0x001d304501007387 */ /* 0x000fe20000100800 */
[----:B------:R-:W-:-:S03]  /*eef0*/  IABS R12, R92 ;  /* 0x0000005c000c7213 */ /* 0x000fc60000000000 */
[----:B------:R-:W-:Y:S01]  /*ef00*/  STL [R1+0x1d14], R87 ;  /* 0x001d145701007387 */ /* 0x000fe20000100800 */
[----:B------:R-:W-:-:S03]  /*ef10*/  IMAD.HI.U32 R13, R21, R16, RZ ;  /* 0x00000010150d7227 */ /* 0x000fc600078e00ff */
[----:B------:R-:W-:Y:S04]  /*ef20*/  STL [R1+0x1e48], R87 ;  /* 0x001e485701007387 */ /* 0x000fe80000100800 */
[----:B------:R-:W-:Y:S01]  /*ef30*/  STL [R1+0x212c], R87 ;  /* 0x00212c5701007387 */ /* 0x000fe20000100800 */
[----:B0-----:R-:W-:-:S03]  /*ef40*/  VIADD R5, R31, 0x73 ;  /* 0x000000731f057836 */ /* 0x001fc60000000000 */
[----:B------:R-:W-:Y:S01]  /*ef50*/  STL [R1+0x1d18], R86 ;  /* 0x001d185601007387 */ /* 0x000fe20000100800 */
[----:B------:R-:W-:-:S03]  /*ef60*/  IMAD.HI.U32 R14, R21, R24, RZ ;  /* 0x00000018150e7227 */ /* 0x000fc600078e00ff */
[----:B------:R-:W-:Y:S01]  /*ef70*/  STL [R1+0x1e4c], R86 ;  /* 0x001e4c5601007387 */ /* 0x000fe20000100800 */
[----:B-1----:R-:W-:-:S03]  /*ef80*/  VIADD R4, R31, 0x74 ;  /* 0x000000741f047836 */ /* 0x002fc60000000000 */
[----:B------:R-:W-:Y:S01]  /*ef90*/  STL [R1+0x2154], R86 ;  /* 0x0021545601007387 */ /* 0x000fe20000100800 */
[----:B------:R-:W-:-:S03]  /*efa0*/  IMAD.MOV R13, RZ, RZ, -R13 ;  /* 0x000000ffff0d7224 */ /* 0x000fc600078e0a0d */
[----:B------:R-:W-:Y:S01]  /*efb0*/  STL [R1+0x1c6c], R83 ;  /* 0x001c6c5301007387 */ /* 0x000fe20000100800 */
[----:B------:R-:W-:-:S03]  /*efc0*/  IMAD.HI.U32 R40, R21, R12, RZ ;  /* 0x0000000c15287227 */ /* 0x000fc600078e00ff */
[----:B------:R-:W-:Y:S01]  /*efd0*/  STL [R1+0x1e50], R83 ;  /* 0x001e505301007387 */ /* 0x000fe20000100800 */
[----:B------:R-:W-:-:S03]  /*efe0*/  IMAD.MOV R14, RZ, RZ, -R14 ;  /* 0x000000ffff0e7224 */ /* 0x000fc600078e0a0e */
[----:B------:R-:W-:Y:S01]  /*eff0*/  STL [R1+0x2158], R83 ;  /* 0x0021585301007387 */ /* 0x000fe20000100800 */
[----:B------:R-:W-:-:S03]  /*f000*/  IMAD R16, R22, R13, R16 ;  /* 0x0000000d16107224 */ /* 0x000fc600078e0210 */
[----:B------:R-:W-:Y:S01]  /*f010*/  STL [R1+0x1c70], R88 ;  /* 0x001c705801007387 */ /* 0x000fe20000100800 */
[----:B------:R-:W-:-:S03]  /*f020*/  IMAD.MOV R40, RZ, RZ, -R40 ;  /* 0x000000ffff287224 */ /* 0x000fc600078e0a28 */
[----:B------:R-:W-:Y:S01]  /*f030*/  STL [R1+0x1c80], R92 ;  /* 0x001c805c01007387 */ /* 0x000fe20000100800 */
[----:B------:R-:W-:-:S03]  /*f040*/  IABS R11, R5 ;  /* 0x00000005000b7213 */ /* 0x000fc60000000000 */
[----:B------:R-:W-:Y:S01]  /*f050*/  STL [R1+0x1c84], R5 ;  /* 0x001c840501007387 */ /* 0x000fe20000100800 */
[----:B------:R-:W-:-:S03]  /*f060*/  IMAD R24, R22, R14, R24 ;  /* 0x0000000e16187224 */ /* 0x000fc600078e0218 */
[----:B------:R-:W-:Y:S01]  /*f070*/  STL [R1+0x1e54], R88 ;  /* 0x001e545801007387 */ /* 0x000fe20000100800 */
[----:B------:R-:W-:-:S03]  /*f080*/  IABS R10, R4 ;  /* 0x00000004000a7213 */ /* 0x000fc60000000000 */
[----:B------:R0:W-:Y:S01]  /*f090*/  STL [R1+0x1c90], R4 ;  /* 0x001c900401007387 */ /* 0x0001e20000100800 */
[----:B------:R-:W-:-:S03]  /*f0a0*/  IMAD R40, R22, R40, R12 ;  /* 0x0000002816287224 */ /* 0x000fc600078e020c */
[----:B------:R-:W-:Y:S01]  /*f0b0*/  STL [R1+0x215c], R88 ;  /* 0x00215c5801007387 */ /* 0x000fe20000100800 */
[----:B------:R-:W-:-:S03]  /*f0c0*/  IMAD.HI.U32 R53, R21, R11, RZ ;  /* 0x0000000b15357227 */ /* 0x000fc600078e00ff */
[----:B------:R-:W-:Y:S04]  /*f0d0*/  STL [R1+0x1e58], R92 ;  /* 0x001e585c01007387 */ /* 0x000fe80000100800 */
[----:B------:R-:W-:Y:S04]  /*f0e0*/  STL [R1+0x2160], R92 ;  /* 0x0021605c01007387 */ /* 0x000fe80000100800 */
[----:B------:R-:W-:Y:S01]  /*f0f0*/  STL [R1+0x1e5c], R16 ;  /* 0x001e5c1001007387 */ /* 0x000fe20000100800 */
[----:B------:R-:W-:-:S03]  /*f100*/  IMAD.HI.U32 R65, R21, R10, RZ ;  /* 0x0000000a15417227 */ /* 0x000fc600078e00ff */
[----:B------:R-:W-:Y:S01]  /*f110*/  STL [R1+0x2188], R16 ;  /* 0x0021881001007387 */ /* 0x000fe20000100800 */
[----:B------:R-:W-:-:S03]  /*f120*/  IMAD.MOV R53, RZ, RZ, -R53 ;  /* 0x000000ffff357224 */ /* 0x000fc600078e0a35 */
[----:B------:R-:W-:Y:S04]  /*f130*/  STL [R1+0x1e60], R24 ;  /* 0x001e601801007387 */ /* 0x000fe80000100800 */
[----:B------:R-:W-:Y:S04]  /*f140*/  STL [R1+0x218c], R24 ;  /* 0x00218c1801007387 */ /* 0x000fe80000100800 */
[----:B------:R-:W-:Y:S01]  /*f150*/  STL [R1+0x1e64], R40 ;  /* 0x001e642801007387 */ /* 0x000fe20000100800 */
[----:B------:R-:W-:-:S03]  /*f160*/  IMAD.MOV R65, RZ, RZ, -R65 ;  /* 0x000000ffff417224 */ /* 0x000fc600078e0a41 */
[----:B------:R-:W-:Y:S01]  /*f170*/  STL [R1+0x2190], R40 ;  /* 0x0021902801007387 */ /* 0x000fe20000100800 */
[----:B------:R-:W-:-:S03]  /*f180*/  IMAD R53, R22, R53, R11 ;  /* 0x0000003516357224 */ /* 0x000fc600078e020b */
[----:B------:R-:W-:Y:S04]  /*f190*/  STL [R1+0x2198], R40 ;  /* 0x0021982801007387 */ /* 0x000fe80000100800 */
[----:B------:R-:W-:Y:S04]  /*f1a0*/  STL [R1+0x219c], R40 ;  /* 0x00219c2801007387 */ /* 0x000fe80000100800 */
[----:B------:R-:W-:Y:S01]  /*f1b0*/  STL [R1+0x21a8], R40 ;  /* 0x0021a82801007387 */ /* 0x000fe20000100800 */
[----:B------:R-:W-:-:S03]  /*f1c0*/  IMAD R65, R22, R65, R10 ;  /* 0x0000004116417224 */ /* 0x000fc600078e020a */
[----:B------:R-:W-:Y:S04]  /*f1d0*/  STL [R1+0x21ac], R40 ;  /* 0x0021ac2801007387 */ /* 0x000fe80000100800 */
[----:B------:R-:W-:Y:S01]  /*f1e0*/  STL [R1+0x21b4], R40 ;  /* 0x0021b42801007387 */ /* 0x000fe20000100800 */
[----:B------:R-:W-:-:S03]  /*f1f0*/  VIADD R84, R31, 0x78 ;  /* 0x000000781f547836 */ /* 0x000fc60000000000 */
[----:B------:R-:W-:Y:S04]  /*f200*/  STL [R1+0x21b8], R40 ;  /* 0x0021b82801007387 */ /* 0x000fe80000100800 */
[----:B------:R-:W-:Y:S04]  /*f210*/  STL [R1+0x21c0], R40 ;  /* 0x0021c02801007387 */ /* 0x000fe80000100800 */
[----:B------:R-:W-:Y:S01]  /*f220*/  STL [R1+0x21c4], R40 ;  /* 0x0021c42801007387 */ /* 0x000fe20000100800 */
[----:B------:R-:W-:-:S03]  /*f230*/  VIADD R90, R31, 0x79 ;  /* 0x000000791f5a7836 */ /* 0x000fc60000000000 */
[----:B------:R-:W-:Y:S01]  /*f240*/  STL [R1+0x1e68], R53 ;  /* 0x001e683501007387 */ /* 0x000fe20000100800 */
[----:B------:R-:W-:-:S03]  /*f250*/  VIADD R93, R31, 0x7a ;  /* 0x0000007a1f5d7836 */ /* 0x000fc60000000000 */
[----:B------:R-:W-:Y:S04]  /*f260*/  STL [R1+0x2194], R53 ;  /* 0x0021943501007387 */ /* 0x000fe80000100800 */
[----:B------:R-:W-:Y:S01]  /*f270*/  STL [R1+0x21a0], R53 ;  /* 0x0021a03501007387 */ /* 0x000fe20000100800 */
[----:B0-----:R-:W-:-:S03]  /*f280*/  VIADD R4, R31, 0x7c ;  /* 0x0000007c1f047836 */ /* 0x001fc60000000000 */
        /* <DEDUP_REMOVED lines=8> */
[----:B------:R0:W-:Y:S01]  /*f310*/  STL [R1+0x1c9c], R4 ;  /* 0x001c9c0401007387 */ /* 0x0001e20000100800 */
[----:B------:R-:W-:-:S03]  /*f320*/  VIADD R69, R31, 0x7b ;  /* 0x0000007b1f457836 */ /* 0x000fc60000000000 */
        /* <DEDUP_REMOVED lines=13> */
[----:B------:R1:W-:Y:S04]  /*f400*/  STL [R1+0x2208], R69 ;  /* 0x0022084501007387 */ /* 0x0003e80000100800 */
[----:B------:R-:W2:Y:S04]  /*f410*/  LDL.LU R7, [R1+0x3e4] ;  /* 0x0003e40001077983 */ /* 0x000ea80000300800 */
[----:B------:R-:W3:Y:S01]  /*f420*/  LDL.LU R5, [R1+0x3e0] ;  /* 0x0003e00001057983 */ /* 0x000ee20000300800 */
[----:B------:R-:W-:-:S03]  /*f430*/  IABS R10, R4 ;  /* 0x00000004000a7213 */ /* 0x000fc60000000000 */
[----:B------:R-:W3:Y:S04]  /*f440*/  LDL.LU R6, [R1+0x3dc] ;  /* 0x0003dc0001067983 */ /* 0x000ee80000300800 */
[----:B0-----:R-:W3:Y:S01]  /*f450*/  LDL.LU R4, [R1+0x3d0] ;  /* 0x0003d00001047983 */ /* 0x001ee20000300800 */
[----:B------:R-:W-:Y:S01]  /*f460*/  IABS R23, R84 ;  /* 0x0000005400177213 */ /* 0x000fe20000000000 */
[----:B------:R-:W0:Y:S04]  /*f470*/  S2R R0, SR_TID.X ;  /* 0x0000000000007919 */ /* 0x000e280000002100 */
[----:B------:R-:W-:Y:S01]  /*f480*/  IMAD.HI.U32 R13, R21, R23, RZ ;  /* 0x00000017150d7227 */ /* 0x000fe200078e00ff */
[----:B------:R-:W-:-:S03]  /*f490*/  IABS R31, R90 ;  /* 0x0000005a001f7213 */ /* 0x000fc60000000000 */
[----:B------:R-:W-:Y:S01]  /*f4a0*/  IMAD.MOV R13, RZ, RZ, -R13 ;  /* 0x000000ffff0d7224 */ /* 0x000fe200078e0a0d */
[----:B------:R-:W-:-:S03]  /*f4b0*/  IABS R12, R93 ;  /* 0x0000005d000c7213 */ /* 0x000fc60000000000 */
[----:B------:R-:W-:Y:S01]  /*f4c0*/  IMAD R23, R22, R13, R23 ;  /* 0x0000000d16177224 */ /* 0x000fe200078e0217 */
[----:B------:R-:W-:Y:S01]  /*f4d0*/  IABS R11, R69 ;  /* 0x00000045000b7213 */ /* 0x000fe20000000000 */
[----:B------:R-:W-:-:S03]  /*f4e0*/  IMAD.HI.U32 R14, R21, R31, RZ ;  /* 0x0000001f150e7227 */ /* 0x000fc600078e00ff */
[----:B------:R-:W-:Y:S01]  /*f4f0*/  STL [R1+0x1e80], R23 ;  /* 0x001e801701007387 */ /* 0x000fe20000100800 */
[----:B------:R-:W-:-:S03]  /*f500*/  IMAD.HI.U32 R38, R21, R12, RZ ;  /* 0x0000000c15267227 */ /* 0x000fc600078e00ff */
[----:B------:R-:W-:Y:S01]  /*f510*/  STL [R1+0x220c], R23 ;  /* 0x00220c1701007387 */ /* 0x000fe20000100800 */
[----:B------:R-:W-:Y:S02]  /*f520*/  IMAD.MOV R13, RZ, RZ, -R14 ;  /* 0x000000ffff0d7224 */ /* 0x000fe400078e0a0e */
[C---:B------:R-:W-:Y:S01]  /*f530*/  IMAD.HI.U32 R50, R21.reuse, R11, RZ ;  /* 0x0000000b15327227 */ /* 0x040fe200078e00ff */
[----:B------:R-:W-:Y:S04]  /*f540*/  STL [R1+0x1d1c], R21 ;  /* 0x001d1c1501007387 */ /* 0x000fe80000100800 */
[----:B------:R-:W-:Y:S01]  /*f550*/  STL [R1+0x1e84], R21 ;  /* 0x001e841501007387 */ /* 0x000fe20000100800 */
[----:B------:R-:W-:Y:S02]  /*f560*/  IMAD.MOV R38, RZ, RZ, -R38 ;  /* 0x000000ffff267224 */ /* 0x000fe400078e0a26 */
[----:B------:R-:W-:Y:S01]  /*f570*/  IMAD.HI.U32 R63, R21, R10, RZ ;  /* 0x0000000a153f7227 */ /* 0x000fe200078e00ff */
[----:B------:R-:W-:Y:S03]  /*f580*/  STL [R1+0x2210], R21 ;  /* 0x0022101501007387 */ /* 0x000fe60000100800 */
[----:B------:R-:W-:Y:S01]  /*f590*/  IMAD R31, R22, R13, R31 ;  /* 0x0000000d161f7224 */ /* 0x000fe200078e021f */
[----:B------:R-:W-:Y:S01]  /*f5a0*/  STL [R1+0x2218], R21 ;  /* 0x0022181501007387 */ /* 0x000fe20000100800 */
[----:B------:R-:W-:-:S03]  /*f5b0*/  IMAD.MOV R50, RZ, RZ, -R50 ;  /* 0x000000ffff327224 */ /* 0x000fc600078e0a32 */
[----:B------:R-:W-:Y:S01]  /*f5c0*/  STL [R1+0x221c], R21 ;  /* 0x00221c1501007387 */ /* 0x000fe20000100800 */
[----:B------:R-:W-:-:S03]  /*f5d0*/  IMAD R38, R22, R38, R12 ;  /* 0x0000002616267224 */ /* 0x000fc600078e020c */
[----:B------:R-:W-:Y:S01]  /*f5e0*/  STL [R1+0x2228], R21 ;  /* 0x0022281501007387 */ /* 0x000fe20000100800 */
[----:B------:R-:W-:-:S03]  /*f5f0*/  IMAD.MOV R63, RZ, RZ, -R63 ;  /* 0x000000ffff3f7224 */ /* 0x000fc600078e0a3f */
[----:B------:R-:W-:Y:S01]  /*f600*/  STL [R1+0x222c], R21 ;  /* 0x00222c1501007387 */ /* 0x000fe20000100800 */
[----:B------:R-:W-:-:S03]  /*f610*/  IMAD R50, R22, R50, R11 ;  /* 0x0000003216327224 */ /* 0x000fc600078e020b */
[----:B------:R-:W-:Y:S01]  /*f620*/  STL [R1+0x2234], R21 ;  /* 0x0022341501007387 */ /* 0x000fe20000100800 */
[----:B------:R-:W-:-:S03]  /*f630*/  IMAD R63, R22, R63, R10 ;  /* 0x0000003f163f7224 */ /* 0x000fc600078e020a */
[----:B------:R-:W-:Y:S04]  /*f640*/  STL [R1+0x2238], R21 ;  /* 0x0022381501007387 */ /* 0x000fe80000100800 */
[----:B------:R-:W-:Y:S04]  /*f650*/  STL [R1+0x1e88], R31 ;  /* 0x001e881f01007387 */ /* 0x000fe80000100800 */
[----:B------:R-:W-:Y:S01]  /*f660*/  STL [R1+0x2214], R31 ;  /* 0x0022141f01007387 */ /* 0x000fe20000100800 */
[----:B0-----:R-:W-:-:S03]  /*f670*/  LOP3.LUT R0, R0, 0x7f, RZ, 0xc0, !PT ;  /* 0x0000007f00007812 */ /* 0x001fc600078ec0ff */
[----:B------:R-:W-:Y:S04]  /*f680*/  STL [R1+0x2220], R31 ;  /* 0x0022201f01007387 */ /* 0x000fe80000100800 */
[----:B------:R-:W-:Y:S04]  /*f690*/  STL [R1+0x1e8c], R38 ;  /* 0x001e8c2601007387 */ /* 0x000fe80000100800 */
[----:B------:R-:W-:Y:S04]  /*f6a0*/  STL [R1+0x224c], R38 ;  /* 0x00224c2601007387 */ /* 0x000fe80000100800 */
[----:B------:R-:W-:Y:S04]  /*f6b0*/  STL [R1+0x1e90], R50 ;  /* 0x001e903201007387 */ /* 0x000fe80000100800 */
[----:B------:R-:W-:Y:S01]  /*f6c0*/  STL [R1+0x2250], R50 ;  /* 0x0022503201007387 */ /* 0x000fe20000100800 */
[----:B----4-:R-:W-:-:S03]  /*f6d0*/  IMAD R17, R0, R19, RZ ;  /* 0x0000001300117224 */ /* 0x010fc600078e02ff */
[----:B------:R-:W-:Y:S04]  /*f6e0*/  STL [R1+0x1e98], R63 ;  /* 0x001e983f01007387 */ /* 0x000fe80000100800 */
[----:B------:R-:W-:Y:S04]  /*f6f0*/  STL [R1+0x2254], R63 ;  /* 0x0022543f01007387 */ /* 0x000fe80000100800 */
[----:B------:R-:W-:Y:S04]  /*f700*/  STL [R1+0x2260], R63 ;  /* 0x0022603f01007387 */ /* 0x000fe80000100800 */
[----:B------:R-:W-:Y:S04]  /*f710*/  STL [R1+0x2264], R63 ;  /* 0x0022643f01007387 */ /* 0x000fe80000100800 */
[----:B------:R-:W-:Y:S01]  /*f720*/  STL [R1+0x226c], R63 ;  /* 0x00226c3f01007387 */ /* 0x000fe20000100800 */
[----:B------:R-:W-:Y:S01]  /*f730*/  IADD3 R20, P2, PT, R17, UR18, RZ ;  /* 0x0000001211147c10 */ /* 0x000fe2000ff5e0ff */
[----:B------:R-:W-:-:S04]  /*f740*/  @!UP1 UIADD3 UR8, UPT, UPT, -UR10, 0x100000, URZ ;  /* 0x001000000a089890 */ /* 0x000fc8000fffe1ff */
[----:B------:R-:W-:Y:S02]  /*f750*/  @!UP1 USHF.L.U32 UR9, UR8, 0xb, URZ ;  /* 0x0000000b08099899 */ /* 0x000fe400080006ff */
[----:B------:R-:W-:Y:S01]  /*f760*/  @!UP1 USHF.L.U32 UR8, UR8, 0x1, URZ ;  /* 0x0000000108089899 */ /* 0x000fe200080006ff */
[----:B------:R-:W-:Y:S01]  /*f770*/  STL [R1+0x2270], R63 ;  /* 0x0022703f01007387 */ /* 0x000fe20000100800 */
[----:B------:R-:W-:Y:S01]  /*f780*/  LEA.HI.X.SX32 R17, R17, UR19, 0x1, P2 ;  /* 0x0000001311117c11 */ /* 0x000fe200090f0eff */
[----:B------:R-:W-:Y:S01]  /*f790*/  VOTEU.ALL UP1, P3 ;  /* 0x0000000000ff7886 */ /* 0x000fe20001820000 */
[----:B------:R-:W-:Y:S01]  /*f7a0*/  LOP3.LUT R10, R0, 0x10, RZ, 0x3c, !PT ;  /* 0x00000010000a7812 */ /* 0x000fe200078e3cff */
[----:B------:R-:W-:Y:S01]  /*f7b0*/  STL [R1+0x2278], R63 ;  /* 0x0022783f01007387 */ /* 0x000fe20000100800 */
[C---:B------:R-:W-:Y:S01]  /*f7c0*/  VIADD R11, R35.reuse, 0xffffff80 ;  /* 0xffffff80230b7836 */ /* 0x040fe20000000000 */
[----:B------:R-:W0:Y:S02]  /*f7d0*/  LDCU UR10, c[0x0][0x3b0] ;  /* 0x00007600ff0a77ac */ /* 0x000e240008000800 */
[----:B------:R-:W-:Y:S01]  /*f7e0*/  STL [R1+0x227c], R63 ;  /* 0x00227c3f01007387 */ /* 0x000fe20000100800 */
[----:B------:R-:W-:Y:S01]  /*f7f0*/  VIADD R12, R35, 0xfffffffb ;  /* 0xfffffffb230c7836 */ /* 0x000fe20000000000 */
[----:B------:R-:W4:Y:S01]  /*f800*/  LDCU UR18, c[0x0][0x3b0] ;  /* 0x00007600ff1277ac */ /* 0x000f220008000800 */
[----:B------:R0:W1:Y:S01]  /*f810*/  @!UP1 SYNCS.EXCH.64 URZ, [UR4+0x28008], UR8 ;  /* 0x0280080804ff95b2 */ /* 0x0000620008000100 */
[----:B------:R-:W-:Y:S01]  /*f820*/  STL [R1+0x1e94], R22 ;  /* 0x001e941601007387 */ /* 0x000fe20000100800 */
[----:B------:R-:W1:Y:S03]  /*f830*/  LDCU UR19, c[0x0][0x3b0] ;  /* 0x00007600ff1377ac */ /* 0x000e660008000800 */
[----:B------:R-:W-:Y:S04]  /*f840*/  STL [R1+0x2258], R22 ;  /* 0x0022581601007387 */ /* 0x000fe80000100800 */
[----:B------:R-:W-:Y:S01]  /*f850*/  STL [R1+0x1ce4], R19 ;  /* 0x001ce41301007387 */ /* 0x000fe20000100800 */
[----:B------:R-:W-:-:S02]  /*f860*/  ISETP.GE.U32.AND P1, PT, R11, 0x7fffff01, PT ;  /* 0x7fffff010b00780c */ /* 0x000fc40003f26070 */
[----:B------:R-:W-:Y:S01]  /*f870*/  ISETP.GE.U32.AND P0, PT, R12, 0x7fffff7c, PT ;  /* 0x7fffff7c0c00780c */ /* 0x000fe20003f06070 */
[----:B------:R-:W-:Y:S01]  /*f880*/  STL [R1+0x1e9c], R19 ;  /* 0x001e9c1301007387 */ /* 0x000fe20000100800 */
[----:B0-----:R-:W0:Y:S03]  /*f890*/  LDCU UR8, c[0x0][0x3b0] ;  /* 0x00007600ff0877ac */ /* 0x001e260008000800 */
[----:B------:R-:W-:Y:S01]  /*f8a0*/  STL [R1+0x2290], R19 ;  /* 0x0022901301007387 */ /* 0x000fe20000100800 */
[----:B------:R-:W0:Y:S03]  /*f8b0*/  LDCU UR9, c[0x0][0x3b0] ;  /* 0x00007600ff0977ac */ /* 0x000e260008000800 */
[----:B------:R-:W-:Y:S04]  /*f8c0*/  STL [R1+0x1ea0], R20 ;  /* 0x001ea01401007387 */ /* 0x000fe80000100800 */
[----:B------:R-:W-:Y:S04]  /*f8d0*/  STL [R1+0x2294], R20 ;  /* 0x0022941401007387 */ /* 0x000fe80000100800 */
[----:B------:R-:W4:Y:S04]  /*f8e0*/  LDL.LU R43, [R1+0x3b4] ;  /* 0x0003b400012b7983 */ /* 0x000f280000300800 */
[----:B------:R-:W4:Y:S04]  /*f8f0*/  LDL.LU R91, [R1+0x3b0] ;  /* 0x0003b000015b7983 */ /* 0x000f280000300800 */
[----:B-1----:R-:W4:Y:S04]  /*f900*/  LDL.LU R69, [R1+0x3ac] ;  /* 0x0003ac0001457983 */ /* 0x002f280000300800 */
[----:B------:R-:W4:Y:S04]  /*f910*/  LDL.LU R93, [R1+0x3a8] ;  /* 0x0003a800015d7983 */ /* 0x000f280000300800 */
        /* <DEDUP_REMOVED lines=13> */
[----:B--2---:R1:W-:Y:S04]  /*f9f0*/  STS.U8 [R0+UR4], R7 ;  /* 0x0000000700007988 */ /* 0x0043e80008000004 */
[----:B---3--:R2:W-:Y:S04]  /*fa00*/  STS.U8 [R0+UR4+0x4000], R5 ;  /* 0x0040000500007988 */ /* 0x0085e80008000004 */
[----:B-1----:R-:W3:Y:S04]  /*fa10*/  LDL.LU R7, [R1+0x370] ;  /* 0x0003700001077983 */ /* 0x002ee80000300800 */
[----:B--2---:R-:W2:Y:S04]  /*fa20*/  LDL.LU R5, [R1+0x36c] ;  /* 0x00036c0001057983 */ /* 0x004ea80000300800 */
[----:B------:R1:W-:Y:S04]  /*fa30*/  STS.U8 [R0+UR4+0x8000], R6 ;  /* 0x0080000600007988 */ /* 0x0003e80008000004 */
[----:B------:R0:W-:Y:S04]  /*fa40*/  STS.U8 [R0+UR4+0xc000], R4 ;  /* 0x00c0000400007988 */ /* 0x0001e80008000004 */
[----:B-1----:R-:W2:Y:S04]  /*fa50*/  LDL.LU R6, [R1+0x368] ;  /* 0x0003680001067983 */ /* 0x002ea80000300800 */
[----:B0-----:R-:W2:Y:S04]  /*fa60*/  LDL.LU R4, [R1+0x364] ;  /* 0x0003640001047983 */ /* 0x001ea80000300800 */
        /* <DEDUP_REMOVED lines=8> */
[----:B----4-:R0:W-:Y:S04]  /*faf0*/  STS.U8 [R0+UR4+0x400], R43 ;  /* 0x0004002b00007988 */ /* 0x0101e80008000004 */
[----:B------:R1:W-:Y:S04]  /*fb00*/  STS.U8 [R0+UR4+0x4400], R91 ;  /* 0x0044005b00007988 */ /* 0x0003e80008000004 */
[----:B0-----:R-:W4:Y:S04]  /*fb10*/  LDL.LU R43, [R1+0x360] ;  /* 0x00036000012b7983 */ /* 0x001f280000300800 */
[----:B-1----:R-:W4:Y:S04]  /*fb20*/  LDL.LU R91, [R1+0x35c] ;  /* 0x00035c00015b7983 */ /* 0x002f280000300800 */
[----:B------:R-:W4:Y:S04]  /*fb30*/  LDL.LU R38, [R1+0x358] ;  /* 0x0003580001267983 */ /* 0x000f280000300800 */
[----:B------:R-:W4:Y:S04]  /*fb40*/  LDL.LU R31, [R1+0x354] ;  /* 0x00035400011f7983 */ /* 0x000f280000300800 */
[----:B------:R-:W4:Y:S04]  /*fb50*/  LDL.LU R13, [R1+0x350] ;  /* 0x00035000010d7983 */ /* 0x000f280000300800 */
[----:B------:R-:W4:Y:S04]  /*fb60*/  LDL.LU R21, [R1+0x34c] ;  /* 0x00034c0001157983 */ /* 0x000f280000300800 */
[----:B------:R-:W4:Y:S04]  /*fb70*/  LDL.LU R14, [R1+0x348] ;  /* 0x00034800010e7983 */ /* 0x000f280000300800 */
[----:B---3--:R0:W-:Y:S04]  /*fb80*/  STS.U8 [R0+UR4+0x5400], R7 ;  /* 0x0054000700007988 */ /* 0x0081e80008000004 */
[----:B--2---:R1:W-:Y:S04]  /*fb90*/  STS.U8 [R0+UR4+0x9400], R5 ;  /* 0x0094000500007988 */ /* 0x0043e80008000004 */
[----:B0-----:R-:W2:Y:S04]  /*fba0*/  LDL.LU R7, [R1+0x344] ;  /* 0x0003440001077983 */ /* 0x001ea80000300800 */
[----:B-1----:R-:W3:Y:S04]  /*fbb0*/  LDL.LU R5, [R1+0x340] ;  /* 0x0003400001057983 */ /* 0x002ee80000300800 */
[----:B------:R0:W-:Y:S04]  /*fbc0*/  STS.U8 [R0+UR4+0xd400], R6 ;  /* 0x00d4000600007988 */ /* 0x0001e80008000004 */
[----:B------:R-:W3:Y:S04]  /*fbd0*/  LDL.LU R23, [R1+0x33c] ;  /* 0x00033c0001177983 */ /* 0x000ee80000300800 */
[----:B------:R1:W-:Y:S04]  /*fbe0*/  STS.U8 [R0+UR4+0x1800], R4 ;  /* 0x0018000400007988 */ /* 0x0003e80008000004 */
[----:B0-----:R-:W3:Y:S04]  /*fbf0*/  LDL.LU R6, [R1+0x338] ;  /* 0x0003380001067983 */ /* 0x001ee80000300800 */
[----:B-1----:R-:W3:Y:S04]  /*fc00*/  LDL.LU R4, [R1+0x334] ;  /* 0x0003340001047983 */ /* 0x002ee80000300800 */
[----:B------:R0:W-:Y:S04]  /*fc10*/  STS.U8 [R0+UR4+0x8400], R69 ;  /* 0x0084004500007988 */ /* 0x0001e80008000004 */
[----:B------:R1:W-:Y:S04]  /*fc20*/  STS.U8 [R0+UR4+0xc400], R93 ;  /* 0x00c4005d00007988 */ /* 0x0003e80008000004 */
[----:B------:R1:W-:Y:S04]  /*fc30*/  STS.U8 [R0+UR4+0x800], R90 ;  /* 0x0008005a00007988 */ /* 0x0003e80008000004 */
[----:B0-----:R-:W3:Y:S04]  /*fc40*/  LDL.LU R69, [R1+0x330] ;  /* 0x0003300001457983 */ /* 0x001ee80000300800 */
[----:B-1----:R-:W3:Y:S04]  /*fc50*/  LDL.LU R93, [R1+0x32c] ;  /* 0x00032c00015d7983 */ /* 0x002ee80000300800 */
[----:B------:R0:W-:Y:S04]  /*fc60*/  STS.U8 [R0+UR4+0x4800], R84 ;  /* 0x0048005400007988 */ /* 0x0001e80008000004 */
[----:B------:R-:W3:Y:S04]  /*fc70*/  LDL.LU R90, [R1+0x328] ;  /* 0x00032800015a7983 */ /* 0x000ee80000300800 */
[----:B------:R1:W-:Y:S04]  /*fc80*/  STS.U8 [R0+UR4+0x8800], R65 ;  /* 0x0088004100007988 */ /* 0x0003e80008000004 */
[----:B0-----:R-:W3:Y:S04]  /*fc90*/  LDL.LU R84, [R1+0x324] ;  /* 0x0003240001547983 */ /* 0x001ee80000300800 */
[----:B------:R0:W-:Y:S04]  /*fca0*/  STS.U8 [R0+UR4+0xc800], R53 ;  /* 0x00c8003500007988 */ /* 0x0001e80008000004 */
[----:B-1----:R-:W3:Y:S04]  /*fcb0*/  LDL.LU R65, [R1+0x320] ;  /* 0x0003200001417983 */ /* 0x002ee80000300800 */
        /* <DEDUP_REMOVED lines=18> */
[----:B-1----:R-:W3:Y:S04]  /*fde0*/  LDL.LU R56, [R1+0x2f8] ;  /* 0x0002f80001387983 */ /* 0x002ee80000300800 */
[----:B----4-:R0:W-:Y:S04]  /*fdf0*/  STS.U8 [R0+UR4+0x5800], R43 ;  /* 0x0058002b00007988 */ /* 0x0101e80008000004 */
[----:B------:R1:W-:Y:S04]  /*fe00*/  STS.U8 [R0+UR4+0x9800], R91 ;  /* 0x0098005b00007988 */ /* 0x0003e80008000004 */
[----:B0-----:R-:W4:Y:S04]  /*fe10*/  LDL.LU R43, [R1+0x2f4] ;  /* 0x0002f400012b7983 */ /* 0x001f280000300800 */
[----:B-1----:R-:W4:Y:S04]  /*fe20*/  LDL.LU R91, [R1+0x2f0] ;  /* 0x0002f000015b7983 */ /* 0x002f280000300800 */
[----:B--2---:R0:W-:Y:S04]  /*fe30*/  STS.U8 [R0+UR4+0x2000], R7 ;  /* 0x0020000700007988 */ /* 0x0041e80008000004 */
[----:B---3--:R1:W-:Y:S04]  /*fe40*/  STS.U8 [R0+UR4+0x6000], R5 ;  /* 0x0060000500007988 */ /* 0x0083e80008000004 */
[----:B0-----:R-:W2:Y:S04]  /*fe50*/  LDL.LU R7, [R1+0x18] ;  /* 0x0000180001077983 */ /* 0x001ea80000300800 */
[----:B-1----:R-:W3:Y:S04]  /*fe60*/  LDL.LU R5, [R1+0xc] ;  /* 0x00000c0001057983 */ /* 0x002ee80000300800 */
[----:B------:R0:W-:Y:S04]  /*fe70*/  STS.U8 [R0+UR4+0xe000], R6 ;  /* 0x00e0000600007988 */ /* 0x0001e80008000004 */
[----:B------:R1:W-:Y:S04]  /*fe80*/  STS.U8 [R0+UR4+0x2400], R4 ;  /* 0x0024000400007988 */ /* 0x0003e80008000004 */
[----:B0-----:R-:W3:Y:S04]  /*fe90*/  LDL.LU R6, [R1+0x8] ;  /* 0x0000080001067983 */ /* 0x001ee80000300800 */
[----:B-1----:R-:W3:Y:S04]  /*fea0*/  LDL.LU R4, [R1+0x4] ;  /* 0x0000040001047983 */ /* 0x002ee80000300800 */
[----:B------:R-:W3:Y:S04]  /*feb0*/  LDL.LU R63, [R1+0x3c4] ;  /* 0x0003c400013f7983 */ /* 0x000ee80000300800 */
[----:B------:R-:W-:Y:S04]  /*fec0*/  STS.U8 [R0+UR4+0xd800], R38 ;  /* 0x00d8002600007988 */ /* 0x000fe80008000004 */
        /* <DEDUP_REMOVED lines=20> */
[----:B----4-:R-:W-:Y:S04]  /*10010*/  STS.U8 [R0+UR4+0x3400], R43 ;  /* 0x0034002b00007988 */ /* 0x010fe80008000004 */
[----:B------:R-:W-:Y:S04]  /*10020*/  STS.U8 [R0+UR4+0x7400], R91 ;  /* 0x0074005b00007988 */ /* 0x000fe80008000004 */
[----:B--2---:R0:W-:Y:S04]  /*10030*/  STS.U8 [R0+UR4+0x3c00], R7 ;  /* 0x003c000700007988 */ /* 0x0041e80008000004 */
[----:B---3--:R1:W-:Y:S04]  /*10040*/  STS.U8 [R0+UR4+0x7c00], R5 ;  /* 0x007c000500007988 */ /* 0x0083e80008000004 */
[----:B0-----:R-:W2:Y:S04]  /*10050*/  LDL.LU R7, [R1+0x3c0] ;  /* 0x0003c00001077983 */ /* 0x001ea80000300800 */
[----:B-1----:R-:W3:Y:S04]  /*10060*/  LDL.LU R5, [R1+0x3bc] ;  /* 0x0003bc0001057983 */ /* 0x002ee80000300800 */
        /* <DEDUP_REMOVED lines=23> */
[----:B------:R0:W-:Y:S04]  /*101e0*/  STS.U8 [R0+UR4+0xbc00], R6 ;  /* 0x00bc000600007988 */ /* 0x0001e80008000004 */
[----:B------:R-:W4:Y:S04]  /*101f0*/  LDL.LU R91, [R1+0xf8] ;  /* 0x0000f800015b7983 */ /* 0x000f280000300800 */
[----:B------:R1:W-:Y:S04]  /*10200*/  STS.U8 [R0+UR4+0xfc00], R4 ;  /* 0x00fc000400007988 */ /* 0x0003e80008000004 */
[----:B0-----:R-:W4:Y:S04]  /*10210*/  LDL.LU R6, [R1+0xf4] ;  /* 0x0000f40001067983 */ /* 0x001f280000300800 */
[----:B-1----:R-:W4:Y:S04]  /*10220*/  LDL.LU R4, [R1+0xf0] ;  /* 0x0000f00001047983 */ /* 0x002f280000300800 */
[----:B------:R-:W-:Y:S04]  /*10230*/  STS.U8 [R0+UR4+0xb400], R81 ;  /* 0x00b4005100007988 */ /* 0x000fe80008000004 */
[----:B------:R-:W-:Y:S04]  /*10240*/  STS.U8 [R0+UR4+0xf400], R80 ;  /* 0x00f4005000007988 */ /* 0x000fe80008000004 */
[----:B------:R-:W-:Y:S04]  /*10250*/  STS.U8 [R0+UR4+0x3800], R78 ;  /* 0x0038004e00007988 */ /* 0x000fe80008000004 */
[----:B------:R-:W-:Y:S04]  /*10260*/  STS.U8 [R0+UR4+0x7800], R67 ;  /* 0x0078004300007988 */ /* 0x000fe80008000004 */
[----:B------:R-:W-:Y:S04]  /*10270*/  STS.U8 [R0+UR4+0xb800], R61 ;  /* 0x00b8003d00007988 */ /* 0x000fe80008000004 */
[----:B------:R-:W-:Y:S04]  /*10280*/  STS.U8 [R0+UR4+0xf800], R15 ;  /* 0x00f8000f00007988 */ /* 0x000fe80008000004 */
[----:B------:R-:W-:Y:S04]  /*10290*/  STS.U8 [R10+UR4+0x80], R63 ;  /* 0x0000803f0a007988 */ /* 0x000fe80008000004 */
[----:B--2---:R0:W-:Y:S04]  /*102a0*/  STS.U8 [R10+UR4+0x4080], R7 ;  /* 0x004080070a007988 */ /* 0x0041e80008000004 */
[----:B---3--:R1:W-:Y:S04]  /*102b0*/  STS.U8 [R10+UR4+0x8080], R5 ;  /* 0x008080050a007988 */ /* 0x0083e80008000004 */
[----:B0-----:R-:W2:Y:S04]  /*102c0*/  LDL.LU R7, [R1+0xe8] ;  /* 0x0000e80001077983 */ /* 0x001ea80000300800 */
[----:B-1----:R-:W3:Y:S04]  /*102d0*/  LDL.LU R5, [R1+0xe4] ;  /* 0x0000e40001057983 */ /* 0x002ee80000300800 */
[----:B------:R-:W3:Y:S04]  /*102e0*/  LDL.LU R63, [R1+0xe0] ;  /* 0x0000e000013f7983 */ /* 0x000ee80000300800 */
[----:B----4-:R-:W-:Y:S04]  /*102f0*/  STS.U8 [R10+UR4+0xc080], R50 ;  /* 0x00c080320a007988 */ /* 0x010fe80008000004 */
[----:B------:R-:W-:Y:S04]  /*10300*/  STS.U8 [R10+UR4+0x480], R38 ;  /* 0x000480260a007988 */ /* 0x000fe80008000004 */
[----:B------:R0:W-:Y:S04]  /*10310*/  STS.U8 [R10+UR4+0xd880], R6 ;  /* 0x00d880060a007988 */ /* 0x0001e80008000004 */
[----:B------:R1:W-:Y:S04]  /*10320*/  STS.U8 [R10+UR4+0x1c80], R4 ;  /* 0x001c80040a007988 */ /* 0x0003e80008000004 */
[----:B0-----:R-:W4:Y:S04]  /*10330*/  LDL.LU R6, [R1+0xd8] ;  /* 0x0000d80001067983 */ /* 0x001f280000300800 */
[----:B-1----:R-:W4:Y:S04]  /*10340*/  LDL.LU R4, [R1+0xcc] ;  /* 0x0000cc0001047983 */ /* 0x002f280000300800 */
[----:B------:R-:W4:Y:S04]  /*10350*/  LDL.LU R50, [R1+0xc8] ;  /* 0x0000c80001327983 */ /* 0x000f280000300800 */
[----:B------:R-:W4:Y:S04]  /*10360*/  LDL.LU R38, [R1+0xc4] ;  /* 0x0000c40001267983 */ /* 0x000f280000300800 */
[----:B------:R0:W-:Y:S04]  /*10370*/  STS.U8 [R10+UR4+0x4480], R31 ;  /* 0x0044801f0a007988 */ /* 0x0001e80008000004 */
[----:B------:R1:W-:Y:S04]  /*10380*/  STS.U8 [R10+UR4+0x8480], R13 ;  /* 0x0084800d0a007988 */ /* 0x0003e80008000004 */
[----:B------:R1:W-:Y:S04]  /*10390*/  STS.U8 [R10+UR4+0xc480], R21 ;  /* 0x00c480150a007988 */ /* 0x0003e80008000004 */
[----:B0-----:R-:W4:Y:S04]  /*103a0*/  LDL.LU R31, [R1+0xbc] ;  /* 0x0000bc00011f7983 */ /* 0x001f280000300800 */
[----:B-1----:R-:W4:Y:S04]  /*103b0*/  LDL.LU R13, [R1+0xb8] ;  /* 0x0000b800010d7983 */ /* 0x002f280000300800 */
[----:B------:R0:W-:Y:S04]  /*103c0*/  STS.U8 [R10+UR4+0x880], R14 ;  /* 0x0008800e0a007988 */ /* 0x0001e80008000004 */
[----:B------:R-:W4:Y:S04]  /*103d0*/  LDL.LU R21, [R1+0xb4] ;  /* 0x0000b40001157983 */ /* 0x000f280000300800 */
[----:B------:R1:W-:Y:S04]  /*103e0*/  STS.U8 [R10+UR4+0x4880], R23 ;  /* 0x004880170a007988 */ /* 0x0003e80008000004 */
[----:B0-----:R-:W4:Y:S04]  /*103f0*/  LDL.LU R14, [R1+0xb0] ;  /* 0x0000b000010e7983 */ /* 0x001f280000300800 */
[----:B------:R0:W-:Y:S04]  /*10400*/  STS.U8 [R10+UR4+0x8880], R69 ;  /* 0x008880450a007988 */ /* 0x0001e80008000004 */
[----:B-1----:R-:W4:Y:S04]  /*10410*/  LDL.LU R23, [R1+0xac] ;  /* 0x0000ac0001177983 */ /* 0x002f280000300800 */
        /* <DEDUP_REMOVED lines=32> */
[----:B--2---:R1:W-:Y:S04]  /*10620*/  STS.U8 [R10+UR4+0x5c80], R7 ;  /* 0x005c80070a007988 */ /* 0x0043e80008000004 */
[----:B0-----:R-:W2:Y:S04]  /*10630*/  LDL.LU R91, [R1+0x28] ;  /* 0x00002800015b7983 */ /* 0x001ea80000300800 */
[----:B---3--:R0:W-:Y:S04]  /*10640*/  STS.U8 [R10+UR4+0x9c80], R5 ;  /* 0x009c80050a007988 */ /* 0x0081e80008000004 */
[----:B-1----:R-:W3:Y:S04]  /*10650*/  LDL.LU R7, [R1+0x20] ;  /* 0x0000200001077983 */ /* 0x002ee80000300800 */
[----:B0-----:R-:W3:Y:S04]  /*10660*/  LDL.LU R5, [R1+0x1c] ;  /* 0x00001c0001057983 */ /* 0x001ee80000300800 */
[----:B----4-:R0:W-:Y:S04]  /*10670*/  STS.U8 [R10+UR4+0x2080], R6 ;  /* 0x002080060a007988 */ /* 0x0101e80008000004 */
[----:B------:R1:W-:Y:S04]  /*10680*/  STS.U8 [R10+UR4+0x6080], R4 ;  /* 0x006080040a007988 */ /* 0x0003e80008000004 */
[----:B0-----:R-:W4:Y:S04]  /*10690*/  LDL.LU R6, [R1+0x1a4] ;  /* 0x0001a40001067983 */ /* 0x001f280000300800 */
[----:B------:R0:W-:Y:S04]  /*106a0*/  STS.U8 [R10+UR4+0xa080], R50 ;  /* 0x00a080320a007988 */ /* 0x0001e80008000004 */
[----:B-1----:R-:W4:Y:S04]  /*106b0*/  LDL.LU R4, [R1+0x1a0] ;  /* 0x0001a00001047983 */ /* 0x002f280000300800 */
[----:B------:R1:W-:Y:S04]  /*106c0*/  STS.U8 [R10+UR4+0xe080], R38 ;  /* 0x00e080260a007988 */ /* 0x0003e80008000004 */
[----:B0-----:R-:W4:Y:S04]  /*106d0*/  LDL.LU R50, [R1+0x19c] ;  /* 0x00019c0001327983 */ /* 0x001f280000300800 */
[----:B-1----:R-:W4:Y:S04]  /*106e0*/  LDL.LU R38, [R1+0x198] ;  /* 0x0001980001267983 */ /* 0x002f280000300800 */
        /* <DEDUP_REMOVED lines=40> */
[----:B0-----:R-:W4:Y:S01]  /*10970*/  LDL.LU R56, [R1+0x284] ;  /* 0x0002840001387983 */ /* 0x001f220000300800 */
[----:B------:R-:W-:-:S03]  /*10980*/  LOP3.LUT R11, R0, 0x20, RZ, 0x3c, !PT ;  /* 0x00000020000b7812 */ /* 0x000fc600078e3cff */
[----:B--2---:R0:W-:Y:S04]  /*10990*/  STS.U8 [R10+UR4+0x7880], R91 ;  /* 0x0078805b0a007988 */ /* 0x0041e80008000004 */
[----:B-1----:R-:W2:Y:S04]  /*109a0*/  LDL.LU R43, [R1+0x280] ;  /* 0x00028000012b7983 */ /* 0x002ea80000300800 */
[----:B---3--:R1:W-:Y:S04]  /*109b0*/  STS.U8 [R10+UR4+0xb880], R7 ;  /* 0x00b880070a007988 */ /* 0x0083e80008000004 */
[----:B0-----:R-:W3:Y:S04]  /*109c0*/  LDL.LU R91, [R1+0x27c] ;  /* 0x00027c00015b7983 */ /* 0x001ee80000300800 */
[----:B------:R0:W-:Y:S04]  /*109d0*/  STS.U8 [R10+UR4+0xf880], R5 ;  /* 0x00f880050a007988 */ /* 0x0001e80008000004 */
[----:B-1----:R-:W3:Y:S04]  /*109e0*/  LDL.LU R7, [R1+0x278] ;  /* 0x0002780001077983 */ /* 0x002ee80000300800 */
[----:B0-----:R-:W3:Y:S04]  /*109f0*/  LDL.LU R5, [R1+0x274] ;  /* 0x0002740001057983 */ /* 0x001ee80000300800 */
[----:B------:R-:W-:Y:S04]  /*10a00*/  STS.U8 [R10+UR4+0xdc80], R63 ;  /* 0x00dc803f0a007988 */ /* 0x000fe80008000004 */
[----:B----4-:R0:W-:Y:S04]  /*10a10*/  STS.U8 [R10+UR4+0x3c80], R6 ;  /* 0x003c80060a007988 */ /* 0x0101e80008000004 */
[----:B------:R1:W-:Y:S04]  /*10a20*/  STS.U8 [R10+UR4+0x7c80], R4 ;  /* 0x007c80040a007988 */ /* 0x0003e80008000004 */
[----:B0-----:R-:W4:Y:S04]  /*10a30*/  LDL.LU R6, [R1+0x270] ;  /* 0x0002700001067983 */ /* 0x001f280000300800 */
[----:B------:R-:W-:Y:S04]  /*10a40*/  STS.U8 [R10+UR4+0xbc80], R50 ;  /* 0x00bc80320a007988 */ /* 0x000fe80008000004 */
[----:B-1----:R-:W4:Y:S04]  /*10a50*/  LDL.LU R4, [R1+0x26c] ;  /* 0x00026c0001047983 */ /* 0x002f280000300800 */
[----:B------:R-:W-:Y:S04]  /*10a60*/  STL [R1+0x1ea8], R10 ;  /* 0x001ea80a01007387 */ /* 0x000fe80000100800 */
[----:B------:R-:W-:Y:S04]  /*10a70*/  STS.U8 [R10+UR4+0xfc80], R38 ;  /* 0x00fc80260a007988 */ /* 0x000fe80008000004 */
[----:B------:R-:W-:Y:S04]  /*10a80*/  STL [R1+0x229c], R10 ;  /* 0x00229c0a01007387 */ /* 0x000fe80000100800 */
[----:B------:R-:W-:Y:S04]  /*10a90*/  STL [R1+0x22a8], R10 ;  /* 0x0022a80a01007387 */ /* 0x000fe80000100800 */
[----:B------:R0:W-:Y:S04]  /*10aa0*/  STS.U8 [R11+UR4+0x9900], R3 ;  /* 0x009900030b007988 */ /* 0x0001e80008000004 */
[----:B------:R1:W-:Y:S04]  /*10ab0*/  STS.U8 [R11+UR4+0xd900], R2 ;  /* 0x00d900020b007988 */ /* 0x0003e80008000004 */
[----:B------:R1:W-:Y:S04]  /*10ac0*/  STS.U8 [R11+UR4+0x1d00], R18 ;  /* 0x001d00120b007988 */ /* 0x0003e80008000004 */
[----:B0-----:R-:W4:Y:S04]  /*10ad0*/  LDL.LU R3, [R1+0x2380] ;  /* 0x0023800001037983 */ /* 0x001f280000300800 */
[----:B-1----:R-:W4:Y:S04]  /*10ae0*/  LDL.LU R2, [R1+0x237c] ;  /* 0x00237c0001027983 */ /* 0x002f280000300800 */
[----:B------:R-:W4:Y:S04]  /*10af0*/  LDL.LU R18, [R1+0x2378] ;  /* 0x0023780001127983 */ /* 0x000f280000300800 */
[----:B------:R0:W-:Y:S04]  /*10b00*/  STS.U8 [R11+UR4+0x5d00], R41 ;  /* 0x005d00290b007988 */ /* 0x0001e80008000004 */
[----:B0-----:R-:W4:Y:S01]  /*10b10*/  LDL.LU R41, [R1+0x2374] ;  /* 0x0023740001297983 */ /* 0x001f220000300800 */
[----:B------:R-:W-:-:S02]  /*10b20*/  LOP3.LUT R12, R0, 0x30, RZ, 0x3c, !PT ;  /* 0x00000030000c7812 */ /* 0x000fc400078e3cff */
[----:B------:R-:W-:Y:S01]  /*10b30*/  IADD3 R0, P2, PT, R33, R8, RZ ;  /* 0x0000000821007210 */ /* 0x000fe20007f5e0ff */
[----:B------:R0:W-:Y:S04]  /*10b40*/  STS.U8 [R11+UR4+0xc100], R14 ;  /* 0x00c1000e0b007988 */ /* 0x0001e80008000004 */
[----:B------:R-:W-:Y:S01]  /*10b50*/  STS.U8 [R11+UR4+0x100], R31 ;  /* 0x0001001f0b007988 */ /* 0x000fe20008000004 */
[----:B0-----:R-:W-:-:S03]  /*10b60*/  @!P6 IMAD.MOV.U32 R14, RZ, RZ, R0 ;  /* 0x000000ffff0ee224 */ /* 0x001fc600078e0000 */
        /* <DEDUP_REMOVED lines=27> */
[----:B--2---:R-:W-:Y:S04]  /*10d20*/  STS.U8 [R11+UR4+0x1500], R43 ;  /* 0x0015002b0b007988 */ /* 0x004fe80008000004 */
[----:B------:R-:W-:Y:S04]  /*10d30*/  STS.U8 [R11+UR4+0xe500], R72 ;  /* 0x00e500480b007988 */ /* 0x000fe80008000004 */
[----:B---3--:R-:W-:Y:S04]  /*10d40*/  STS.U8 [R11+UR4+0x5500], R91 ;  /* 0x0055005b0b007988 */ /* 0x008fe80008000004 */
        /* <DEDUP_REMOVED lines=26> */
[----:B----4-:R0:W-:Y:S02]  /*10ef0*/  STS.U8 [R11+UR4+0x5900], R4 ;  /* 0x005900040b007988 */ /* 0x0101e40008000004 */
[----:B0-----:R-:W-:-:S02]  /*10f00*/  IMAD.X R4, R28, 0x1, R9, P2 ;  /* 0x000000011c047824 */ /* 0x001fc400010e0609 */
[----:B------:R-:W-:Y:S02]  /*10f10*/  STS.U8 [R11+UR4+0x1900], R6 ;  /* 0x001900060b007988 */ /* 0x000fe40008000004 */
[----:B------:R-:W-:Y:S02]  /*10f20*/  @!P6 IMAD.MOV.U32 R15, RZ, RZ, R4 ;  /* 0x000000ffff0fe224 */ /* 0x000fe400078e0004 */
[----:B------:R-:W-:Y:S04]  /*10f30*/  STS.U8 [R12+UR4+0x180], R34 ;  /* 0x000180220c007988 */ /* 0x000fe80008000004 */
[----:B------:R0:W-:Y:S04]  /*10f40*/  STS.U8 [R12+UR4+0x4180], R32 ;  /* 0x004180200c007988 */ /* 0x0001e80008000004 */
[----:B------:R-:W-:Y:S04]  /*10f50*/  STS.U8 [R12+UR4+0x8180], R30 ;  /* 0x0081801e0c007988 */ /* 0x000fe80008000004 */
[----:B------:R1:W-:Y:S04]  /*10f60*/  STS.U8 [R12+UR4+0xc180], R29 ;  /* 0x00c1801d0c007988 */ /* 0x0003e80008000004 */
[----:B------:R-:W-:Y:S04]  /*10f70*/  STS.U8 [R12+UR4+0x580], R27 ;  /* 0x0005801b0c007988 */ /* 0x000fe80008000004 */
[----:B------:R-:W-:Y:S04]  /*10f80*/  STS.U8 [R12+UR4+0x4580], R26 ;  /* 0x0045801a0c007988 */ /* 0x000fe80008000004 */
[----:B------:R-:W-:Y:S01]  /*10f90*/  STS.U8 [R12+UR4+0x8580], R25 ;  /* 0x008580190c007988 */ /* 0x000fe20008000004 */
[----:B------:R-:W-:-:S06]  /*10fa0*/  PRMT R41, RZ, 0x7610, R41 ;  /* 0x00007610ff297816 */ /* 0x000fcc0000000029 */
[----:B------:R-:W2:Y:S04]  /*10fb0*/  @!P6 LDG.E.U8 R41, desc[UR14][R14.64] ;  /* 0x0000000e0e29e981 */ /* 0x000ea8000c1e1100 */
[----:B------:R-:W-:Y:S01]  /*10fc0*/  STL [R1+0x1eac], R11 ;  /* 0x001eac0b01007387 */ /* 0x000fe20000100800 */
[----:B------:R-:W-:-:S03]  /*10fd0*/  VIADD R36, R35, 0xffffff82 ;  /* 0xffffff8223247836 */ /* 0x000fc60000000000 */
[----:B------:R-:W-:Y:S04]  /*10fe0*/  STL [R1+0x22d4], R11 ;  /* 0x0022d40b01007387 */ /* 0x000fe80000100800 */
[----:B------:R-:W-:Y:S01]  /*10ff0*/  STL [R1+0x2334], R8 ;  /* 0x0023340801007387 */ /* 0x000fe20000100800 */
[----:B------:R-:W-:-:S03]  /*11000*/  IMAD R50, R18, 0x16, RZ ;  /* 0x0000001612327824 */ /* 0x000fc600078e02ff */
[----:B------:R-:W-:Y:S01]  /*11010*/  STL [R1+0xc48], R0 ;  /* 0x000c480001007387 */ /* 0x000fe20000100800 */
[----:B------:R-:W-:-:S03]  /*11020*/  IMAD R69, R18, 0x1e, RZ ;  /* 0x0000001e12457824 */ /* 0x000fc600078e02ff */
[----:B------:R-:W-:Y:S01]  /*11030*/  STL [R1+0x2338], R9 ;  /* 0x0023380901007387 */ /* 0x000fe20000100800 */
[----:B------:R-:W-:-:S03]  /*11040*/  IMAD R23, R18, 0x23, RZ ;  /* 0x0000002312177824 */ /* 0x000fc600078e02ff */
[----:B------:R-:W-:Y:S01]  /*11050*/  STL [R1+0xc44], R4 ;  /* 0x000c440401007387 */ /* 0x000fe20000100800 */
[----:B------:R-:W-:-:S03]  /*11060*/  IMAD R76, R18, 0x26, RZ ;  /* 0x00000026124c7824 */ /* 0x000fc600078e02ff */
[----:B------:R3:W-:Y:S01]  /*11070*/  STL [R1+0x2314], R12 ;  /* 0x0023140c01007387 */ /* 0x0007e20000100800 */
[C---:B------:R-:W-:Y:S02]  /*11080*/  IMAD R65, R18.reuse, 0x2b, RZ ;  /* 0x0000002b12417824 */ /* 0x040fe400078e02ff */
[C---:B------:R-:W-:Y:S02]  /*11090*/  IMAD R75, R18.reuse, 0x2d, RZ ;  /* 0x0000002d124b7824 */ /* 0x040fe400078e02ff */
[C---:B------:R-:W-:Y:S02]  /*110a0*/  IMAD R72, R18.reuse, 0x2e, RZ ;  /* 0x0000002e12487824 */ /* 0x040fe400078e02ff */
[C---:B------:R-:W-:Y:S02]  /*110b0*/  IMAD R24, R18.reuse, 0x33, RZ ;  /* 0x0000003312187824 */ /* 0x040fe400078e02ff */
[C---:B------:R-:W-:Y:S02]  /*110c0*/  IMAD R68, R18.reuse, 0x35, RZ ;  /* 0x0000003512447824 */ /* 0x040fe400078e02ff */
[----:B------:R-:W-:-:S02]  /*110d0*/  IMAD R66, R18, 0x36, RZ ;  /* 0x0000003612427824 */ /* 0x000fc400078e02ff */
[C---:B------:R-:W-:Y:S02]  /*110e0*/  IMAD R58, R18.reuse, 0x37, RZ ;  /* 0x00000037123a7824 */ /* 0x040fe400078e02ff */
[C---:B------:R-:W-:Y:S02]  /*110f0*/  IMAD R49, R18.reuse, 0x3d, RZ ;  /* 0x0000003d12317824 */ /* 0x040fe400078e02ff */
[C---:B------:R-:W-:Y:S02]  /*11100*/  IMAD R46, R18.reuse, 0x3e, RZ ;  /* 0x0000003e122e7824 */ /* 0x040fe400078e02ff */
[C---:B------:R-:W-:Y:S02]  /*11110*/  IMAD R43, R18.reuse, 0x3f, RZ ;  /* 0x0000003f122b7824 */ /* 0x040fe400078e02ff */
[C---:B------:R-:W-:Y:S02]  /*11120*/  IMAD R42, R18.reuse, 0x45, RZ ;  /* 0x00000045122a7824 */ /* 0x040fe400078e02ff */
[----:B------:R-:W-:-:S02]  /*11130*/  IMAD R33, R18, 0x46, RZ ;  /* 0x0000004612217824 */ /* 0x000fc400078e02ff */
[C---:B0-----:R-:W-:Y:S02]  /*11140*/  IMAD R32, R18.reuse, 0x47, RZ ;  /* 0x0000004712207824 */ /* 0x041fe400078e02ff */
[C---:B-1----:R-:W-:Y:S02]  /*11150*/  IMAD R29, R18.reuse, 0x4d, RZ ;  /* 0x0000004d121d7824 */ /* 0x042fe400078e02ff */
[C---:B---3--:R-:W-:Y:S02]  /*11160*/  IMAD R12, R18.reuse, 0x4e, RZ ;  /* 0x0000004e120c7824 */ /* 0x048fe400078e02ff */
        /* <DEDUP_REMOVED lines=9> */
[C---:B------:R-:W-:Y:S02]  /*11200*/  IMAD.SHL.U32 R39, R18.reuse, 0x4, RZ ;  /* 0x0000000412277824 */ /* 0x040fe400078e00ff */
        /* <DEDUP_REMOVED lines=37> */
[C---:B------:R-:W-:Y:S01]  /*11460*/  IMAD R28, R18.reuse, 0x7b, RZ ;  /* 0x0000007b121c7824 */ /* 0x040fe200078e02ff */
[----:B------:R-:W-:Y:S02]  /*11470*/  SHF.R.S32.HI R87, RZ, 0x1f, R46 ;  /* 0x0000001fff577819 */ /* 0x000fe4000001142e */
[----:B------:R-:W-:Y:S02]  /*11480*/  SHF.R.S32.HI R89, RZ, 0x1f, R33 ;  /* 0x0000001fff597819 */ /* 0x000fe40000011421 */
[----:B------:R-:W-:Y:S01]  /*11490*/  SHF.R.S32.HI R85, RZ, 0x1f, R79 ;  /* 0x0000001fff557819 */ /* 0x000fe2000001144f */
[----:B--2---:R-:W-:Y:S04]  /*114a0*/  STL [R1+0x230c], R41 ;  /* 0x00230c2901007387 */ /* 0x004fe80000100800 */
        /* <DEDUP_REMOVED lines=28> */
[----:B0-----:R-:W-:-:S03]  /*11670*/  IMAD R35, R18, 0x67, RZ ;  /* 0x0000006712237824 */ /* 0x001fc600078e02ff */
[----:B------:R-:W-:Y:S04]  /*11680*/  STL [R1+0x2bc], R4 ;  /* 0x0002bc0401007387 */ /* 0x000fe80000100800 */
[----:B------:R-:W-:Y:S04]  /*11690*/  STL [R1+0x2c8], R48 ;  /* 0x0002c83001007387 */ /* 0x000fe80000100800 */
[----:B------:R-:W-:Y:S04]  /*116a0*/  STL [R1+0x2cc], R30 ;  /* 0x0002cc1e01007387 */ /* 0x000fe80000100800 */
[----:B------:R0:W-:Y:S01]  /*116b0*/  STL [R1+0x203c], R18 ;  /* 0x00203c1201007387 */ /* 0x0001e20000100800 */
[----:B------:R-:W-:-:S02]  /*116c0*/  SHF.R.S32.HI R36, RZ, 0x1f, R69 ;  /* 0x0000001fff247819 */ /* 0x000fc40000011445 */
[----:B0-----:R-:W-:-:S05]  /*116d0*/  SHF.R.S32.HI R18, RZ, 0x1f, R50 ;  /* 0x0000001fff127819 */ /* 0x001fca0000011432 */
[----:B------:R0:W-:Y:S01]  /*116e0*/  STL [R1+0x18], R18 ;  /* 0x0000181201007387 */ /* 0x0001e20000100800 */
[----:B------:R-:W-:-:S03]  /*116f0*/  SHF.R.S32.HI R41, RZ, 0x1f, R90 ;  /* 0x0000001fff297819 */ /* 0x000fc6000001145a */
[----:B------:R1:W-:Y:S01]  /*11700*/  STL [R1+0x48], R36 ;  /* 0x0000482401007387 */ /* 0x0003e20000100800 */
[----:B------:R-:W-:Y:S02]  /*11710*/  SHF.R.S32.HI R65, RZ, 0x1f, R65 ;  /* 0x0000001fff417819 */ /* 0x000fe40000011441 */
[----:B0-----:R-:W-:Y:S02]  /*11720*/  SHF.R.S32.HI R18, RZ, 0x1f, R31 ;  /* 0x0000001fff127819 */ /* 0x001fe4000001141f */
[----:B-1----:R-:W-:-:S03]  /*11730*/  SHF.R.S32.HI R36, RZ, 0x1f, R76 ;  /* 0x0000001fff247819 */ /* 0x002fc6000001144c */
[----:B------:R0:W-:Y:S04]  /*11740*/  STL [R1+0x50], R18 ;  /* 0x0000501201007387 */ /* 0x0001e80000100800 */
[----:B------:R1:W-:Y:S01]  /*11750*/  STL [R1+0x74], R41 ;  /* 0x0000742901007387 */ /* 0x0003e20000100800 */
[----:B0-----:R-:W-:-:S03]  /*11760*/  SHF.R.S32.HI R18, RZ, 0x1f, R93 ;  /* 0x0000001fff127819 */ /* 0x001fc6000001145d */
[----:B------:R0:W-:Y:S04]  /*11770*/  STL [R1+0x78], R36 ;  /* 0x0000782401007387 */ /* 0x0001e80000100800 */
[----:B------:R-:W-:Y:S04]  /*11780*/  STL [R1+0x2370], R65 ;  /* 0x0023704101007387 */ /* 0x000fe80000100800 */
[----:B------:R2:W-:Y:S01]  /*11790*/  STL [R1+0x7c], R18 ;  /* 0x00007c1201007387 */ /* 0x0005e20000100800 */
[----:B-1----:R-:W-:Y:S02]  /*117a0*/  SHF.R.S32.HI R41, RZ, 0x1f, R72 ;  /* 0x0000001fff297819 */ /* 0x002fe40000011448 */
[----:B0-----:R-:W-:-:S02]  /*117b0*/  SHF.R.S32.HI R36, RZ, 0x1f, R53 ;  /* 0x0000001fff247819 */ /* 0x001fc40000011435 */
[----:B--2---:R-:W-:-:S05]  /*117c0*/  SHF.R.S32.HI R18, RZ, 0x1f, R75 ;  /* 0x0000001fff127819 */ /* 0x004fca000001144b */
[----:B------:R0:W-:Y:S04]  /*117d0*/  STL [R1+0x94], R18 ;  /* 0x0000941201007387 */ /* 0x0001e80000100800 */
[----:B------:R-:W-:Y:S01]  /*117e0*/  STL [R1+0x98], R41 ;  /* 0x0000982901007387 */ /* 0x000fe20000100800 */
[----:B0-----:R-:W-:-:S03]  /*117f0*/  SHF.R.S32.HI R18, RZ, 0x1f, R24 ;  /* 0x0000001fff127819 */ /* 0x001fc60000011418 */
[----:B------:R0:W-:Y:S04]  /*11800*/  STL [R1+0x9c], R36 ;  /* 0x00009c2401007387 */ /* 0x0001e80000100800 */
[----:B------:R1:W-:Y:S01]  /*11810*/  STL [R1+0xa0], R18 ;  /* 0x0000a01201007387 */ /* 0x0003e20000100800 */
[----:B0-----:R-:W-:Y:S02]  /*11820*/  SHF.R.S32.HI R36, RZ, 0x1f, R68 ;  /* 0x0000001fff247819 */ /* 0x001fe40000011444 */
[----:B-1----:R-:W-:-:S03]  /*11830*/  SHF.R.S32.HI R18, RZ, 0x1f, R66 ;  /* 0x0000001fff127819 */ /* 0x002fc60000011442 */
        /* <DEDUP_REMOVED lines=8> */
[----:B------:R-:W-:Y:S01]  /*118c0*/  STL [R1+0xc8], R36 ;  /* 0x0000c82401007387 */ /* 0x000fe20000100800 */
[----:B------:R-:W-:-:S03]  /*118d0*/  SHF.R.S32.HI R43, RZ, 0x1f, R91 ;  /* 0x0000001fff2b7819 */ /* 0x000fc6000001145b */
[----:B------:R-:W-:Y:S04]  /*118e0*/  STL [R1+0xc4], R87 ;  /* 0x0000c45701007387 */ /* 0x000fe80000100800 */
[----:B------:R0:W-:Y:S01]  /*118f0*/  STL [R1+0xcc], R18 ;  /* 0x0000cc1201007387 */ /* 0x0001e20000100800 */
[----:B------:R-:W-:-:S03]  /*11900*/  SHF.R.S32.HI R32, RZ, 0x1f, R32 ;  /* 0x0000001fff207819 */ /* 0x000fc60000011420 */
[----:B------:R-:W-:Y:S01]  /*11910*/  STL [R1+0x2364], R43 ;  /* 0x0023642b01007387 */ /* 0x000fe20000100800 */
[----:B0-----:R-:W-:-:S05]  /*11920*/  SHF.R.S32.HI R18, RZ, 0x1f, R42 ;  /* 0x0000001fff127819 */ /* 0x001fca000001142a */
[----:B------:R0:W-:Y:S04]  /*11930*/  STL [R1+0xe0], R18 ;  /* 0x0000e01201007387 */ /* 0x0001e80000100800 */
[----:B------:R-:W-:Y:S01]  /*11940*/  STL [R1+0x235c], R82 ;  /* 0x00235c5201007387 */ /* 0x000fe20000100800 */
[----:B0-----:R-:W-:-:S03]  /*11950*/  SHF.R.S32.HI R18, RZ, 0x1f, R82 ;  /* 0x0000001fff127819 */ /* 0x001fc60000011452 */
[----:B------:R-:W-:Y:S01]  /*11960*/  STL [R1+0xe8], R32 ;  /* 0x0000e82001007387 */ /* 0x000fe20000100800 */
[----:B------:R-:W-:-:S03]  /*11970*/  SHF.R.S32.HI R76, RZ, 0x1f, R12 ;  /* 0x0000001fff4c7819 */ /* 0x000fc6000001140c */
[----:B------:R0:W-:Y:S01]  /*11980*/  STL [R1+0xf0], R18 ;  /* 0x0000f01201007387 */ /* 0x0001e20000100800 */
[----:B------:R-:W-:-:S03]  /*11990*/  SHF.R.S32.HI R12, RZ, 0x1f, R9 ;  /* 0x0000001fff0c7819 */ /* 0x000fc60000011409 */
[----:B------:R-:W-:Y:S01]  /*119a0*/  STL [R1+0x2360], R79 ;  /* 0x0023604f01007387 */ /* 0x000fe20000100800 */
[----:B------:R-:W-:-:S03]  /*119b0*/  SHF.R.S32.HI R9, RZ, 0x1f, R77 ;  /* 0x0000001fff097819 */ /* 0x000fc6000001144d */
[----:B------:R-:W-:Y:S01]  /*119c0*/  STL [R1+0xe4], R89 ;  /* 0x0000e45901007387 */ /* 0x000fe20000100800 */
[----:B0-----:R-:W-:-:S03]  /*119d0*/  SHF.R.S32.HI R18, RZ, 0x1f, R29 ;  /* 0x0000001fff127819 */ /* 0x001fc6000001141d */
[----:B------:R-:W-:Y:S01]  /*119e0*/  STL [R1+0x2368], R89 ;  /* 0x0023685901007387 */ /* 0x000fe20000100800 */
[----:B------:R-:W-:-:S03]  /*119f0*/  SHF.R.S32.HI R75, RZ, 0x1f, R73 ;  /* 0x0000001fff4b7819 */ /* 0x000fc60000011449 */
[----:B------:R0:W-:Y:S04]  /*11a00*/  STL [R1+0x2350], R85 ;  /* 0x0023505501007387 */ /* 0x0001e80000100800 */
[----:B------:R-:W-:Y:S04]  /*11a10*/  STL [R1+0xf8], R18 ;  /* 0x0000f81201007387 */ /* 0x000fe80000100800 */
[----:B------:R-:W-:Y:S04]  /*11a20*/  STL [R1+0x2348], R77 ;  /* 0x0023484d01007387 */ /* 0x000fe80000100800 */
[----:B------:R-:W-:Y:S04]  /*11a30*/  STL [R1+0x100], R12 ;  /* 0x0001000c01007387 */ /* 0x000fe80000100800 */
[----:B------:R1:W-:Y:S04]  /*11a40*/  STL [R1+0x10c], R9 ;  /* 0x00010c0901007387 */ /* 0x0003e80000100800 */
[----:B------:R-:W-:Y:S04]  /*11a50*/  STL [R1+0x234c], R73 ;  /* 0x00234c4901007387 */ /* 0x000fe80000100800 */
[----:B------:R-:W-:Y:S04]  /*11a60*/  STL [R1+0xfc], R76 ;  /* 0x0000fc4c01007387 */ /* 0x000fe80000100800 */
[----:B------:R-:W-:Y:S04]  /*11a70*/  STL [R1+0x2354], R76 ;  /* 0x0023544c01007387 */ /* 0x000fe80000100800 */
[----:B------:R-:W-:Y:S04]  /*11a80*/  STL [R1+0x233c], R75 ;  /* 0x00233c4b01007387 */ /* 0x000fe80000100800 */
[----:B0-----:R-:W2:Y:S04]  /*11a90*/  LDL R85, [R1+0x1d4] ;  /* 0x0001d40001557983 */ /* 0x001ea80000100800 */
[----:B------:R-:W3:Y:S01]  /*11aa0*/  LDL R65, [R1+0x18] ;  /* 0x0000180001417983 */ /* 0x000ee20000100800 */
[----:B-1----:R-:W-:-:S02]  /*11ab0*/  SHF.R.S32.HI R9, RZ, 0x1f, R8 ;  /* 0x0000001fff097819 */ /* 0x002fc40000011408 */
[----:B------:R-:W-:Y:S01]  /*11ac0*/  SHF.R.S32.HI R68, RZ, 0x1f, R27 ;  /* 0x0000001fff447819 */ /* 0x000fe2000001141b */
[----:B------:R-:W-:Y:S01]  /*11ad0*/  STL [R1+0x2340], R71 ;  /* 0x0023404701007387 */ /* 0x000fe20000100800 */
[----:B------:R-:W-:Y:S02]  /*11ae0*/  SHF.R.S32.HI R72, RZ, 0x1f, R5 ;  /* 0x0000001fff487819 */ /* 0x000fe40000011405 */
[----:B------:R-:W-:Y:S01]  /*11af0*/  SHF.R.S32.HI R8, RZ, 0x1f, R0 ;  /* 0x0000001fff087819 */ /* 0x000fe20000011400 */
[----:B------:R-:W-:Y:S01]  /*11b00*/  STL [R1+0x114], R9 ;  /* 0x0001140901007387 */ /* 0x000fe20000100800 */
[----:B------:R-:W-:Y:S02]  /*11b10*/  SHF.R.S32.HI R5, RZ, 0x1f, R71 ;  /* 0x0000001fff057819 */ /* 0x000fe40000011447 */
[----:B------:R-:W-:Y:S01]  /*11b20*/  SHF.R.S32.HI R18, RZ, 0x1f, R7 ;  /* 0x0000001fff127819 */ /* 0x000fe20000011407 */
[----:B------:R0:W-:Y:S01]  /*11b30*/  STL [R1+0x2344], R9 ;  /* 0x0023440901007387 */ /* 0x0001e20000100800 */
[----:B------:R-:W-:-:S03]  /*11b40*/  SHF.R.S32.HI R66, RZ, 0x1f, R6 ;  /* 0x0000001fff427819 */ /* 0x000fc60000011406 */
[----:B------:R-:W-:Y:S01]  /*11b50*/  STL [R1+0x236c], R68 ;  /* 0x00236c4401007387 */ /* 0x000fe20000100800 */
[----:B------:R-:W-:-:S03]  /*11b60*/  SHF.R.S32.HI R49, RZ, 0x1f, R4 ;  /* 0x0000001fff317819 */ /* 0x000fc60000011404 */
[----:B------:R1:W-:Y:S01]  /*11b70*/  STL [R1+0x2358], R27 ;  /* 0x0023581b01007387 */ /* 0x0003e20000100800 */
[----:B------:R-:W-:-:S03]  /*11b80*/  SHF.R.S32.HI R46, RZ, 0x1f, R64 ;  /* 0x0000001fff2e7819 */ /* 0x000fc60000011440 */
[----:B------:R-:W-:Y:S01]  /*11b90*/  STL [R1+0x11c], R72 ;  /* 0x00011c4801007387 */ /* 0x000fe20000100800 */
[----:B------:R-:W-:-:S03]  /*11ba0*/  SHF.R.S32.HI R29, RZ, 0x1f, R48 ;  /* 0x0000001fff1d7819 */ /* 0x000fc60000011430 */
[----:B------:R-:W-:Y:S01]  /*11bb0*/  STL [R1+0x120], R8 ;  /* 0x0001200801007387 */ /* 0x000fe20000100800 */
[----:B0-----:R-:W-:-:S03]  /*11bc0*/  IADD3 R9, P4, PT, R39, R2, RZ ;  /* 0x0000000227097210 */ /* 0x001fc60007f9e0ff */
[----:B------:R-:W-:Y:S01]  /*11bd0*/  STL [R1+0x124], R5 ;  /* 0x0001240501007387 */ /* 0x000fe20000100800 */
[----:B------:R-:W-:-:S03]  /*11be0*/  SHF.R.S32.HI R13, RZ, 0x1f, R39 ;  /* 0x0000001fff0d7819 */ /* 0x000fc60000011427 */
[----:B------:R-:W-:Y:S01]  /*11bf0*/  STL [R1+0x12c], R18 ;  /* 0x00012c1201007387 */ /* 0x000fe20000100800 */
[----:B-1----:R-:W-:-:S03]  /*11c00*/  IADD3 R27, P5, PT, R44, R2, RZ ;  /* 0x000000022c1b7210 */ /* 0x002fc60007fbe0ff */
[----:B------:R-:W-:Y:S04]  /*11c10*/  STL [R1+0x130], R66 ;  /* 0x0001304201007387 */ /* 0x000fe80000100800 */
[----:B------:R-:W-:Y:S04]  /*11c20*/  STL [R1+0x158], R49 ;  /* 0x0001583101007387 */ /* 0x000fe80000100800 */
[----:B------:R-:W-:Y:S01]  /*11c30*/  STL [R1+0x15c], R46 ;  /* 0x00015c2e01007387 */ /* 0x000fe20000100800 */
[----:B------:R-:W-:-:S03]  /*11c40*/  SHF.R.S32.HI R14, RZ, 0x1f, R44 ;  /* 0x0000001fff0e7819 */ /* 0x000fc6000001142c */
[----:B------:R-:W-:Y:S01]  /*11c50*/  STL [R1+0x164], R29 ;  /* 0x0001641d01007387 */ /* 0x000fe20000100800 */
[----:B------:R-:W-:-:S03]  /*11c60*/  IMAD.X R43, R13, 0x1, R3, P4 ;  /* 0x000000010d2b7824 */ /* 0x000fc600020e0603 */
[----:B------:R0:W-:Y:S01]  /*11c70*/  STL [R1+0xb50], R9 ;  /* 0x000b500901007387 */ /* 0x0001e20000100800 */
[----:B------:R-:W-:-:S03]  /*11c80*/  SHF.R.S32.HI R15, RZ, 0x1f, R47 ;  /* 0x0000001fff0f7819 */ /* 0x000fc6000001142f */
[----:B------:R1:W-:Y:S01]  /*11c90*/  STL [R1+0xb70], R27 ;  /* 0x000b701b01007387 */ /* 0x0003e20000100800 */
[-C--:B0-----:R-:W-:Y:S02]  /*11ca0*/  IADD3 R9, P2, PT, R47, R2.reuse, RZ ;  /* 0x000000022f097210 */ /* 0x081fe40007f5e0ff */
[----:B-1----:R-:W-:-:S03]  /*11cb0*/  IADD3 R27, P6, PT, R45, R2, RZ ;  /* 0x000000022d1b7210 */ /* 0x002fc60007fde0ff */
[----:B------:R0:W-:Y:S04]  /*11cc0*/  STL [R1+0xb90], R9 ;  /* 0x000b900901007387 */ /* 0x0001e80000100800 */
[----:B------:R1:W-:Y:S01]  /*11cd0*/  STL [R1+0xb4c], R43 ;  /* 0x000b4c2b01007387 */ /* 0x0003e20000100800 */
[--C-:B------:R-:W-:Y:S02]  /*11ce0*/  IMAD.X R68, R15, 0x1, R3.reuse, P2 ;  /* 0x000000010f447824 */ /* 0x100fe400010e0603 */
[----:B0-----:R-:W-:Y:S01]  /*11cf0*/  IMAD.X R9, R14, 0x1, R3, P5 ;  /* 0x000000010e097824 */ /* 0x001fe200028e0603 */
[----:B-1----:R-:W4:Y:S01]  /*11d00*/  LDL R43, [R1+0x1fc] ;  /* 0x0001fc00012b7983 */ /* 0x002f220000100800 */
[----:B------:R-:W-:-:S03]  /*11d10*/  SHF.R.S32.HI R61, RZ, 0x1f, R45 ;  /* 0x0000001fff3d7819 */ /* 0x000fc6000001142d */
[----:B------:R0:W-:Y:S04]  /*11d20*/  STL [R1+0xbb0], R27 ;  /* 0x000bb01b01007387 */ /* 0x0001e80000100800 */
[----:B------:R1:W-:Y:S01]  /*11d30*/  STL [R1+0xb6c], R9 ;  /* 0x000b6c0901007387 */ /* 0x0003e20000100800 */
[-C--:B0-----:R-:W-:Y:S02]  /*11d40*/  IADD3 R27, P4, PT, R11, R2.reuse, RZ ;  /* 0x000000020b1b7210 */ /* 0x081fe40007f9e0ff */
[----:B-1----:R-:W-:-:S03]  /*11d50*/  IADD3 R9, P5, PT, R17, R2, RZ ;  /* 0x0000000211097210 */ /* 0x002fc60007fbe0ff */
[----:B------:R0:W-:Y:S01]  /*11d60*/  STL [R1+0xc50], R27 ;  /* 0x000c501b01007387 */ /* 0x0001e20000100800 */
[----:B------:R-:W-:-:S03]  /*11d70*/  SHF.R.S32.HI R67, RZ, 0x1f, R11 ;  /* 0x0000001fff437819 */ /* 0x000fc6000001140b */
[----:B------:R1:W-:Y:S04]  /*11d80*/  STL [R1+0xb8c], R68 ;  /* 0x000b8c4401007387 */ /* 0x0003e80000100800 */
[----:B------:R-:W4:Y:S01]  /*11d90*/  LDL R89, [R1+0x204] ;  /* 0x0002040001597983 */ /* 0x000f220000100800 */
[----:B0-----:R-:W-:-:S03]  /*11da0*/  IMAD.X R27, R61, 0x1, R3, P6 ;  /* 0x000000013d1b7824 */ /* 0x001fc600030e0603 */
[----:B------:R0:W-:Y:S01]  /*11db0*/  STL [R1+0xc70], R9 ;  /* 0x000c700901007387 */ /* 0x0001e20000100800 */
[----:B------:R-:W-:Y:S01]  /*11dc0*/  SHF.R.S32.HI R78, RZ, 0x1f, R17 ;  /* 0x0000001fff4e7819 */ /* 0x000fe20000011411 */
[----:B-1----:R-:W-:Y:S02]  /*11dd0*/  IMAD.X R68, R67, 0x1, R3, P4 ;  /* 0x0000000143447824 */ /* 0x002fe400020e0603 */
[----:B------:R1:W-:Y:S01]  /*11de0*/  STL [R1+0xbac], R27 ;  /* 0x000bac1b01007387 */ /* 0x0003e20000100800 */
[----:B------:R-:W-:-:S03]  /*11df0*/  SHF.R.S32.HI R80, RZ, 0x1f, R63 ;  /* 0x0000001fff507819 */ /* 0x000fc6000001143f */
[----:B------:R-:W4:Y:S01]  /*11e00*/  LDL R79, [R1+0x48] ;  /* 0x00004800014f7983 */ /* 0x000f220000100800 */
[----:B0-----:R-:W-:-:S05]  /*11e10*/  IADD3 R9, P2, PT, R63, R2, RZ ;  /* 0x000000023f097210 */ /* 0x001fca0007f5e0ff */
[----:B------:R0:W-:Y:S01]  /*11e20*/  STL [R1+0xc90], R9 ;  /* 0x000c900901007387 */ /* 0x0001e20000100800 */
[----:B-1----:R-:W-:Y:S01]  /*11e30*/  IMAD.X R27, R78, 0x1, R3, P5 ;  /* 0x000000014e1b7824 */ /* 0x002fe200028e0603 */
[----:B------:R-:W-:Y:S02]  /*11e40*/  SHF.R.S32.HI R81, RZ, 0x1f, R10 ;  /* 0x0000001fff517819 */ /* 0x000fe4000001140a */
[----:B------:R1:W-:Y:S01]  /*11e50*/  STL [R1+0xc4c], R68 ;  /* 0x000c4c4401007387 */ /* 0x0003e20000100800 */
[-C--:B0-----:R-:W-:Y:S02]  /*11e60*/  IADD3 R9, P6, PT, R10, R2.reuse, RZ ;  /* 0x000000020a097210 */ /* 0x081fe40007fde0ff */
[----:B-1----:R-:W-:-:S03]  /*11e70*/  IADD3 R68, P4, PT, R52, R2, RZ ;  /* 0x0000000234447210 */ /* 0x002fc60007f9e0ff */
[----:B------:R0:W-:Y:S04]  /*11e80*/  STL [R1+0xcb0], R9 ;  /* 0x000cb00901007387 */ /* 0x0001e80000100800 */
[----:B------:R1:W-:Y:S01]  /*11e90*/  STL [R1+0xc6c], R27 ;  /* 0x000c6c1b01007387 */ /* 0x0003e20000100800 */
[----:B0-----:R-:W-:-:S03]  /*11ea0*/  IMAD.X R9, R80, 0x1, R3, P2 ;  /* 0x0000000150097824 */ /* 0x001fc600010e0603 */
[----:B------:R0:W-:Y:S01]  /*11eb0*/  STL [R1+0xd30], R68 ;  /* 0x000d304401007387 */ /* 0x0001e20000100800 */
[----:B-1----:R-:W-:-:S03]  /*11ec0*/  IADD3 R27, P5, PT, R19, R2, RZ ;  /* 0x00000002131b7210 */ /* 0x002fc60007fbe0ff */
[----:B------:R1:W-:Y:S01]  /*11ed0*/  STL [R1+0xc8c], R9 ;  /* 0x000c8c0901007387 */ /* 0x0003e20000100800 */
[----:B------:R-:W-:Y:S01]  /*11ee0*/  SHF.R.S32.HI R51, RZ, 0x1f, R52 ;  /* 0x0000001fff337819 */ /* 0x000fe20000011434 */
[----:B0-----:R-:W-:Y:S01]  /*11ef0*/  IMAD.X R68, R81, 0x1, R3, P6 ;  /* 0x0000000151447824 */ /* 0x001fe200030e0603 */
[----:B------:R-:W-:Y:S01]  /*11f00*/  SHF.R.S32.HI R20, RZ, 0x1f, R19 ;  /* 0x0000001fff147819 */ /* 0x000fe20000011413 */
[----:B------:R0:W-:Y:S01]  /*11f10*/  STL [R1+0xd50], R27 ;  /* 0x000d501b01007387 */ /* 0x0001e20000100800 */
[----:B-1----:R-:W-:-:S03]  /*11f20*/  IADD3 R9, P2, PT, R54, R2, RZ ;  /* 0x0000000236097210 */ /* 0x002fc60007f5e0ff */
[----:B------:R1:W-:Y:S01]  /*11f30*/  STL [R1+0xcac], R68 ;  /* 0x000cac4401007387 */ /* 0x0003e20000100800 */
[----:B------:R-:W-:-:S03]  /*11f40*/  SHF.R.S32.HI R74, RZ, 0x1f, R54 ;  /* 0x0000001fff4a7819 */ /* 0x000fc60000011436 */
[----:B------:R-:W4:Y:S01]  /*11f50*/  LDL R82, [R1+0x220] ;  /* 0x0002200001527983 */ /* 0x000f220000100800 */
[----:B0-----:R-:W-:-:S03]  /*11f60*/  IMAD.X R27, R51, 0x1, R3, P4 ;  /* 0x00000001331b7824 */ /* 0x001fc600020e0603 */
[----:B------:R-:W-:Y:S01]  /*11f70*/  STL [R1+0xd70], R9 ;  /* 0x000d700901007387 */ /* 0x000fe20000100800 */
[----:B-1----:R-:W-:-:S03]  /*11f80*/  IMAD.X R68, R20, 0x1, R3, P5 ;  /* 0x0000000114447824 */ /* 0x002fc600028e0603 */
[----:B------:R0:W-:Y:S02]  /*11f90*/  STL [R1+0xd2c], R27 ;  /* 0x000d2c1b01007387 */ /* 0x0001e40000100800 */
[-C--:B0-----:R-:W-:Y:S02]  /*11fa0*/  IADD3 R27, P4, PT, R59, R2.reuse, RZ ;  /* 0x000000023b1b7210 */ /* 0x081fe40007f9e0ff */
[----:B--2---:R-:W-:-:S05]  /*11fb0*/  IADD3 R9, P6, PT, R85, R2, RZ ;  /* 0x0000000255097210 */ /* 0x004fca0007fde0ff */
[----:B------:R0:W-:Y:S04]  /*11fc0*/  STL [R1+0xd90], R9 ;  /* 0x000d900901007387 */ /* 0x0001e80000100800 */
[----:B------:R1:W-:Y:S01]  /*11fd0*/  STL [R1+0xd4c], R68 ;  /* 0x000d4c4401007387 */ /* 0x0003e20000100800 */
[----:B0-----:R-:W-:-:S03]  /*11fe0*/  IMAD.X R9, R74, 0x1, R3, P2 ;  /* 0x000000014a097824 */ /* 0x001fc600010e0603 */
[----:B------:R3:W-:Y:S01]  /*11ff0*/  STL [R1+0xdb0], R27 ;  /* 0x000db01b01007387 */ /* 0x0007e20000100800 */
[----:B-1----:R-:W-:-:S03]  /*12000*/  IADD3 R68, P5, PT, R22, R2, RZ ;  /* 0x0000000216447210 */ /* 0x002fc60007fbe0ff */
[----:B------:R0:W-:Y:S04]  /*12010*/  STL [R1+0xd6c], R9 ;  /* 0x000d6c0901007387 */ /* 0x0001e80000100800 */
[----:B------:R1:W-:Y:S01]  /*12020*/  STL [R1+0xdd0], R68 ;  /* 0x000dd04401007387 */ /* 0x0003e20000100800 */
[----:B---3--:R-:W-:-:S03]  /*12030*/  IMAD.X R27, R65, 0x1, R3, P6 ;  /* 0x00000001411b7824 */ /* 0x008fc600030e0603 */
[----:B------:R-:W2:Y:S01]  /*12040*/  LDL R65, [R1+0x22c] ;  /* 0x00022c0001417983 */ /* 0x000ea20000100800 */
[----:B------:R-:W-:Y:S02]  /*12050*/  SHF.R.S32.HI R57, RZ, 0x1f, R59 ;  /* 0x0000001fff397819 */ /* 0x000fe4000001143b */
[----:B0-----:R-:W-:Y:S01]  /*12060*/  IADD3 R9, P2, PT, R38, R2, RZ ;  /* 0x0000000226097210 */ /* 0x001fe20007f5e0ff */
[----:B------:R0:W-:Y:S01]  /*12070*/  STL [R1+0xd8c], R27 ;  /* 0x000d8c1b01007387 */ /* 0x0001e20000100800 */
[----:B------:R-:W-:-:S03]  /*12080*/  SHF.R.S32.HI R55, RZ, 0x1f, R22 ;  /* 0x0000001fff377819 */ /* 0x000fc60000011416 */
[----:B------:R-:W3:Y:S04]  /*12090*/  LDL R71, [R1+0x78] ;  /* 0x0000780001477983 */ /* 0x000ee80000100800 */
[----:B------:R0:W-:Y:S01]  /*120a0*/  STL [R1+0xdf0], R9 ;  /* 0x000df00901007387 */ /* 0x0001e20000100800 */
[----:B-1----:R-:W-:Y:S01]  /*120b0*/  IADD3 R68, P6, PT, R21, R2, RZ ;  /* 0x0000000215447210 */ /* 0x002fe20007fde0ff */
[--C-:B0-----:R-:W-:Y:S02]  /*120c0*/  IMAD.X R27, R55, 0x1, R3.reuse, P5 ;  /* 0x00000001371b7824 */ /* 0x101fe400028e0603 */
[----:B------:R-:W3:Y:S01]  /*120d0*/  LDL R77, [R1+0x234] ;  /* 0x00023400014d7983 */ /* 0x000ee20000100800 */
[----:B------:R-:W-:Y:S01]  /*120e0*/  IMAD.X R9, R57, 0x1, R3, P4 ;  /* 0x0000000139097824 */ /* 0x000fe200020e0603 */
[----:B------:R-:W-:-:S04]  /*120f0*/  SHF.R.S32.HI R50, RZ, 0x1f, R38 ;  /* 0x0000001fff327819 */ /* 0x000fc80000011426 */
[----:B------:R-:W-:Y:S01]  /*12100*/  STL [R1+0xdac], R9 ;  /* 0x000dac0901007387 */ /* 0x000fe20000100800 */
[----:B------:R-:W-:-:S03]  /*12110*/  SHF.R.S32.HI R62, RZ, 0x1f, R21 ;  /* 0x0000001fff3e7819 */ /* 0x000fc60000011415 */
[----:B------:R0:W-:Y:S02]  /*12120*/  STL [R1+0xe10], R68 ;  /* 0x000e104401007387 */ /* 0x0001e40000100800 */
[--C-:B0-----:R-:W-:Y:S01]  /*12130*/  IMAD.X R68, R62, 0x1, R3.reuse, P6 ;  /* 0x000000013e447824 */ /* 0x101fe200030e0603 */
[-C--:B------:R-:W-:Y:S02]  /*12140*/  IADD3 R73, P6, PT, R60, R2.reuse, RZ ;  /* 0x000000023c497210 */ /* 0x080fe40007fde0ff */
[-C--:B----4-:R-:W-:Y:S02]  /*12150*/  IADD3 R9, P4, PT, R43, R2.reuse, RZ ;  /* 0x000000022b097210 */ /* 0x090fe40007f9e0ff */
[----:B------:R-:W4:Y:S04]  /*12160*/  LDL R43, [R1+0x238] ;  /* 0x00023800012b7983 */ /* 0x000f280000100800 */
[----:B------:R0:W-:Y:S04]  /*12170*/  STL [R1+0xdcc], R27 ;  /* 0x000dcc1b01007387 */ /* 0x0001e80000100800 */
[----:B------:R1:W-:Y:S01]  /*12180*/  STL [R1+0xe30], R9 ;  /* 0x000e300901007387 */ /* 0x0003e20000100800 */
[----:B0-----:R-:W-:Y:S01]  /*12190*/  IMAD.X R27, R50, 0x1, R3, P2 ;  /* 0x00000001321b7824 */ /* 0x001fe200010e0603 */
[----:B-1----:R-:W-:-:S04]  /*121a0*/  IADD3 R9, P5, PT, R31, R2, RZ ;  /* 0x000000021f097210 */ /* 0x002fc80007fbe0ff */
[----:B------:R0:W-:Y:S04]  /*121b0*/  STL [R1+0xdec], R27 ;  /* 0x000dec1b01007387 */ /* 0x0001e80000100800 */
[----:B------:R1:W-:Y:S01]  /*121c0*/  STL [R1+0xe50], R9 ;  /* 0x000e500901007387 */ /* 0x0003e20000100800 */
[----:B0-----:R-:W-:-:S03]  /*121d0*/  IADD3 R27, P2, PT, R89, R2, RZ ;  /* 0x00000002591b7210 */ /* 0x001fc60007f5e0ff */
[----:B-1----:R-:W4:Y:S04]  /*121e0*/  LDL R9, [R1+0x94] ;  /* 0x0000940001097983 */ /* 0x002f280000100800 */
[----:B------:R0:W-:Y:S04]  /*121f0*/  STL [R1+0xe0c], R68 ;  /* 0x000e0c4401007387 */ /* 0x0001e80000100800 */
[----:B------:R1:W-:Y:S01]  /*12200*/  STL [R1+0xe70], R27 ;  /* 0x000e701b01007387 */ /* 0x0003e20000100800 */
[----:B0-----:R-:W-:Y:S01]  /*12210*/  IMAD.X R68, R79, 0x1, R3, P4 ;  /* 0x000000014f447824 */ /* 0x001fe200020e0603 */
[----:B------:R-:W-:-:S02]  /*12220*/  SHF.R.S32.HI R79, RZ, 0x1f, R31 ;  /* 0x0000001fff4f7819 */ /* 0x000fc4000001141f */
[----:B-1----:R-:W4:Y:S03]  /*12230*/  LDL R27, [R1+0x240] ;  /* 0x00024000011b7983 */ /* 0x002f260000100800 */
[----:B------:R-:W-:Y:S01]  /*12240*/  IMAD.X R75, R79, 0x1, R3, P5 ;  /* 0x000000014f4b7824 */ /* 0x000fe200028e0603 */
[----:B------:R0:W-:Y:S01]  /*12250*/  STL [R1+0xe2c], R68 ;  /* 0x000e2c4401007387 */ /* 0x0001e20000100800 */
[----:B------:R-:W-:-:S03]  /*12260*/  SHF.R.S32.HI R69, RZ, 0x1f, R23 ;  /* 0x0000001fff457819 */ /* 0x000fc60000011417 */
[----:B------:R-:W4:Y:S04]  /*12270*/  LDL R89, [R1+0x248] ;  /* 0x0002480001597983 */ /* 0x000f280000100800 */
[----:B0-----:R-:W4:Y:S04]  /*12280*/  LDL R68, [R1+0x98] ;  /* 0x0000980001447983 */ /* 0x001f280000100800 */
[----:B------:R0:W-:Y:S04]  /*12290*/  STL [R1+0xe90], R73 ;  /* 0x000e904901007387 */ /* 0x0001e80000100800 */
[----:B------:R-:W4:Y:S01]  /*122a0*/  LDL R85, [R1+0xa0] ;  /* 0x0000a00001557983 */ /* 0x000f220000100800 */
[----:B0-----:R-:W-:-:S03]  /*122b0*/  IADD3 R73, P4, PT, R90, R2, RZ ;  /* 0x000000025a497210 */ /* 0x001fc60007f9e0ff */
[----:B------:R0:W-:Y:S01]  /*122c0*/  STL [R1+0xe4c], R75 ;  /* 0x000e4c4b01007387 */ /* 0x0001e20000100800 */
[----:B------:R-:W-:-:S03]  /*122d0*/  SHF.R.S32.HI R23, RZ, 0x1f, R60 ;  /* 0x0000001fff177819 */ /* 0x000fc6000001143c */
[----:B------:R-:W4:Y:S04]  /*122e0*/  LDL R79, [R1+0x24c] ;  /* 0x00024c00014f7983 */ /* 0x000f280000100800 */
[----:B------:R1:W-:Y:S01]  /*122f0*/  STL [R1+0xeb0], R73 ;  /* 0x000eb04901007387 */ /* 0x0003e20000100800 */
[----:B0-----:R-:W-:Y:S01]  /*12300*/  IADD3 R75, P5, PT, R82, R2, RZ ;  /* 0x00000002524b7210 */ /* 0x001fe20007fbe0ff */
[--C-:B------:R-:W-:Y:S02]  /*12310*/  IMAD.X R76, R23, 0x1, R3.reuse, P6 ;  /* 0x00000001174c7824 */ /* 0x100fe400030e0603 */
[----:B------:R-:W4:Y:S01]  /*12320*/  LDL R82, [R1+0x250] ;  /* 0x0002500001527983 */ /* 0x000f220000100800 */
[----:B-1----:R-:W-:-:S05]  /*12330*/  IMAD.X R73, R69, 0x1, R3, P2 ;  /* 0x0000000145497824 */ /* 0x002fca00010e0603 */
[----:B------:R0:W-:Y:S04]  /*12340*/  STL [R1+0xe6c], R73 ;  /* 0x000e6c4901007387 */ /* 0x0001e80000100800 */
[----:B------:R1:W-:Y:S04]  /*12350*/  STL [R1+0xed0], R75 ;  /* 0x000ed04b01007387 */ /* 0x0003e80000100800 */
[----:B------:R1:W-:Y:S01]  /*12360*/  STL [R1+0xe8c], R76 ;  /* 0x000e8c4c01007387 */ /* 0x0003e20000100800 */
[----:B0-----:R-:W-:Y:S02]  /*12370*/  SHF.R.S32.HI R73, RZ, 0x1f, R90 ;  /* 0x0000001fff497819 */ /* 0x001fe4000001145a */
[----:B-1----:R-:W-:Y:S01]  /*12380*/  IADD3 R75, P2, PT, R93, R2, RZ ;  /* 0x000000025d4b7210 */ /* 0x002fe20007f5e0ff */
[----:B------:R-:W4:Y:S04]  /*12390*/  LDL R76, [R1+0xa8] ;  /* 0x0000a800014c7983 */ /* 0x000f280000100800 */
[----:B------:R0:W-:Y:S02]  /*123a0*/  STL [R1+0xef0], R75 ;  /* 0x000ef04b01007387 */ /* 0x0001e40000100800 */
[----:B0-----:R-:W-:-:S02]  /*123b0*/  IMAD.X R75, R73, 0x1, R3, P4 ;  /* 0x00000001494b7824 */ /* 0x001fc400020e0603 */
[----:B------:R-:W4:Y:S04]  /*123c0*/  LDL R73, [R1+0xac] ;  /* 0x0000ac0001497983 */ /* 0x000f280000100800 */
[----:B------:R-:W-:Y:S01]  /*123d0*/  STL [R1+0xeac], R75 ;  /* 0x000eac4b01007387 */ /* 0x000fe20000100800 */
[----:B--2---:R-:W-:-:S05]  /*123e0*/  IADD3 R65, P6, PT, R65, R2, RZ ;  /* 0x0000000241417210 */ /* 0x004fca0007fde0ff */
[----:B------:R0:W-:Y:S04]  /*123f0*/  STL [R1+0xf10], R65 ;  /* 0x000f104101007387 */ /* 0x0001e80000100800 */
[----:B0-----:R-:W2:Y:S01]  /*12400*/  LDL.LU R65, [R1+0x2370] ;  /* 0x0023700001417983 */ /* 0x001ea20000300800 */
[----:B---3--:R-:W-:Y:S01]  /*12410*/  IMAD.X R71, R71, 0x1, R3, P5 ;  /* 0x0000000147477824 */ /* 0x008fe200028e0603 */
[----:B------:R-:W-:-:S04]  /*12420*/  SHF.R.S32.HI R75, RZ, 0x1f, R93 ;  /* 0x0000001fff4b7819 */ /* 0x000fc8000001145d */
[----:B------:R0:W-:Y:S02]  /*12430*/  STL [R1+0xecc], R71 ;  /* 0x000ecc4701007387 */ /* 0x0001e40000100800 */
[----:B0-----:R-:W-:-:S05]  /*12440*/  IADD3 R71, P4, PT, R40, R2, RZ ;  /* 0x0000000228477210 */ /* 0x001fca0007f9e0ff */
[----:B------:R0:W-:Y:S01]  /*12450*/  STL [R1+0xf30], R71 ;  /* 0x000f304701007387 */ /* 0x0001e20000100800 */
[-C--:B------:R-:W-:Y:S02]  /*12460*/  IADD3 R77, P5, PT, R77, R2.reuse, RZ ;  /* 0x000000024d4d7210 */ /* 0x080fe40007fbe0ff */
[----:B------:R-:W-:Y:S01]  /*12470*/  SHF.R.S32.HI R84, RZ, 0x1f, R40 ;  /* 0x0000001fff547819 */ /* 0x000fe20000011428 */
[----:B0-----:R-:W-:Y:S02]  /*12480*/  IMAD.X R71, R75, 0x1, R3, P2 ;  /* 0x000000014b477824 */ /* 0x001fe400010e0603 */
[----:B------:R-:W3:Y:S04]  /*12490*/  LDL R75, [R1+0x260] ;  /* 0x00026000014b7983 */ /* 0x000ee80000100800 */
[----:B------:R-:W-:Y:S04]  /*124a0*/  STL [R1+0xeec], R71 ;  /* 0x000eec4701007387 */ /* 0x000fe80000100800 */
[----:B------:R0:W-:Y:S01]  /*124b0*/  STL [R1+0xf50], R77 ;  /* 0x000f504d01007387 */ /* 0x0001e20000100800 */
[----:B----4-:R-:W-:-:S03]  /*124c0*/  IADD3 R43, P2, PT, R43, R2, RZ ;  /* 0x000000022b2b7210 */ /* 0x010fc60007f5e0ff */
[----:B0-----:R-:W4:Y:S01]  /*124d0*/  LDL R77, [R1+0x264] ;  /* 0x00026400014d7983 */ /* 0x001f220000100800 */
[--C-:B------:R-:W-:Y:S02]  /*124e0*/  IMAD.X R9, R9, 0x1, R3.reuse, P5 ;  /* 0x0000000109097824 */ /* 0x100fe400028e0603 */
[----:B--2---:R-:W-:-:S05]  /*124f0*/  IMAD.X R71, R65, 0x1, R3, P6 ;  /* 0x0000000141477824 */ /* 0x004fca00030e0603 */
[----:B------:R0:W-:Y:S04]  /*12500*/  STL [R1+0xf0c], R71 ;  /* 0x000f0c4701007387 */ /* 0x0001e80000100800 */
[----:B------:R1:W-:Y:S01]  /*12510*/  STL [R1+0xf70], R43 ;  /* 0x000f702b01007387 */ /* 0x0003e20000100800 */
[----:B0-----:R-:W-:Y:S01]  /*12520*/  IMAD.X R71, R84, 0x1, R3, P4 ;  /* 0x0000000154477824 */ /* 0x001fe200020e0603 */
[-C--:B------:R-:W-:Y:S02]  /*12530*/  IADD3 R27, P4, PT, R27, R2.reuse, RZ ;  /* 0x000000021b1b7210 */ /* 0x080fe40007f9e0ff */
[-C--:B-1----:R-:W-:Y:S02]  /*12540*/  IADD3 R43, P6, PT, R53, R2.reuse, RZ ;  /* 0x00000002352b7210 */ /* 0x082fe40007fde0ff */
[----:B------:R0:W-:Y:S04]  /*12550*/  STL [R1+0xf2c], R71 ;  /* 0x000f2c4701007387 */ /* 0x0001e80000100800 */
[----:B0-----:R-:W2:Y:S04]  /*12560*/  LDL R71, [R1+0x268] ;  /* 0x0002680001477983 */ /* 0x001ea80000100800 */
[----:B------:R0:W-:Y:S04]  /*12570*/  STL [R1+0xf90], R43 ;  /* 0x000f902b01007387 */ /* 0x0001e80000100800 */
[----:B0-----:R-:W2:Y:S04]  /*12580*/  LDL R43, [R1+0xbc] ;  /* 0x0000bc00012b7983 */ /* 0x001ea80000100800 */
[----:B------:R0:W-:Y:S04]  /*12590*/  STL [R1+0xf4c], R9 ;  /* 0x000f4c0901007387 */ /* 0x0001e80000100800 */
[----:B------:R1:W-:Y:S01]  /*125a0*/  STL [R1+0xfb8], R27 ;  /* 0x000fb81b01007387 */ /* 0x0003e20000100800 */
[----:B0-----:R-:W-:Y:S01]  /*125b0*/  SHF.R.S32.HI R9, RZ, 0x1f, R53 ;  /* 0x0000001fff097819 */ /* 0x001fe20000011435 */
[----:B-1----:R-:W-:Y:S01]  /*125c0*/  IMAD.X R27, R68, 0x1, R3, P2 ;  /* 0x00000001441b7824 */ /* 0x002fe200010e0603 */
[----:B------:R-:W-:-:S04]  /*125d0*/  IADD3 R68, P5, PT, R16, R2, RZ ;  /* 0x0000000210447210 */ /* 0x000fc80007fbe0ff */
[----:B------:R0:W-:Y:S04]  /*125e0*/  STL [R1+0xf6c], R27 ;  /* 0x000f6c1b01007387 */ /* 0x0001e80000100800 */
[----:B------:R1:W-:Y:S01]  /*125f0*/  STL [R1+0xfd8], R68 ;  /* 0x000fd84401007387 */ /* 0x0003e20000100800 */
[--C-:B0-----:R-:W-:Y:S01]  /*12600*/  IMAD.X R27, R9, 0x1, R3.reuse, P6 ;  /* 0x00000001091b7824 */ /* 0x101fe200030e0603 */
[----:B------:R-:W-:Y:S02]  /*12610*/  IADD3 R9, P2, PT, R89, R2, RZ ;  /* 0x0000000259097210 */ /* 0x000fe40007f5e0ff */
[----:B-1----:R-:W2:Y:S04]  /*12620*/  LDL R68, [R1+0xc8] ;  /* 0x0000c80001447983 */ /* 0x002ea80000100800 */
[----:B------:R0:W-:Y:S04]  /*12630*/  STL [R1+0xf8c], R27 ;  /* 0x000f8c1b01007387 */ /* 0x0001e80000100800 */
[----:B------:R-:W2:Y:S01]  /*12640*/  LDL R89, [R1+0x274] ;  /* 0x0002740001597983 */ /* 0x000ea20000100800 */
[----:B------:R-:W-:Y:S01]  /*12650*/  IMAD.X R85, R85, 0x1, R3, P4 ;  /* 0x0000000155557824 */ /* 0x000fe200020e0603 */
[----:B------:R-:W-:-:S02]  /*12660*/  SHF.R.S32.HI R24, RZ, 0x1f, R16 ;  /* 0x0000001fff187819 */ /* 0x000fc40000011410 */
[----:B------:R1:W-:Y:S03]  /*12670*/  STL [R1+0xff8], R9 ;  /* 0x000ff80901007387 */ /* 0x0003e60000100800 */
[----:B0-----:R-:W-:Y:S01]  /*12680*/  IMAD.X R27, R24, 0x1, R3, P5 ;  /* 0x00000001181b7824 */ /* 0x001fe200028e0603 */
[----:B------:R0:W-:Y:S01]  /*12690*/  STL [R1+0xfb4], R85 ;  /* 0x000fb45501007387 */ /* 0x0001e20000100800 */
[----:B-1----:R-:W-:-:S03]  /*126a0*/  IADD3 R9, P6, PT, R79, R2, RZ ;  /* 0x000000024f097210 */ /* 0x002fc60007fde0ff */
[----:B------:R-:W2:Y:S04]  /*126b0*/  LDL R79, [R1+0x278] ;  /* 0x00027800014f7983 */ /* 0x000ea80000100800 */
[----:B------:R1:W-:Y:S04]  /*126c0*/  STL [R1+0x1018], R9 ;  /* 0x0010180901007387 */ /* 0x0003e80000100800 */
[----:B------:R3:W-:Y:S04]  /*126d0*/  STL [R1+0xfd4], R27 ;  /* 0x000fd41b01007387 */ /* 0x0007e80000100800 */
[----:B0-----:R-:W2:Y:S01]  /*126e0*/  LDL R85, [R1+0xe0] ;  /* 0x0000e00001557983 */ /* 0x001ea20000100800 */
[----:B-1----:R-:W-:-:S03]  /*126f0*/  IADD3 R9, P4, PT, R82, R2, RZ ;  /* 0x0000000252097210 */ /* 0x002fc60007f9e0ff */
[----:B------:R-:W2:Y:S04]  /*12700*/  LDL R82, [R1+0x27c] ;  /* 0x00027c0001527983 */ /* 0x000ea80000100800 */
[----:B------:R0:W-:Y:S01]  /*12710*/  STL [R1+0x1038], R9 ;  /* 0x0010380901007387 */ /* 0x0001e20000100800 */
[----:B---3--:R-:W-:Y:S01]  /*12720*/  IADD3 R27, P5, PT, R88, R2, RZ ;  /* 0x00000002581b7210 */ /* 0x008fe20007fbe0ff */
[--C-:B------:R-:W-:Y:S01]  /*12730*/  IMAD.X R73, R73, 0x1, R3.reuse, P6 ;  /* 0x0000000149497824 */ /* 0x100fe200030e0603 */
[----:B------:R-:W-:Y:S01]  /*12740*/  SHF.R.S32.HI R92, RZ, 0x1f, R58 ;  /* 0x0000001fff5c7819 */ /* 0x000fe2000001143a */
[----:B0-----:R-:W-:-:S05]  /*12750*/  IMAD.X R9, R76, 0x1, R3, P2 ;  /* 0x000000014c097824 */ /* 0x001fca00010e0603 */
[----:B------:R0:W-:Y:S04]  /*12760*/  STL [R1+0xff4], R9 ;  /* 0x000ff40901007387 */ /* 0x0001e80000100800 */
[----:B------:R1:W-:Y:S01]  /*12770*/  STL [R1+0x10b4], R27 ;  /* 0x0010b41b01007387 */ /* 0x0003e20000100800 */
[----:B0-----:R-:W-:-:S03]  /*12780*/  IADD3 R9, P2, PT, R86, R2, RZ ;  /* 0x0000000256097210 */ /* 0x001fc60007f5e0ff */
[----:B-1----:R-:W3:Y:S04]  /*12790*/  LDL R27, [R1+0xe8] ;  /* 0x0000e800011b7983 */ /* 0x002ee80000100800 */
[----:B------:R0:W-:Y:S04]  /*127a0*/  STL [R1+0x1014], R73 ;  /* 0x0010144901007387 */ /* 0x0001e80000100800 */
[----:B------:R1:W-:Y:S04]  /*127b0*/  STL [R1+0x10d4], R9 ;  /* 0x0010d40901007387 */ /* 0x0003e80000100800 */
[----:B------:R-:W3:Y:S01]  /*127c0*/  LDL R76, [R1+0x288] ;  /* 0x00028800014c7983 */ /* 0x000ee20000100800 */
[----:B0-----:R-:W-:Y:S01]  /*127d0*/  SHF.R.S32.HI R73, RZ, 0x1f, R88 ;  /* 0x0000001fff497819 */ /* 0x001fe20000011458 */
[----:B-1----:R-:W-:-:S05]  /*127e0*/  IMAD.X R9, R92, 0x1, R3, P4 ;  /* 0x000000015c097824 */ /* 0x002fca00020e0603 */
[----:B------:R0:W-:Y:S01]  /*127f0*/  STL [R1+0x1034], R9 ;  /* 0x0010340901007387 */ /* 0x0001e20000100800 */
[----:B------:R-:W-:Y:S02]  /*12800*/  SHF.R.S32.HI R83, RZ, 0x1f, R86 ;  /* 0x0000001fff537819 */ /* 0x000fe40000011456 */
[-C--:B0-----:R-:W-:Y:S01]  /*12810*/  IADD3 R9, P6, PT, R75, R2.reuse, RZ ;  /* 0x000000024b097210 */ /* 0x081fe20007fde0ff */
[----:B------:R-:W-:Y:S02]  /*12820*/  IMAD.X R75, R73, 0x1, R3, P5 ;  /* 0x00000001494b7824 */ /* 0x000fe400028e0603 */
[----:B------:R-:W3:Y:S04]  /*12830*/  LDL R73, [R1+0x28c] ;  /* 0x00028c0001497983 */ /* 0x000ee80000100800 */
[----:B------:R4:W-:Y:S04]  /*12840*/  STL [R1+0x10f4], R9 ;  /* 0x0010f40901007387 */ /* 0x0009e80000100800 */
[----:B------:R0:W-:Y:S01]  /*12850*/  STL [R1+0x10b0], R75 ;  /* 0x0010b04b01007387 */ /* 0x0001e20000100800 */
[----:B----4-:R-:W-:-:S03]  /*12860*/  IADD3 R9, P4, PT, R77, R2, RZ ;  /* 0x000000024d097210 */ /* 0x010fc60007f9e0ff */
[----:B------:R-:W4:Y:S04]  /*12870*/  LDL R77, [R1+0x290] ;  /* 0x00029000014d7983 */ /* 0x000f280000100800 */
[----:B0-----:R-:W3:Y:S04]  /*12880*/  LDL R75, [R1+0xf8] ;  /* 0x0000f800014b7983 */ /* 0x001ee80000100800 */
[----:B------:R0:W-:Y:S02]  /*12890*/  STL [R1+0x1114], R9 ;  /* 0x0011140901007387 */ /* 0x0001e40000100800 */
[----:B0-----:R-:W-:-:S05]  /*128a0*/  IMAD.X R9, R83, 0x1, R3, P2 ;  /* 0x0000000153097824 */ /* 0x001fca00010e0603 */
[----:B------:R2:W-:Y:S01]  /*128b0*/  STL [R1+0x10d0], R9 ;  /* 0x0010d00901007387 */ /* 0x0005e20000100800 */
[----:B------:R-:W-:Y:S01]  /*128c0*/  IMAD.X R87, R87, 0x1, R3, P4 ;  /* 0x0000000157577824 */ /* 0x000fe200020e0603 */
[----:B--2---:R-:W-:-:S05]  /*128d0*/  IADD3 R9, P5, PT, R71, R2, RZ ;  /* 0x0000000247097210 */ /* 0x004fca0007fbe0ff */
[----:B------:R0:W-:Y:S01]  /*128e0*/  STL [R1+0x1134], R9 ;  /* 0x0011340901007387 */ /* 0x0001e20000100800 */
[--C-:B------:R-:W-:Y:S01]  /*128f0*/  IMAD.X R71, R43, 0x1, R3.reuse, P6 ;  /* 0x000000012b477824 */ /* 0x100fe200030e0603 */
[----:B------:R-:W-:Y:S02]  /*12900*/  IADD3 R43, P2, PT, R56, R2, RZ ;  /* 0x00000002382b7210 */ /* 0x000fe40007f5e0ff */
[----:B0-----:R-:W2:Y:S04]  /*12910*/  LDL R9, [R1+0x100] ;  /* 0x0001000001097983 */ /* 0x001ea80000100800 */
[----:B------:R0:W-:Y:S04]  /*12920*/  STL [R1+0x10f0], R71 ;  /* 0x0010f04701007387 */ /* 0x0001e80000100800 */
[----:B0-----:R-:W2:Y:S04]  /*12930*/  LDL R71, [R1+0x29c] ;  /* 0x00029c0001477983 */ /* 0x001ea80000100800 */
[----:B------:R0:W-:Y:S04]  /*12940*/  STL [R1+0x11b4], R43 ;  /* 0x0011b42b01007387 */ /* 0x0001e80000100800 */
[----:B------:R-:W-:Y:S01]  /*12950*/  STL [R1+0x1110], R87 ;  /* 0x0011105701007387 */ /* 0x000fe20000100800 */
[----:B0-----:R-:W-:Y:S01]  /*12960*/  SHF.R.S32.HI R43, RZ, 0x1f, R56 ;  /* 0x0000001fff2b7819 */ /* 0x001fe20000011438 */
[----:B------:R-:W-:-:S04]  /*12970*/  IMAD.X R68, R68, 0x1, R3, P5 ;  /* 0x0000000144447824 */ /* 0x000fc800028e0603 */
[----:B------:R-:W-:Y:S01]  /*12980*/  IMAD.X R43, R43, 0x1, R3, P2 ;  /* 0x000000012b2b7824 */ /* 0x000fe200010e0603 */
[----:B------:R0:W-:Y:S01]  /*12990*/  STL [R1+0x1130], R68 ;  /* 0x0011304401007387 */ /* 0x0001e20000100800 */
[----:B------:R-:W-:-:S03]  /*129a0*/  IADD3 R89, P4, PT, R89, R2, RZ ;  /* 0x0000000259597210 */ /* 0x000fc60007f9e0ff */
[----:B0-----:R-:W2:Y:S04]  /*129b0*/  LDL.LU R68, [R1+0x236c] ;  /* 0x00236c0001447983 */ /* 0x001ea80000300800 */
[----:B------:R0:W-:Y:S04]  /*129c0*/  STL [R1+0x11f4], R89 ;  /* 0x0011f45901007387 */ /* 0x0001e80000100800 */
[----:B0-----:R-:W2:Y:S04]  /*129d0*/  LDL.LU R89, [R1+0x2368] ;  /* 0x0023680001597983 */ /* 0x001ea80000300800 */
[----:B------:R0:W-:Y:S04]  /*129e0*/  STL [R1+0x11b0], R43 ;  /* 0x0011b02b01007387 */ /* 0x0001e80000100800 */
[----:B0-----:R-:W2:Y:S01]  /*129f0*/  LDL.LU R43, [R1+0x2364] ;  /* 0x00236400012b7983 */ /* 0x001ea20000300800 */
[----:B------:R-:W-:-:S02]  /*12a00*/  IADD3 R87, P6, PT, R91, R2, RZ ;  /* 0x000000025b577210 */ /* 0x000fc40007fde0ff */
[----:B------:R-:W-:-:S03]  /*12a10*/  IADD3 R79, P5, PT, R79, R2, RZ ;  /* 0x000000024f4f7210 */ /* 0x000fc60007fbe0ff */
[----:B------:R-:W-:Y:S04]  /*12a20*/  STL [R1+0x11d4], R87 ;  /* 0x0011d45701007387 */ /* 0x000fe80000100800 */
[----:B------:R0:W-:Y:S01]  /*12a30*/  STL [R1+0x2130], R87 ;  /* 0x0021305701007387 */ /* 0x0001e20000100800 */
[----:B------:R-:W-:-:S03]  /*12a40*/  IADD3 R82, P2, PT, R82, R2, RZ ;  /* 0x0000000252527210 */ /* 0x000fc60007f5e0ff */
[----:B0-----:R-:W3:Y:S04]  /*12a50*/  LDL R87, [R1+0x2a8] ;  /* 0x0002a80001577983 */ /* 0x001ee80000100800 */
[----:B------:R2:W-:Y:S02]  /*12a60*/  STL [R1+0x1214], R79 ;  /* 0x0012144f01007387 */ /* 0x0005e40000100800 */
[----:B--2---:R-:W-:-:S05]  /*12a70*/  IMAD.X R79, R43, 0x1, R3, P6 ;  /* 0x000000012b4f7824 */ /* 0x004fca00030e0603 */
[----:B------:R0:W-:Y:S04]  /*12a80*/  STL [R1+0x11d0], R79 ;  /* 0x0011d04f01007387 */ /* 0x0001e80000100800 */
[----:B0-----:R-:W2:Y:S04]  /*12a90*/  LDL.LU R79, [R1+0x2360] ;  /* 0x00236000014f7983 */ /* 0x001ea80000300800 */
[----:B------:R0:W-:Y:S04]  /*12aa0*/  STL [R1+0x1234], R82 ;  /* 0x0012345201007387 */ /* 0x0001e80000100800 */
[----:B0-----:R-:W2:Y:S01]  /*12ab0*/  LDL.LU R82, [R1+0x235c] ;  /* 0x00235c0001527983 */ /* 0x001ea20000300800 */
[----:B------:R-:W-:-:S05]  /*12ac0*/  IMAD.X R85, R85, 0x1, R3, P4 ;  /* 0x0000000155557824 */ /* 0x000fca00020e0603 */
[----:B------:R2:W-:Y:S01]  /*12ad0*/  STL [R1+0x11f0], R85 ;  /* 0x0011f05501007387 */ /* 0x0005e20000100800 */
[--C-:B------:R-:W-:Y:S02]  /*12ae0*/  IMAD.X R89, R89, 0x1, R3.reuse, P5 ;  /* 0x0000000159597824 */ /* 0x100fe400028e0603 */
[----:B---3--:R-:W-:Y:S01]  /*12af0*/  IMAD.X R27, R27, 0x1, R3, P2 ;  /* 0x000000011b1b7824 */ /* 0x008fe200010e0603 */
[-C--:B------:R-:W-:Y:S02]  /*12b00*/  IADD3 R76, P5, PT, R76, R2.reuse, RZ ;  /* 0x000000024c4c7210 */ /* 0x080fe40007fbe0ff */
[----:B--2---:R-:W-:-:S05]  /*12b10*/  IADD3 R85, P6, PT, R82, R2, RZ ;  /* 0x0000000252557210 */ /* 0x004fca0007fde0ff */
[----:B------:R0:W-:Y:S04]  /*12b20*/  STL [R1+0x12b4], R85 ;  /* 0x0012b45501007387 */ /* 0x0001e80000100800 */
[----:B------:R-:W-:Y:S01]  /*12b30*/  STL [R1+0x1210], R89 ;  /* 0x0012105901007387 */ /* 0x000fe20000100800 */
[----:B0-----:R-:W-:-:S03]  /*12b40*/  SHF.R.S32.HI R85, RZ, 0x1f, R82 ;  /* 0x0000001fff557819 */ /* 0x001fc60000011452 */
[----:B------:R0:W-:Y:S02]  /*12b50*/  STL [R1+0x1230], R27 ;  /* 0x0012301b01007387 */ /* 0x0001e40000100800 */
[----:B------:R-:W-:Y:S02]  /*12b60*/  IMAD.X R85, R85, 0x1, R3, P6 ;  /* 0x0000000155557824 */ /* 0x000fe400030e0603 */
[----:B0-----:R-:W2:Y:S04]  /*12b70*/  LDL.LU R27, [R1+0x2358] ;  /* 0x00235800011b7983 */ /* 0x001ea80000300800 */
[----:B------:R0:W-:Y:S04]  /*12b80*/  STL [R1+0x12f4], R76 ;  /* 0x0012f44c01007387 */ /* 0x0001e80000100800 */
[----:B0-----:R-:W3:Y:S04]  /*12b90*/  LDL.LU R76, [R1+0x2354] ;  /* 0x00235400014c7983 */ /* 0x001ee80000300800 */
[----:B------:R0:W-:Y:S04]  /*12ba0*/  STL [R1+0x12b0], R85 ;  /* 0x0012b05501007387 */ /* 0x0001e80000100800 */
[----:B0-----:R-:W2:Y:S01]  /*12bb0*/  LDL.LU R85, [R1+0x2350] ;  /* 0x0023500001557983 */ /* 0x001ea20000300800 */
[----:B------:R-:W-:-:S02]  /*12bc0*/  IADD3 R89, P4, PT, R79, R2, RZ ;  /* 0x000000024f597210 */ /* 0x000fc40007f9e0ff */
[----:B------:R-:W-:-:S03]  /*12bd0*/  IADD3 R73, P2, PT, R73, R2, RZ ;  /* 0x0000000249497210 */ /* 0x000fc60007f5e0ff */
[----:B------:R-:W-:Y:S04]  /*12be0*/  STL [R1+0x12d4], R89 ;  /* 0x0012d45901007387 */ /* 0x000fe80000100800 */
[----:B------:R0:W-:Y:S01]  /*12bf0*/  STL [R1+0x210c], R89 ;  /* 0x00210c5901007387 */ /* 0x0001e20000100800 */
[----:B----4-:R-:W-:-:S03]  /*12c00*/  IADD3 R77, P6, PT, R77, R2, RZ ;  /* 0x000000024d4d7210 */ /* 0x010fc60007fde0ff */
[----:B0-----:R-:W4:Y:S04]  /*12c10*/  LDL R89, [R1+0x2a0] ;  /* 0x0002a00001597983 */ /* 0x001f280000100800 */
        /* <DEDUP_REMOVED lines=8> */
[--C-:B---3--:R-:W-:Y:S02]  /*12ca0*/  IMAD.X R76, R76, 0x1, R3.reuse, P2 ;  /* 0x000000014c4c7824 */ /* 0x108fe400010e0603 */
[----:B------:R-:W-:Y:S01]  /*12cb0*/  IMAD.X R9, R9, 0x1, R3, P6 ;  /* 0x0000000109097824 */ /* 0x000fe200030e0603 */
        /* <DEDUP_REMOVED lines=12> */
[----:B------:R-:W-:-:S05]  /*12d80*/  IADD3 R76, P5, PT, R73, R2, RZ ;  /* 0x00000002494c7210 */ /* 0x000fca0007fbe0ff */
[----:B------:R-:W-:Y:S04]  /*12d90*/  STL [R1+0x13d4], R76 ;  /* 0x0013d44c01007387 */ /* 0x000fe80000100800 */
[----:B------:R4:W-:Y:S02]  /*12da0*/  STL [R1+0x20e4], R76 ;  /* 0x0020e44c01007387 */ /* 0x0009e40000100800 */
[----:B----4-:R-:W-:-:S05]  /*12db0*/  IADD3 R76, P6, PT, R89, R2, RZ ;  /* 0x00000002594c7210 */ /* 0x010fca0007fde0ff */
[----:B------:R0:W-:Y:S02]  /*12dc0*/  STL [R1+0x1414], R76 ;  /* 0x0014144c01007387 */ /* 0x0001e40000100800 */
[----:B0-----:R-:W-:Y:S01]  /*12dd0*/  IADD3 R76, P4, PT, R87, R2, RZ ;  /* 0x00000002574c7210 */ /* 0x001fe20007f9e0ff */
[--C-:B------:R-:W-:Y:S02]  /*12de0*/  IMAD.X R87, R72, 0x1, R3.reuse, P6 ;  /* 0x0000000148577824 */ /* 0x100fe400030e0603 */
[----:B--2---:R-:W-:-:S05]  /*12df0*/  IMAD.X R89, R75, 0x1, R3, P5 ;  /* 0x000000014b597824 */ /* 0x004fca00028e0603 */
[----:B------:R0:W-:Y:S02]  /*12e00*/  STL [R1+0x13d0], R89 ;  /* 0x0013d05901007387 */ /* 0x0001e40000100800 */
[----:B0-----:R-:W-:Y:S02]  /*12e10*/  IMAD.X R89, R9, 0x1, R3, P2 ;  /* 0x0000000109597824 */ /* 0x001fe400010e0603 */
[----:B------:R-:W2:Y:S04]  /*12e20*/  LDL.LU R9, [R1+0x2338] ;  /* 0x0023380001097983 */ /* 0x000ea80000300800 */
[----:B------:R3:W-:Y:S04]  /*12e30*/  STL [R1+0x1434], R76 ;  /* 0x0014344c01007387 */ /* 0x0007e80000100800 */
[----:B------:R-:W-:Y:S01]  /*12e40*/  STL [R1+0x13f0], R89 ;  /* 0x0013f05901007387 */ /* 0x000fe20000100800 */
[----:B---3--:R-:W-:-:S05]  /*12e50*/  IADD3 R76, P5, PT, R71, R2, RZ ;  /* 0x00000002474c7210 */ /* 0x008fca0007fbe0ff */
[----:B------:R0:W-:Y:S01]  /*12e60*/  STL [R1+0x14b4], R76 ;  /* 0x0014b44c01007387 */ /* 0x0001e20000100800 */
[----:B------:R-:W-:-:S03]  /*12e70*/  IADD3 R72, P2, PT, R27, R2, RZ ;  /* 0x000000021b487210 */ /* 0x000fc60007f5e0ff */
[----:B------:R1:W-:Y:S01]  /*12e80*/  STL [R1+0x1410], R87 ;  /* 0x0014105701007387 */ /* 0x0003e20000100800 */
[----:B0-----:R-:W-:-:S03]  /*12e90*/  IMAD.X R76, R8, 0x1, R3, P4 ;  /* 0x00000001084c7824 */ /* 0x001fc600020e0603 */
[----:B------:R-:W3:Y:S01]  /*12ea0*/  LDL.LU R8, [R1+0x2334] ;  /* 0x0023340001087983 */ /* 0x000ee20000300800 */
[----:B-1----:R-:W-:-:S03]  /*12eb0*/  IADD3 R87, P6, PT, R7, R2, RZ ;  /* 0x0000000207577210 */ /* 0x002fc60007fde0ff */
[----:B------:R-:W4:Y:S04]  /*12ec0*/  LDL.LU R7, [R1+0x2330] ;  /* 0x0023300001077983 */ /* 0x000f280000300800 */
[----:B------:R0:W-:Y:S02]  /*12ed0*/  STL [R1+0x1430], R76 ;  /* 0x0014304c01007387 */ /* 0x0001e40000100800 */
[----:B0-----:R-:W-:Y:S02]  /*12ee0*/  IMAD.X R76, R5, 0x1, R3, P5 ;  /* 0x00000001054c7824 */ /* 0x001fe400028e0603 */
[----:B------:R-:W2:Y:S04]  /*12ef0*/  LDL.LU R5, [R1+0x232c] ;  /* 0x00232c0001057983 */ /* 0x000ea80000300800 */
[----:B------:R0:W-:Y:S04]  /*12f00*/  STL [R1+0x14f4], R87 ;  /* 0x0014f45701007387 */ /* 0x0001e80000100800 */
[----:B------:R-:W-:Y:S04]  /*12f10*/  STL [R1+0x14d4], R72 ;  /* 0x0014d44801007387 */ /* 0x000fe80000100800 */
[----:B------:R-:W-:Y:S04]  /*12f20*/  STL [R1+0x20bc], R72 ;  /* 0x0020bc4801007387 */ /* 0x000fe80000100800 */
[----:B------:R1:W-:Y:S01]  /*12f30*/  STL [R1+0x14b0], R76 ;  /* 0x0014b04c01007387 */ /* 0x0003e20000100800 */
[----:B0-----:R-:W-:-:S02]  /*12f40*/  IADD3 R87, P5, PT, R4, R2, RZ ;  /* 0x0000000204577210 */ /* 0x001fc40007fbe0ff */
[----:B-1----:R-:W-:Y:S02]  /*12f50*/  IADD3 R76, P4, PT, R6, R2, RZ ;  /* 0x00000002064c7210 */ /* 0x002fe40007f9e0ff */
[----:B------:R-:W2:Y:S04]  /*12f60*/  LDL.LU R6, [R1+0x2328] ;  /* 0x0023280001067983 */ /* 0x000ea80000300800 */
[----:B------:R0:W-:Y:S04]  /*12f70*/  STL [R1+0x1514], R76 ;  /* 0x0015144c01007387 */ /* 0x0001e80000100800 */
[----:B------:R-:W2:Y:S01]  /*12f80*/  LDL.LU R4, [R1+0x2324] ;  /* 0x0023240001047983 */ /* 0x000ea20000300800 */
[----:B------:R-:W-:-:S05]  /*12f90*/  IMAD.X R72, R68, 0x1, R3, P2 ;  /* 0x0000000144487824 */ /* 0x000fca00010e0603 */
[----:B------:R1:W-:Y:S01]  /*12fa0*/  STL [R1+0x14d0], R72 ;  /* 0x0014d04801007387 */ /* 0x0003e20000100800 */
[--C-:B0-----:R-:W-:Y:S02]  /*12fb0*/  IMAD.X R76, R18, 0x1, R3.reuse, P6 ;  /* 0x00000001124c7824 */ /* 0x101fe400030e0603 */
[--C-:B------:R-:W-:Y:S01]  /*12fc0*/  IMAD.X R18, R66, 0x1, R3.reuse, P4 ;  /* 0x0000000142127824 */ /* 0x100fe200020e0603 */
[----:B------:R-:W-:Y:S01]  /*12fd0*/  STL [R1+0x1534], R87 ;  /* 0x0015345701007387 */ /* 0x000fe20000100800 */
[----:B------:R-:W-:Y:S01]  /*12fe0*/  IMAD.X R49, R49, 0x1, R3, P5 ;  /* 0x0000000131317824 */ /* 0x000fe200028e0603 */
[-C--:B------:R-:W-:Y:S02]  /*12ff0*/  IADD3 R66, P6, PT, R26, R2.reuse, RZ ;  /* 0x000000021a427210 */ /* 0x080fe40007fde0ff */
[-C--:B-1----:R-:W-:Y:S01]  /*13000*/  IADD3 R72, P2, PT, R64, R2.reuse, RZ ;  /* 0x0000000240487210 */ /* 0x082fe20007f5e0ff */
[----:B------:R-:W-:Y:S01]  /*13010*/  STL [R1+0x14f0], R76 ;  /* 0x0014f04c01007387 */ /* 0x000fe20000100800 */
[----:B------:R-:W-:-:S03]  /*13020*/  IADD3 R48, P4, PT, R48, R2, RZ ;  /* 0x0000000230307210 */ /* 0x000fc60007f9e0ff */
[----:B------:R-:W-:Y:S01]  /*13030*/  STL [R1+0x15b4], R72 ;  /* 0x0015b44801007387 */ /* 0x000fe20000100800 */
[----:B------:R-:W-:-:S03]  /*13040*/  SHF.R.S32.HI R58, RZ, 0x1f, R26 ;  /* 0x0000001fff3a7819 */ /* 0x000fc6000001141a */
[----:B------:R0:W-:Y:S01]  /*13050*/  STL [R1+0x1510], R18 ;  /* 0x0015101201007387 */ /* 0x0001e20000100800 */
[----:B------:R-:W-:Y:S02]  /*13060*/  SHF.R.S32.HI R36, RZ, 0x1f, R30 ;  /* 0x0000001fff247819 */ /* 0x000fe4000001141e */
[----:B------:R-:W-:Y:S01]  /*13070*/  IADD3 R30, P5, PT, R30, R2, RZ ;  /* 0x000000021e1e7210 */ /* 0x000fe20007fbe0ff */
[----:B------:R-:W-:Y:S04]  /*13080*/  STL [R1+0x1530], R49 ;  /* 0x0015303101007387 */ /* 0x000fe80000100800 */
[----:B------:R-:W-:Y:S01]  /*13090*/  STL [R1+0x15d4], R66 ;  /* 0x0015d44201007387 */ /* 0x000fe20000100800 */
[----:B0-----:R-:W-:-:S03]  /*130a0*/  IMAD.X R18, R46, 0x1, R3, P2 ;  /* 0x000000012e127824 */ /* 0x001fc600010e0603 */
[----:B------:R-:W-:Y:S01]  /*130b0*/  STL [R1+0x15f4], R48 ;  /* 0x0015f43001007387 */ /* 0x000fe20000100800 */
[----:B------:R-:W-:-:S03]  /*130c0*/  IMAD.X R46, R58, 0x1, R3, P6 ;  /* 0x000000013a2e7824 */ /* 0x000fc600030e0603 */
[----:B------:R-:W-:Y:S01]  /*130d0*/  STL [R1+0x2098], R66 ;  /* 0x0020984201007387 */ /* 0x000fe20000100800 */
[----:B------:R-:W-:-:S03]  /*130e0*/  SHF.R.S32.HI R41, RZ, 0x1f, R35 ;  /* 0x0000001fff297819 */ /* 0x000fc60000011423 */
[----:B------:R0:W-:Y:S04]  /*130f0*/  STL [R1+0x15b0], R18 ;  /* 0x0015b01201007387 */ /* 0x0001e80000100800 */
[----:B------:R1:W-:Y:S01]  /*13100*/  STL [R1+0x1614], R30 ;  /* 0x0016141e01007387 */ /* 0x0003e20000100800 */
[----:B0-----:R-:W-:-:S03]  /*13110*/  IADD3 R18, P2, PT, R35, R2, RZ ;  /* 0x0000000223127210 */ /* 0x001fc60007f5e0ff */
[----:B------:R0:W-:Y:S01]  /*13120*/  STL [R1+0x15d0], R46 ;  /* 0x0015d02e01007387 */ /* 0x0001e20000100800 */
[----:B-1----:R-:W-:Y:S01]  /*13130*/  IMAD.X R30, R29, 0x1, R3, P4 ;  /* 0x000000011d1e7824 */ /* 0x002fe200020e0603 */
[----:B------:R-:W-:Y:S02]  /*13140*/  IADD3 R29, P6, PT, R25, R2, RZ ;  /* 0x00000002191d7210 */ /* 0x000fe40007fde0ff */
[----:B------:R1:W-:Y:S01]  /*13150*/  STL [R1+0x1634], R18 ;  /* 0x0016341201007387 */ /* 0x0003e20000100800 */
[----:B------:R-:W-:-:S03]  /*13160*/  SHF.R.S32.HI R12, RZ, 0x1f, R25 ;  /* 0x0000001fff0c7819 */ /* 0x000fc60000011419 */
[----:B------:R1:W-:Y:S01]  /*13170*/  STL [R1+0x15f0], R30 ;  /* 0x0015f01e01007387 */ /* 0x0003e20000100800 */
[----:B0-----:R-:W-:-:S03]  /*13180*/  IMAD.X R46, R41, 0x1, R3, P2 ;  /* 0x00000001292e7824 */ /* 0x001fc600010e0603 */
[----:B------:R0:W-:Y:S01]  /*13190*/  STL [R1+0x16b4], R29 ;  /* 0x0016b41d01007387 */ /* 0x0001e20000100800 */
[----:B-1----:R-:W-:Y:S01]  /*131a0*/  IMAD.X R18, R36, 0x1, R3, P5 ;  /* 0x0000000124127824 */ /* 0x002fe200028e0603 */
[----:B------:R-:W-:-:S04]  /*131b0*/  IADD3 R30, P4, PT, R70, R2, RZ ;  /* 0x00000002461e7210 */ /* 0x000fc80007f9e0ff */
[----:B------:R1:W-:Y:S01]  /*131c0*/  STL [R1+0x1610], R18 ;  /* 0x0016101201007387 */ /* 0x0003e20000100800 */
[----:B0-----:R-:W-:-:S03]  /*131d0*/  IADD3 R29, P5, PT, R34, R2, RZ ;  /* 0x00000002221d7210 */ /* 0x001fc60007fbe0ff */
[----:B------:R-:W-:Y:S01]  /*131e0*/  STL [R1+0x1630], R46 ;  /* 0x0016302e01007387 */ /* 0x000fe20000100800 */
[----:B------:R-:W-:-:S03]  /*131f0*/  SHF.R.S32.HI R42, RZ, 0x1f, R70 ;  /* 0x0000001fff2a7819 */ /* 0x000fc60000011446 */
[----:B------:R-:W-:Y:S01]  /*13200*/  STL [R1+0x16d4], R30 ;  /* 0x0016d41e01007387 */ /* 0x000fe20000100800 */
[----:B-1----:R-:W-:-:S03]  /*13210*/  IMAD.X R18, R12, 0x1, R3, P6 ;  /* 0x000000010c127824 */ /* 0x002fc600030e0603 */
[----:B------:R-:W-:Y:S01]  /*13220*/  STL [R1+0x16f4], R29 ;  /* 0x0016f41d01007387 */ /* 0x000fe20000100800 */
[----:B------:R-:W-:-:S03]  /*13230*/  SHF.R.S32.HI R32, RZ, 0x1f, R34 ;  /* 0x0000001fff207819 */ /* 0x000fc60000011422 */
[----:B------:R0:W-:Y:S04]  /*13240*/  STL [R1+0x2068], R30 ;  /* 0x0020681e01007387 */ /* 0x0001e80000100800 */
[----:B------:R1:W-:Y:S01]  /*13250*/  STL [R1+0x16b0], R18 ;  /* 0x0016b01201007387 */ /* 0x0003e20000100800 */
[----:B------:R-:W-:Y:S02]  /*13260*/  SHF.R.S32.HI R0, RZ, 0x1f, R37 ;  /* 0x0000001fff007819 */ /* 0x000fe40000011425 */
[----:B0-----:R-:W-:Y:S01]  /*13270*/  IADD3 R30, P2, PT, R37, R2, RZ ;  /* 0x00000002251e7210 */ /* 0x001fe20007f5e0ff */
[----:B-1----:R-:W-:-:S04]  /*13280*/  IMAD.X R18, R42, 0x1, R3, P4 ;  /* 0x000000012a127824 */ /* 0x002fc800020e0603 */
[----:B------:R0:W-:Y:S01]  /*13290*/  STL [R1+0x17b4], R30 ;  /* 0x0017b41e01007387 */ /* 0x0001e20000100800 */
[----:B------:R-:W-:-:S03]  /*132a0*/  IADD3 R29, P6, PT, R28, R2, RZ ;  /* 0x000000021c1d7210 */ /* 0x000fc60007fde0ff */
[----:B------:R1:W-:Y:S04]  /*132b0*/  STL [R1+0x2040], R2 ;  /* 0x0020400201007387 */ /* 0x0003e80000100800 */
[----:B------:R2:W-:Y:S01]  /*132c0*/  STL [R1+0x16d0], R18 ;  /* 0x0016d01201007387 */ /* 0x0005e20000100800 */
[--C-:B0-----:R-:W-:Y:S02]  /*132d0*/  IMAD.X R30, R32, 0x1, R3.reuse, P5 ;  /* 0x00000001201e7824 */ /* 0x101fe400028e0603 */
[----:B-1----:R-:W-:-:S03]  /*132e0*/  IMAD.X R2, R0, 0x1, R3, P2 ;  /* 0x0000000100027824 */ /* 0x002fc600010e0603 */
[----:B------:R-:W-:Y:S01]  /*132f0*/  STL [R1+0x16f0], R30 ;  /* 0x0016f01e01007387 */ /* 0x000fe20000100800 */
[----:B------:R-:W-:-:S03]  /*13300*/  SHF.R.S32.HI R33, RZ, 0x1f, R28 ;  /* 0x0000001fff217819 */ /* 0x000fc6000001141c */
[----:B------:R-:W-:Y:S01]  /*13310*/  STL [R1+0x18b4], R29 ;  /* 0x0018b41d01007387 */ /* 0x000fe20000100800 */
[----:B--2---:R-:W-:-:S05]  /*13320*/  IADD3 R18, P4, PT, R39, R4, RZ ;  /* 0x0000000427127210 */ /* 0x004fca0007f9e0ff */
[----:B------:R0:W-:Y:S04]  /*13330*/  STL [R1+0xb58], R18 ;  /* 0x000b581201007387 */ /* 0x0001e80000100800 */
[----:B------:R3:W-:Y:S04]  /*13340*/  STL [R1+0x2048], R29 ;  /* 0x0020481d01007387 */ /* 0x0007e80000100800 */
[----:B------:R1:W-:Y:S01]  /*13350*/  STL [R1+0x17b0], R2 ;  /* 0x0017b00201007387 */ /* 0x0003e20000100800 */
[----:B0-----:R-:W-:-:S03]  /*13360*/  IMAD.X R18, R33, 0x1, R3, P6 ;  /* 0x0000000121127824 */ /* 0x001fc600030e0603 */
[----:B------:R0:W-:Y:S01]  /*13370*/  STL [R1+0x2044], R3 ;  /* 0x0020440301007387 */ /* 0x0001e20000100800 */
[C---:B---3--:R-:W-:Y:S02]  /*13380*/  IADD3 R29, P2, PT, R39.reuse, R8, RZ ;  /* 0x00000008271d7210 */ /* 0x048fe40007f5e0ff */
[----:B-1----:R-:W-:Y:S01]  /*13390*/  IADD3 R2, P5, PT, R39, R6, RZ ;  /* 0x0000000627027210 */ /* 0x002fe20007fbe0ff */
[----:B0-----:R-:W-:-:S04]  /*133a0*/  IMAD.X R3, R13, 0x1, R5, P4 ;  /* 0x000000010d037824 */ /* 0x001fc800020e0605 */
[----:B------:R0:W-:Y:S04]  /*133b0*/  STL [R1+0xb60], R2 ;  /* 0x000b600201007387 */ /* 0x0001e80000100800 */
[----:B------:R-:W-:Y:S04]  /*133c0*/  STL [R1+0xb68], R29 ;  /* 0x000b681d01007387 */ /* 0x000fe80000100800 */
[----:B------:R-:W-:Y:S01]  /*133d0*/  STL [R1+0x18b0], R18 ;  /* 0x0018b01201007387 */ /* 0x000fe20000100800 */
[----:B0-----:R-:W-:-:S03]  /*133e0*/  IADD3 R2, P6, PT, R44, R4, RZ ;  /* 0x000000042c027210 */ /* 0x001fc60007fde0ff */
[----:B------:R0:W-:Y:S04]  /*133f0*/  STL [R1+0xb54], R3 ;  /* 0x000b540301007387 */ /* 0x0001e80000100800 */
[----:B------:R-:W-:Y:S04]  /*13400*/  STL [R1+0x204c], R18 ;  /* 0x00204c1201007387 */ /* 0x000fe80000100800 */
[----:B------:R4:W-:Y:S01]  /*13410*/  STL [R1+0xb78], R2 ;  /* 0x000b780201007387 */ /* 0x0009e20000100800 */
[----:B------:R-:W-:Y:S01]  /*13420*/  IADD3 R39, P4, PT, R44, R6, RZ ;  /* 0x000000062c277210 */ /* 0x000fe20007f9e0ff */
[----:B0-----:R-:W-:-:S02]  /*13430*/  IMAD.X R3, R13, 0x1, R9, P2 ;  /* 0x000000010d037824 */ /* 0x001fc400010e0609 */
[----:B----4-:R-:W-:-:S05]  /*13440*/  IMAD.X R2, R13, 0x1, R7, P5 ;  /* 0x000000010d027824 */ /* 0x010fca00028e0607 */
[----:B------:R0:W-:Y:S01]  /*13450*/  STL [R1+0xb5c], R2 ;  /* 0x000b5c0201007387 */ /* 0x0001e20000100800 */
[----:B------:R-:W-:-:S03]  /*13460*/  IADD3 R44, P5, PT, R44, R8, RZ ;  /* 0x000000082c2c7210 */ /* 0x000fc60007fbe0ff */
[----:B------:R1:W-:Y:S01]  /*13470*/  STL [R1+0xb64], R3 ;  /* 0x000b640301007387 */ /* 0x0003e20000100800 */
[----:B0-----:R-:W-:-:S03]  /*13480*/  IMAD.X R2, R14, 0x1, R5, P6 ;  /* 0x000000010e027824 */ /* 0x001fc600030e0605 */
[----:B------:R-:W-:Y:S04]  /*13490*/  STL [R1+0xb80], R39 ;  /* 0x000b802701007387 */ /* 0x000fe80000100800 */
[----:B------:R-:W-:Y:S04]  /*134a0*/  STL [R1+0x2300], R39 ;  /* 0x0023002701007387 */ /* 0x000fe80000100800 */
[----:B------:R0:W-:Y:S01]  /*134b0*/  STL [R1+0xb74], R2 ;  /* 0x000b740201007387 */ /* 0x0001e20000100800 */
[----:B-1----:R-:W-:-:S03]  /*134c0*/  IMAD.X R3, R14, 0x1, R7, P4 ;  /* 0x000000010e037824 */ /* 0x002fc600020e0607 */
[----:B------:R-:W-:Y:S01]  /*134d0*/  STL [R1+0x2310], R39 ;  /* 0x0023102701007387 */ /* 0x000fe20000100800 */
[----:B0-----:R-:W-:-:S03]  /*134e0*/  IADD3 R2, P2, PT, R47, R4, RZ ;  /* 0x000000042f027210 */ /* 0x001fc60007f5e0ff */
[----:B------:R-:W-:Y:S01]  /*134f0*/  STL [R1+0xb88], R44 ;  /* 0x000b882c01007387 */ /* 0x000fe20000100800 */
[----:B------:R-:W-:-:S03]  /*13500*/  IADD3 R13, P4, PT, R47, R8, RZ ;  /* 0x000000082f0d7210 */ /* 0x000fc60007f9e0ff */
[----:B------:R0:W-:Y:S01]  /*13510*/  STL [R1+0xb98], R2 ;  /* 0x000b980201007387 */ /* 0x0001e20000100800 */
[----:B------:R-:W-:-:S03]  /*13520*/  IMAD.X R46, R14, 0x1, R9, P5 ;  /* 0x000000010e2e7824 */ /* 0x000fc600028e0609 */
[----:B------:R1:W-:Y:S01]  /*13530*/  STL [R1+0xb7c], R3 ;  /* 0x000b7c0301007387 */ /* 0x0003e20000100800 */
[----:B0-----:R-:W-:Y:S01]  /*13540*/  IADD3 R2, P6, PT, R47, R6, RZ ;  /* 0x000000062f027210 */ /* 0x001fe20007fde0ff */
[----:B-1----:R-:W-:-:S04]  /*13550*/  IMAD.X R3, R15, 0x1, R5, P2 ;  /* 0x000000010f037824 */ /* 0x002fc800010e0605 */
[----:B------:R0:W-:Y:S04]  /*13560*/  STL [R1+0xba0], R2 ;  /* 0x000ba00201007387 */ /* 0x0001e80000100800 */
[----:B------:R1:W-:Y:S04]  /*13570*/  STL [R1+0xba8], R13 ;  /* 0x000ba80d01007387 */ /* 0x0003e80000100800 */
[----:B------:R-:W-:Y:S01]  /*13580*/  STL [R1+0xb84], R46 ;  /* 0x000b842e01007387 */ /* 0x000fe20000100800 */
[----:B0-----:R-:W-:-:S03]  /*13590*/  IADD3 R2, P5, PT, R45, R4, RZ ;  /* 0x000000042d027210 */ /* 0x001fc60007fbe0ff */
[----:B------:R0:W-:Y:S01]  /*135a0*/  STL [R1+0xb94], R3 ;  /* 0x000b940301007387 */ /* 0x0001e20000100800 */
[----:B-1----:R-:W-:-:S03]  /*135b0*/  IMAD.X R13, R15, 0x1, R7, P6 ;  /* 0x000000010f0d7824 */ /* 0x002fc600030e0607 */
[----:B------:R1:W-:Y:S01]  /*135c0*/  STL [R1+0xbb8], R2 ;  /* 0x000bb80201007387 */ /* 0x0003e20000100800 */
[----:B0-----:R-:W-:-:S03]  /*135d0*/  IADD3 R3, P2, PT, R45, R6, RZ ;  /* 0x000000062d037210 */ /* 0x001fc60007f5e0ff */
[----:B------:R0:W-:Y:S01]  /*135e0*/  STL [R1+0xb9c], R13 ;  /* 0x000b9c0d01007387 */ /* 0x0001e20000100800 */
[----:B-1----:R-:W-:-:S03]  /*135f0*/  IMAD.X R2, R15, 0x1, R9, P4 ;  /* 0x000000010f027824 */ /* 0x002fc600020e0609 */
[----:B------:R1:W-:Y:S01]  /*13600*/  STL [R1+0xbc0], R3 ;  /* 0x000bc00301007387 */ /* 0x0003e20000100800 */
[----:B0-----:R-:W-:-:S03]  /*13610*/  IADD3 R13, P6, PT, R45, R8, RZ ;  /* 0x000000082d0d7210 */ /* 0x001fc60007fde0ff */
[----:B------:R0:W-:Y:S01]  /*13620*/  STL [R1+0xba4], R2 ;  /* 0x000ba40201007387 */ /* 0x0001e20000100800 */
[----:B-1----:R-:W-:-:S03]  /*13630*/  IMAD.X R3, R61, 0x1, R5, P5 ;  /* 0x000000013d037824 */ /* 0x002fc600028e0605 */
[----:B------:R1:W-:Y:S04]  /*13640*/  STL [R1+0xbc8], R13 ;  /* 0x000bc80d01007387 */ /* 0x0003e80000100800 */
[----:B------:R2:W-:Y:S01]  /*13650*/  STL [R1+0xbb4], R3 ;  /* 0x000bb40301007387 */ /* 0x0005e20000100800 */
[----:B0-----:R-:W-:Y:S01]  /*13660*/  IADD3 R2, P4, PT, R11, R4, RZ ;  /* 0x000000040b027210 */ /* 0x001fe20007f9e0ff */
[----:B-1----:R-:W-:-:S04]  /*13670*/  IMAD.X R13, R61, 0x1, R7, P2 ;  /* 0x000000013d0d7824 */ /* 0x002fc800010e0607 */
[----:B------:R0:W-:Y:S01]  /*13680*/  STL [R1+0xc58], R2 ;  /* 0x000c580201007387 */ /* 0x0001e20000100800 */
[----:B--2---:R-:W-:-:S03]  /*13690*/  IADD3 R3, P5, PT, R11, R6, RZ ;  /* 0x000000060b037210 */ /* 0x004fc60007fbe0ff */
[----:B------:R-:W-:Y:S01]  /*136a0*/  STL [R1+0xbbc], R13 ;  /* 0x000bbc0d01007387 */ /* 0x000fe20000100800 */
[----:B------:R-:W-:-:S03]  /*136b0*/  IADD3 R11, P2, PT, R11, R8, RZ ;  /* 0x000000080b0b7210 */ /* 0x000fc60007f5e0ff */
[----:B------:R-:W-:Y:S01]  /*136c0*/  STL [R1+0x2054], R61 ;  /* 0x0020543d01007387 */ /* 0x000fe20000100800 */
[----:B0-----:R-:W-:-:S03]  /*136d0*/  IMAD.X R2, R61, 0x1, R9, P6 ;  /* 0x000000013d027824 */ /* 0x001fc600030e0609 */
[----:B------:R0:W-:Y:S04]  /*136e0*/  STL [R1+0xc60], R3 ;  /* 0x000c600301007387 */ /* 0x0001e80000100800 */
[----:B------:R1:W-:Y:S01]  /*136f0*/  STL [R1+0xbc4], R2 ;  /* 0x000bc40201007387 */ /* 0x0003e20000100800 */
[C---:B0-----:R-:W-:Y:S02]  /*13700*/  IMAD.X R3, R67.reuse, 0x1, R5, P4 ;  /* 0x0000000143037824 */ /* 0x041fe400020e0605 */
[----:B-1----:R-:W-:-:S03]  /*13710*/  IMAD.X R2, R67, 0x1, R7, P5 ;  /* 0x0000000143027824 */ /* 0x002fc600028e0607 */
[----:B------:R-:W-:Y:S01]  /*13720*/  STL [R1+0xc54], R3 ;  /* 0x000c540301007387 */ /* 0x000fe20000100800 */
[----:B------:R-:W-:-:S03]  /*13730*/  IADD3 R45, P6, PT, R17, R4, RZ ;  /* 0x00000004112d7210 */ /* 0x000fc60007fde0ff */
[----:B------:R-:W-:Y:S04]  /*13740*/  STL [R1+0xc68], R11 ;  /* 0x000c680b01007387 */ /* 0x000fe80000100800 */
[----:B------:R-:W-:Y:S04]  /*13750*/  STL [R1+0x22d8], R11 ;  /* 0x0022d80b01007387 */ /* 0x000fe80000100800 */
[----:B------:R0:W-:Y:S04]  /*13760*/  STL [R1+0xc5c], R2 ;  /* 0x000c5c0201007387 */ /* 0x0001e80000100800 */
[----:B------:R-:W-:Y:S04]  /*13770*/  STL [R1+0x22e0], R11 ;  /* 0x0022e00b01007387 */ /* 0x000fe80000100800 */
[----:B------:R-:W-:Y:S01]  /*13780*/  STL [R1+0x22e4], R11 ;  /* 0x0022e40b01007387 */ /* 0x000fe20000100800 */
[----:B0-----:R-:W-:-:S03]  /*13790*/  IMAD.X R2, R67, 0x1, R9, P2 ;  /* 0x0000000143027824 */ /* 0x001fc600010e0609 */
[----:B------:R-:W-:Y:S01]  /*137a0*/  STL [R1+0x22ec], R11 ;  /* 0x0022ec0b01007387 */ /* 0x000fe20000100800 */
[----:B------:R-:W-:-:S03]  /*137b0*/  IADD3 R47, P4, PT, R17, R6, RZ ;  /* 0x00000006112f7210 */ /* 0x000fc60007f9e0ff */
[----:B------:R-:W-:Y:S04]  /*137c0*/  STL [R1+0xc78], R45 ;  /* 0x000c782d01007387 */ /* 0x000fe80000100800 */
[----:B------:R-:W-:Y:S04]  /*137d0*/  STL [R1+0x22dc], R45 ;  /* 0x0022dc2d01007387 */ /* 0x000fe80000100800 */
[----:B------:R0:W-:Y:S01]  /*137e0*/  STL [R1+0xc64], R2 ;  /* 0x000c640201007387 */ /* 0x0001e20000100800 */
[----:B------:R-:W-:Y:S01]  /*137f0*/  IADD3 R48, P5, PT, R17, R8, RZ ;  /* 0x0000000811307210 */ /* 0x000fe20007fbe0ff */
[----:B------:R-:W-:-:S02]  /*13800*/  IMAD.X R3, R78, 0x1, R7, P4 ;  /* 0x000000014e037824 */ /* 0x000fc400020e0607 */
[----:B------:R-:W-:Y:S01]  /*13810*/  STL [R1+0x22e8], R45 ;  /* 0x0022e82d01007387 */ /* 0x000fe20000100800 */
[----:B------:R-:W-:Y:S01]  /*13820*/  IADD3 R17, P2, PT, R63, R4, RZ ;  /* 0x000000043f117210 */ /* 0x000fe20007f5e0ff */
[C---:B0-----:R-:W-:Y:S02]  /*13830*/  IMAD.X R2, R78.reuse, 0x1, R5, P6 ;  /* 0x000000014e027824 */ /* 0x041fe400030e0605 */
[----:B------:R-:W-:Y:S04]  /*13840*/  STL [R1+0x2058], R67 ;  /* 0x0020584301007387 */ /* 0x000fe80000100800 */
[----:B------:R-:W-:Y:S04]  /*13850*/  STL [R1+0xc80], R47 ;  /* 0x000c802f01007387 */ /* 0x000fe80000100800 */
[----:B------:R0:W-:Y:S01]  /*13860*/  STL [R1+0xc74], R2 ;  /* 0x000c740201007387 */ /* 0x0001e20000100800 */
[----:B------:R-:W-:-:S03]  /*13870*/  IMAD.X R49, R78, 0x1, R9, P5 ;  /* 0x000000014e317824 */ /* 0x000fc600028e0609 */
[----:B------:R-:W-:Y:S01]  /*13880*/  STL [R1+0xc88], R48 ;  /* 0x000c883001007387 */ /* 0x000fe20000100800 */
[----:B0-----:R-:W-:-:S03]  /*13890*/  IADD3 R2, P6, PT, R63, R6, RZ ;  /* 0x000000063f027210 */ /* 0x001fc60007fde0ff */
[----:B------:R0:W-:Y:S04]  /*138a0*/  STL [R1+0xc7c], R3 ;  /* 0x000c7c0301007387 */ /* 0x0001e80000100800 */
[----:B------:R-:W-:Y:S04]  /*138b0*/  STL [R1+0xc98], R17 ;  /* 0x000c981101007387 */ /* 0x000fe80000100800 */
[----:B------:R1:W-:Y:S01]  /*138c0*/  STL [R1+0xca0], R2 ;  /* 0x000ca00201007387 */ /* 0x0003e20000100800 */
[----:B0-----:R-:W-:-:S03]  /*138d0*/  IMAD.X R3, R80, 0x1, R5, P2 ;  /* 0x0000000150037824 */ /* 0x001fc600010e0605 */
[----:B------:R-:W-:Y:S01]  /*138e0*/  STL [R1+0x205c], R78 ;  /* 0x00205c4e01007387 */ /* 0x000fe20000100800 */
[----:B-1----:R-:W-:-:S03]  /*138f0*/  IADD3 R2, P4, PT, R63, R8, RZ ;  /* 0x000000083f027210 */ /* 0x002fc60007f9e0ff */
[----:B------:R-:W-:Y:S01]  /*13900*/  STL [R1+0xc84], R49 ;  /* 0x000c843101007387 */ /* 0x000fe20000100800 */
[----:B------:R-:W-:-:S03]  /*13910*/  IMAD.X R13, R80, 0x1, R7, P6 ;  /* 0x00000001500d7824 */ /* 0x000fc600030e0607 */
[----:B------:R0:W-:Y:S04]  /*13920*/  STL [R1+0xca8], R2 ;  /* 0x000ca80201007387 */ /* 0x0001e80000100800 */
[----:B------:R1:W-:Y:S01]  /*13930*/  STL [R1+0xc94], R3 ;  /* 0x000c940301007387 */ /* 0x0003e20000100800 */
[C---:B0-----:R-:W-:Y:S02]  /*13940*/  IADD3 R2, P5, PT, R10.reuse, R4, RZ ;  /* 0x000000040a027210 */ /* 0x041fe40007fbe0ff */
[----:B-1----:R-:W-:-:S03]  /*13950*/  IADD3 R3, P2, PT, R10, R6, RZ ;  /* 0x000000060a037210 */ /* 0x002fc60007f5e0ff */
[----:B------:R0:W-:Y:S04]  /*13960*/  STL [R1+0xcb8], R2 ;  /* 0x000cb80201007387 */ /* 0x0001e80000100800 */
[----:B------:R-:W-:Y:S04]  /*13970*/  STL [R1+0xc9c], R13 ;  /* 0x000c9c0d01007387 */ /* 0x000fe80000100800 */
[----:B------:R-:W2:Y:S01]  /*13980*/  LDL.LU R89, [R1+0x1d4] ;  /* 0x0001d40001597983 */ /* 0x000ea20000300800 */
[----:B0-----:R-:W-:-:S03]  /*13990*/  IMAD.X R2, R80, 0x1, R9, P4 ;  /* 0x0000000150027824 */ /* 0x001fc600020e0609 */
[----:B------:R-:W-:Y:S04]  /*139a0*/  STL [R1+0xcc0], R3 ;  /* 0x000cc00301007387 */ /* 0x000fe80000100800 */
[----:B------:R-:W-:Y:S04]  /*139b0*/  STL [R1+0x206c], R80 ;  /* 0x00206c5001007387 */ /* 0x000fe80000100800 */
[----:B------:R0:W-:Y:S02]  /*139c0*/  STL [R1+0xca4], R2 ;  /* 0x000ca40201007387 */ /* 0x0001e40000100800 */
[----:B0-----:R-:W-:Y:S01]  /*139d0*/  IADD3 R2, P6, PT, R10, R8, RZ ;  /* 0x000000080a027210 */ /* 0x001fe20007fde0ff */
[----:B------:R-:W-:-:S04]  /*139e0*/  IMAD.X R10, R81, 0x1, R5, P5 ;  /* 0x00000001510a7824 */ /* 0x000fc800028e0605 */
[----:B------:R0:W-:Y:S04]  /*139f0*/  STL [R1+0xcc8], R2 ;  /* 0x000cc80201007387 */ /* 0x0001e80000100800 */
[----:B------:R1:W-:Y:S04]  /*13a00*/  STL [R1+0xcb4], R10 ;  /* 0x000cb40a01007387 */ /* 0x0003e80000100800 */
[----:B------:R-:W3:Y:S01]  /*13a10*/  LDL.LU R87, [R1+0x18] ;  /* 0x0000180001577983 */ /* 0x000ee20000300800 */
[----:B------:R-:W-:Y:S01]  /*13a20*/  IADD3 R3, P4, PT, R52, R4, RZ ;  /* 0x0000000434037210 */ /* 0x000fe20007f9e0ff */
[----:B0-----:R-:W-:-:S04]  /*13a30*/  IMAD.X R2, R81, 0x1, R7, P2 ;  /* 0x0000000151027824 */ /* 0x001fc800010e0607 */
[----:B------:R0:W-:Y:S01]  /*13a40*/  STL [R1+0xd38], R3 ;  /* 0x000d380301007387 */ /* 0x0001e20000100800 */
[----:B-1----:R-:W-:-:S03]  /*13a50*/  IADD3 R10, P5, PT, R52, R6, RZ ;  /* 0x00000006340a7210 */ /* 0x002fc60007fbe0ff */
[----:B------:R1:W-:Y:S01]  /*13a60*/  STL [R1+0xcbc], R2 ;  /* 0x000cbc0201007387 */ /* 0x0003e20000100800 */
[----:B0-----:R-:W-:-:S03]  /*13a70*/  IMAD.X R3, R81, 0x1, R9, P6 ;  /* 0x0000000151037824 */ /* 0x001fc600030e0609 */
[----:B------:R-:W-:Y:S01]  /*13a80*/  STL [R1+0x2070], R81 ;  /* 0x0020705101007387 */ /* 0x000fe20000100800 */
[----:B-1----:R-:W-:-:S03]  /*13a90*/  IADD3 R2, P2, PT, R52, R8, RZ ;  /* 0x0000000834027210 */ /* 0x002fc60007f5e0ff */
[----:B------:R0:W-:Y:S04]  /*13aa0*/  STL [R1+0xcc4], R3 ;  /* 0x000cc40301007387 */ /* 0x0001e80000100800 */
[----:B------:R-:W-:Y:S04]  /*13ab0*/  STL [R1+0xd40], R10 ;  /* 0x000d400a01007387 */ /* 0x000fe80000100800 */
[----:B------:R-:W-:Y:S01]  /*13ac0*/  STL [R1+0x22ac], R10 ;  /* 0x0022ac0a01007387 */ /* 0x000fe20000100800 */
[----:B0-----:R-:W-:-:S03]  /*13ad0*/  IMAD.X R3, R51, 0x1, R5, P4 ;  /* 0x0000000133037824 */ /* 0x001fc600020e0605 */
[----:B------:R0:W-:Y:S01]  /*13ae0*/  STL [R1+0xd48], R2 ;  /* 0x000d480201007387 */ /* 0x0001e20000100800 */
[----:B------:R-:W-:-:S03]  /*13af0*/  IMAD.X R13, R51, 0x1, R7, P5 ;  /* 0x00000001330d7824 */ /* 0x000fc600028e0607 */
[----:B------:R-:W-:Y:S01]  /*13b00*/  STL [R1+0x22b8], R10 ;  /* 0x0022b80a01007387 */ /* 0x000fe20000100800 */
[----:B0-----:R-:W-:-:S03]  /*13b10*/  IADD3 R2, P6, PT, R19, R4, RZ ;  /* 0x0000000413027210 */ /* 0x001fc60007fde0ff */
[----:B------:R0:W-:Y:S04]  /*13b20*/  STL [R1+0xd34], R3 ;  /* 0x000d340301007387 */ /* 0x0001e80000100800 */
[----:B------:R1:W-:Y:S01]  /*13b30*/  STL [R1+0xd58], R2 ;  /* 0x000d580201007387 */ /* 0x0003e20000100800 */
[----:B0-----:R-:W-:-:S03]  /*13b40*/  IADD3 R3, P4, PT, R19, R6, RZ ;  /* 0x0000000613037210 */ /* 0x001fc60007f9e0ff */
[----:B------:R-:W-:Y:S01]  /*13b50*/  STL [R1+0xd3c], R13 ;  /* 0x000d3c0d01007387 */ /* 0x000fe20000100800 */
[----:B-1----:R-:W-:-:S03]  /*13b60*/  IMAD.X R2, R51, 0x1, R9, P2 ;  /* 0x0000000133027824 */ /* 0x002fc600010e0609 */
[----:B------:R0:W-:Y:S01]  /*13b70*/  STL [R1+0xd60], R3 ;  /* 0x000d600301007387 */ /* 0x0001e20000100800 */
[----:B------:R-:W-:-:S03]  /*13b80*/  IADD3 R19, P5, PT, R19, R8, RZ ;  /* 0x0000000813137210 */ /* 0x000fc60007fbe0ff */
[----:B------:R1:W-:Y:S01]  /*13b90*/  STL [R1+0xd44], R2 ;  /* 0x000d440201007387 */ /* 0x0003e20000100800 */
[----:B------:R-:W-:Y:S01]  /*13ba0*/  IADD3 R51, P2, PT, R54, R4, RZ ;  /* 0x0000000436337210 */ /* 0x000fe20007f5e0ff */
[C---:B0-----:R-:W-:Y:S02]  /*13bb0*/  IMAD.X R3, R20.reuse, 0x1, R5, P6 ;  /* 0x0000000114037824 */ /* 0x041fe400030e0605 */
[----:B-1----:R-:W-:-:S03]  /*13bc0*/  IMAD.X R2, R20, 0x1, R7, P4 ;  /* 0x0000000114027824 */ /* 0x002fc600020e0607 */
[----:B------:R0:W-:Y:S01]  /*13bd0*/  STL [R1+0xd54], R3 ;  /* 0x000d540301007387 */ /* 0x0001e20000100800 */
[----:B------:R-:W-:Y:S01]  /*13be0*/  IMAD.X R20, R20, 0x1, R9, P5 ;  /* 0x0000000114147824 */ /* 0x000fe200028e0609 */
[C---:B------:R-:W-:Y:S02]  /*13bf0*/  IADD3 R52, P6, PT, R54.reuse, R6, RZ ;  /* 0x0000000636347210 */ /* 0x040fe40007fde0ff */
[----:B------:R-:W-:Y:S04]  /*13c00*/  STL [R1+0xd68], R19 ;  /* 0x000d681301007387 */ /* 0x000fe80000100800 */
[----:B------:R1:W-:Y:S01]  /*13c10*/  STL [R1+0xd5c], R2 ;  /* 0x000d5c0201007387 */ /* 0x0003e20000100800 */
[----:B------:R-:W-:Y:S01]  /*13c20*/  IADD3 R54, P4, PT, R54, R8, RZ ;  /* 0x0000000836367210 */ /* 0x000fe20007f9e0ff */
[----:B0-----:R-:W-:-:S02]  /*13c30*/  IMAD.X R3, R74, 0x1, R7, P6 ;  /* 0x000000014a037824 */ /* 0x001fc400030e0607 */
[----:B------:R-:W-:Y:S01]  /*13c40*/  STL [R1+0xd78], R51 ;  /* 0x000d783301007387 */ /* 0x000fe20000100800 */
[----:B-1----:R-:W-:-:S03]  /*13c50*/  IMAD.X R2, R74, 0x1, R5, P2 ;  /* 0x000000014a027824 */ /* 0x002fc600010e0605 */
[----:B------:R-:W-:Y:S04]  /*13c60*/  STL [R1+0xd64], R20 ;  /* 0x000d641401007387 */ /* 0x000fe80000100800 */
[----:B------:R-:W-:Y:S04]  /*13c70*/  STL [R1+0xd80], R52 ;  /* 0x000d803401007387 */ /* 0x000fe80000100800 */
[----:B------:R0:W-:Y:S01]  /*13c80*/  STL [R1+0xd74], R2 ;  /* 0x000d740201007387 */ /* 0x0001e20000100800 */
[----:B------:R-:W-:-:S03]  /*13c90*/  IMAD.X R74, R74, 0x1, R9, P4 ;  /* 0x000000014a4a7824 */ /* 0x000fc600020e0609 */
[----:B------:R-:W-:Y:S04]  /*13ca0*/  STL [R1+0xd88], R54 ;  /* 0x000d883601007387 */ /* 0x000fe80000100800 */
[----:B------:R1:W-:Y:S01]  /*13cb0*/  STL [R1+0xd7c], R3 ;  /* 0x000d7c0301007387 */ /* 0x0003e20000100800 */
[C---:B--2---:R-:W-:Y:S02]  /*13cc0*/  IADD3 R63, P5, PT, R89.reuse, R4, RZ ;  /* 0x00000004593f7210 */ /* 0x044fe40007fbe0ff */
[C---:B0-----:R-:W-:Y:S02]  /*13cd0*/  IADD3 R2, P2, PT, R89.reuse, R6, RZ ;  /* 0x0000000659027210 */ /* 0x041fe40007f5e0ff */
[----:B-1----:R-:W-:Y:S01]  /*13ce0*/  IADD3 R3, P6, PT, R89, R8, RZ ;  /* 0x0000000859037210 */ /* 0x002fe20007fde0ff */
[----:B------:R-:W-:Y:S04]  /*13cf0*/  STL [R1+0xd98], R63 ;  /* 0x000d983f01007387 */ /* 0x000fe80000100800 */
[----:B------:R-:W-:Y:S04]  /*13d00*/  STL [R1+0xda0], R2 ;  /* 0x000da00201007387 */ /* 0x000fe80000100800 */
[----:B------:R-:W-:Y:S04]  /*13d10*/  STL [R1+0xd84], R74 ;  /* 0x000d844a01007387 */ /* 0x000fe80000100800 */
[----:B------:R0:W-:Y:S02]  /*13d20*/  STL [R1+0xda8], R3 ;  /* 0x000da80301007387 */ /* 0x0001e40000100800 */
[----:B0-----:R-:W-:Y:S01]  /*13d30*/  IADD3 R3, P4, PT, R59, R4, RZ ;  /* 0x000000043b037210 */ /* 0x001fe20007f9e0ff */
[----:B---3--:R-:W-:Y:S01]  /*13d40*/  IMAD.X R2, R87, 0x1, R5, P5 ;  /* 0x0000000157027824 */ /* 0x008fe200028e0605 */
[----:B------:R-:W-:-:S04]  /*13d50*/  IADD3 R13, P5, PT, R59, R6, RZ ;  /* 0x000000063b0d7210 */ /* 0x000fc80007fbe0ff */
[----:B------:R0:W-:Y:S04]  /*13d60*/  STL [R1+0xd94], R2 ;  /* 0x000d940201007387 */ /* 0x0001e80000100800 */
[----:B------:R1:W-:Y:S01]  /*13d70*/  STL [R1+0xdb8], R3 ;  /* 0x000db80301007387 */ /* 0x0003e20000100800 */
[C---:B0-----:R-:W-:Y:S02]  /*13d80*/  IMAD.X R2, R87.reuse, 0x1, R7, P2 ;  /* 0x0000000157027824 */ /* 0x041fe400010e0607 */
[----:B-1----:R-:W-:-:S03]  /*13d90*/  IMAD.X R3, R87, 0x1, R9, P6 ;  /* 0x0000000157037824 */ /* 0x002fc600030e0609 */
[----:B------:R0:W-:Y:S04]  /*13da0*/  STL [R1+0xd9c], R2 ;  /* 0x000d9c0201007387 */ /* 0x0001e80000100800 */
[----:B------:R1:W-:Y:S04]  /*13db0*/  STL [R1+0xdc0], R13 ;  /* 0x000dc00d01007387 */ /* 0x0003e80000100800 */
[----:B------:R-:W2:Y:S01]  /*13dc0*/  LDL.LU R72, [R1+0x1fc] ;  /* 0x0001fc0001487983 */ /* 0x000ea20000300800 */
[----:B0-----:R-:W-:Y:S01]  /*13dd0*/  IADD3 R2, P2, PT, R59, R8, RZ ;  /* 0x000000083b027210 */ /* 0x001fe20007f5e0ff */
[----:B-1----:R-:W-:-:S02]  /*13de0*/  IMAD.X R13, R57, 0x1, R5, P4 ;  /* 0x00000001390d7824 */ /* 0x002fc400020e0605 */
[----:B------:R0:W-:Y:S04]  /*13df0*/  STL [R1+0xda4], R3 ;  /* 0x000da40301007387 */ /* 0x0001e80000100800 */
[----:B------:R1:W-:Y:S04]  /*13e00*/  STL [R1+0xdc8], R2 ;  /* 0x000dc80201007387 */ /* 0x0003e80000100800 */
[----:B------:R3:W-:Y:S01]  /*13e10*/  STL [R1+0xdb4], R13 ;  /* 0x000db40d01007387 */ /* 0x0007e20000100800 */
[----:B0-----:R-:W-:Y:S01]  /*13e20*/  IADD3 R3, P6, PT, R22, R4, RZ ;  /* 0x0000000416037210 */ /* 0x001fe20007fde0ff */
[----:B-1----:R-:W-:-:S04]  /*13e30*/  IMAD.X R2, R57, 0x1, R7, P5 ;  /* 0x0000000139027824 */ /* 0x002fc800028e0607 */
[----:B------:R0:W-:Y:S01]  /*13e40*/  STL [R1+0xdd8], R3 ;  /* 0x000dd80301007387 */ /* 0x0001e20000100800 */
[----:B---3--:R-:W-:-:S03]  /*13e50*/  IADD3 R13, P4, PT, R22, R6, RZ ;  /* 0x00000006160d7210 */ /* 0x008fc60007f9e0ff */
[----:B------:R1:W-:Y:S04]  /*13e60*/  STL [R1+0xdbc], R2 ;  /* 0x000dbc0201007387 */ /* 0x0003e80000100800 */
[----:B------:R3:W-:Y:S01]  /*13e70*/  STL [R1+0xde0], R13 ;  /* 0x000de00d01007387 */ /* 0x0007e20000100800 */
[----:B0-----:R-:W-:-:S03]  /*13e80*/  IMAD.X R3, R57, 0x1, R9, P2 ;  /* 0x0000000139037824 */ /* 0x001fc600010e0609 */
[----:B------:R-:W4:Y:S01]  /*13e90*/  LDL.LU R76, [R1+0x48] ;  /* 0x00004800014c7983 */ /* 0x000f220000300800 */
[----:B-1----:R-:W-:-:S03]  /*13ea0*/  IADD3 R2, P5, PT, R22, R8, RZ ;  /* 0x0000000816027210 */ /* 0x002fc60007fbe0ff */
[----:B------:R0:W-:Y:S01]  /*13eb0*/  STL [R1+0xdc4], R3 ;  /* 0x000dc40301007387 */ /* 0x0001e20000100800 */
[----:B---3--:R-:W-:-:S03]  /*13ec0*/  IMAD.X R13, R55, 0x1, R5, P6 ;  /* 0x00000001370d7824 */ /* 0x008fc600030e0605 */
[----:B------:R1:W-:Y:S01]  /*13ed0*/  STL [R1+0xde8], R2 ;  /* 0x000de80201007387 */ /* 0x0003e20000100800 */
[----:B0-----:R-:W-:-:S03]  /*13ee0*/  IADD3 R3, P2, PT, R38, R4, RZ ;  /* 0x0000000426037210 */ /* 0x001fc60007f5e0ff */
[----:B------:R-:W-:Y:S01]  /*13ef0*/  STL [R1+0xdd4], R13 ;  /* 0x000dd40d01007387 */ /* 0x000fe20000100800 */
[----:B-1----:R-:W-:-:S03]  /*13f00*/  IMAD.X R2, R55, 0x1, R7, P4 ;  /* 0x0000000137027824 */ /* 0x002fc600020e0607 */
[----:B------:R0:W-:Y:S04]  /*13f10*/  STL [R1+0xdf8], R3 ;  /* 0x000df80301007387 */ /* 0x0001e80000100800 */
[----:B------:R1:W-:Y:S01]  /*13f20*/  STL [R1+0xddc], R2 ;  /* 0x000ddc0201007387 */ /* 0x0003e20000100800 */
[----:B0-----:R-:W-:-:S05]  /*13f30*/  IMAD.X R3, R55, 0x1, R9, P5 ;  /* 0x0000000137037824 */ /* 0x001fca00028e0609 */
[----:B------:R-:W-:Y:S04]  /*13f40*/  STL [R1+0xde4], R3 ;  /* 0x000de40301007387 */ /* 0x000fe80000100800 */
[----:B------:R-:W3:Y:S04]  /*13f50*/  LDL.LU R89, [R1+0x50] ;  /* 0x0000500001597983 */ /* 0x000ee80000300800 */
[----:B------:R-:W3:Y:S01]  /*13f60*/  LDL.LU R87, [R1+0x204] ;  /* 0x0002040001577983 */ /* 0x000ee20000300800 */
[----:B-1----:R-:W-:Y:S01]  /*13f70*/  IMAD.X R2, R50, 0x1, R5, P2 ;  /* 0x0000000132027824 */ /* 0x002fe200010e0605 */
[----:B------:R-:W-:-:S02]  /*13f80*/  IADD3 R22, P6, PT, R38, R6, RZ ;  /* 0x0000000626167210 */ /* 0x000fc40007fde0ff */
[----:B------:R-:W-:Y:S02]  /*13f90*/  IADD3 R38, P4, PT, R38, R8, RZ ;  /* 0x0000000826267210 */ /* 0x000fe40007f9e0ff */
[----:B------:R0:W-:Y:S01]  /*13fa0*/  STL [R1+0xdf4], R2 ;  /* 0x000df40201007387 */ /* 0x0001e20000100800 */
[----:B------:R-:W-:-:S03]  /*13fb0*/  IADD3 R55, P5, PT, R21, R4, RZ ;  /* 0x0000000415377210 */ /* 0x000fc60007fbe0ff */
[----:B------:R-:W-:Y:S04]  /*13fc0*/  STL [R1+0xe00], R22 ;  /* 0x000e001601007387 */ /* 0x000fe80000100800 */
[----:B------:R-:W-:Y:S01]  /*13fd0*/  STL [R1+0x225c], R22 ;  /* 0x00225c1601007387 */ /* 0x000fe20000100800 */
[----:B0-----:R-:W-:-:S03]  /*13fe0*/  IMAD.X R2, R50, 0x1, R7, P6 ;  /* 0x0000000132027824 */ /* 0x001fc600030e0607 */
[----:B------:R-:W-:Y:S01]  /*13ff0*/  STL [R1+0x2268], R22 ;  /* 0x0022681601007387 */ /* 0x000fe20000100800 */
[----:B------:R-:W-:Y:S01]  /*14000*/  IMAD.X R50, R50, 0x1, R9, P4 ;  /* 0x0000000132327824 */ /* 0x000fe200020e0609 */
[C---:B------:R-:W-:Y:S02]  /*14010*/  IADD3 R57, P2, PT, R21.reuse, R6, RZ ;  /* 0x0000000615397210 */ /* 0x040fe40007f5e0ff */
[----:B------:R-:W-:Y:S04]  /*14020*/  STL [R1+0x2274], R22 ;  /* 0x0022741601007387 */ /* 0x000fe80000100800 */
[----:B------:R-:W-:Y:S04]  /*14030*/  STL [R1+0xe08], R38 ;  /* 0x000e082601007387 */ /* 0x000fe80000100800 */
[----:B------:R0:W-:Y:S01]  /*14040*/  STL [R1+0xdfc], R2 ;  /* 0x000dfc0201007387 */ /* 0x0001e20000100800 */
[----:B------:R-:W-:Y:S01]  /*14050*/  IADD3 R59, P6, PT, R21, R8, RZ ;  /* 0x00000008153b7210 */ /* 0x000fe20007fde0ff */
[----:B------:R-:W-:-:S02]  /*14060*/  IMAD.X R3, R62, 0x1, R7, P2 ;  /* 0x000000013e037824 */ /* 0x000fc400010e0607 */
[----:B------:R-:W-:Y:S01]  /*14070*/  STL [R1+0xe18], R55 ;  /* 0x000e183701007387 */ /* 0x000fe20000100800 */
[----:B0-----:R-:W-:-:S03]  /*14080*/  IMAD.X R2, R62, 0x1, R5, P5 ;  /* 0x000000013e027824 */ /* 0x001fc600028e0605 */
[----:B------:R-:W-:Y:S04]  /*14090*/  STL [R1+0xe04], R50 ;  /* 0x000e043201007387 */ /* 0x000fe80000100800 */
[----:B------:R-:W-:Y:S04]  /*140a0*/  STL [R1+0xe20], R57 ;  /* 0x000e203901007387 */ /* 0x000fe80000100800 */
[----:B------:R0:W-:Y:S01]  /*140b0*/  STL [R1+0xe14], R2 ;  /* 0x000e140201007387 */ /* 0x0001e20000100800 */
[----:B------:R-:W-:-:S03]  /*140c0*/  IMAD.X R62, R62, 0x1, R9, P6 ;  /* 0x000000013e3e7824 */ /* 0x000fc600030e0609 */
[----:B------:R-:W-:Y:S04]  /*140d0*/  STL [R1+0xe28], R59 ;  /* 0x000e283b01007387 */ /* 0x000fe80000100800 */
[----:B------:R-:W-:Y:S01]  /*140e0*/  STL [R1+0xe1c], R3 ;  /* 0x000e1c0301007387 */ /* 0x000fe20000100800 */
[C---:B--2---:R-:W-:Y:S02]  /*140f0*/  IADD3 R21, P4, PT, R72.reuse, R4, RZ ;  /* 0x0000000448157210 */ /* 0x044fe40007f9e0ff */
[----:B0-----:R-:W-:-:S03]  /*14100*/  IADD3 R2, P5, PT, R72, R6, RZ ;  /* 0x0000000648027210 */ /* 0x001fc60007fbe0ff */
[----:B------:R-:W-:Y:S04]  /*14110*/  STL [R1+0xe38], R21 ;  /* 0x000e381501007387 */ /* 0x000fe80000100800 */
[----:B------:R0:W-:Y:S04]  /*14120*/  STL [R1+0xe40], R2 ;  /* 0x000e400201007387 */ /* 0x0001e80000100800 */
[----:B------:R-:W-:Y:S01]  /*14130*/  STL [R1+0xe24], R62 ;  /* 0x000e243e01007387 */ /* 0x000fe20000100800 */
[----:B0-----:R-:W-:-:S05]  /*14140*/  IADD3 R2, P2, PT, R72, R8, RZ ;  /* 0x0000000848027210 */ /* 0x001fca0007f5e0ff */
[----:B------:R0:W-:Y:S01]  /*14150*/  STL [R1+0xe48], R2 ;  /* 0x000e480201007387 */ /* 0x0001e20000100800 */
[----:B----4-:R-:W-:Y:S01]  /*14160*/  IMAD.X R3, R76, 0x1, R5, P4 ;  /* 0x000000014c037824 */ /* 0x010fe200020e0605 */
[----:B0-----:R-:W-:-:S04]  /*14170*/  IADD3 R2, P6, PT, R31, R4, RZ ;  /* 0x000000041f027210 */ /* 0x001fc80007fde0ff */
[----:B------:R0:W-:Y:S04]  /*14180*/  STL [R1+0xe34], R3 ;  /* 0x000e340301007387 */ /* 0x0001e80000100800 */
[----:B------:R-:W2:Y:S01]  /*14190*/  LDL.LU R66, [R1+0x74] ;  /* 0x0000740001427983 */ /* 0x000ea20000300800 */
[----:B0-----:R-:W-:-:S03]  /*141a0*/  IMAD.X R3, R76, 0x1, R7, P5 ;  /* 0x000000014c037824 */ /* 0x001fc600028e0607 */
[----:B------:R0:W-:Y:S04]  /*141b0*/  STL [R1+0xe58], R2 ;  /* 0x000e580201007387 */ /* 0x0001e80000100800 */
[----:B------:R1:W-:Y:S04]  /*141c0*/  STL [R1+0xe3c], R3 ;  /* 0x000e3c0301007387 */ /* 0x0003e80000100800 */
[----:B------:R-:W4:Y:S01]  /*141d0*/  LDL.LU R72, [R1+0x220] ;  /* 0x0002200001487983 */ /* 0x000f220000300800 */
[----:B0-----:R-:W-:Y:S01]  /*141e0*/  IADD3 R2, P4, PT, R31, R6, RZ ;  /* 0x000000061f027210 */ /* 0x001fe20007f9e0ff */
[----:B-1----:R-:W-:-:S04]  /*141f0*/  IMAD.X R3, R76, 0x1, R9, P2 ;  /* 0x000000014c037824 */ /* 0x002fc800010e0609 */
[----:B------:R0:W-:Y:S04]  /*14200*/  STL [R1+0xe60], R2 ;  /* 0x000e600201007387 */ /* 0x0001e80000100800 */
[----:B------:R1:W-:Y:S01]  /*14210*/  STL [R1+0xe44], R3 ;  /* 0x000e440301007387 */ /* 0x0003e20000100800 */
[----:B---3--:R-:W-:Y:S01]  /*14220*/  IMAD.X R13, R89, 0x1, R5, P6 ;  /* 0x00000001590d7824 */ /* 0x008fe200030e0605 */
[----:B0-----:R-:W-:-:S05]  /*14230*/  IADD3 R2, P5, PT, R31, R8, RZ ;  /* 0x000000081f027210 */ /* 0x001fca0007fbe0ff */
[----:B------:R0:W-:Y:S01]  /*14240*/  STL [R1+0xe68], R2 ;  /* 0x000e680201007387 */ /* 0x0001e20000100800 */
[----:B-1----:R-:W-:-:S03]  /*14250*/  IADD3 R3, P2, PT, R87, R4, RZ ;  /* 0x0000000457037210 */ /* 0x002fc60007f5e0ff */
[----:B------:R1:W-:Y:S04]  /*14260*/  STL [R1+0xe54], R13 ;  /* 0x000e540d01007387 */ /* 0x0003e80000100800 */
[----:B------:R-:W3:Y:S01]  /*14270*/  LDL.LU R76, [R1+0x78] ;  /* 0x00007800014c7983 */ /* 0x000ee20000300800 */
[----:B0-----:R-:W-:Y:S01]  /*14280*/  IMAD.X R2, R89, 0x1, R7, P4 ;  /* 0x0000000159027824 */ /* 0x001fe200020e0607 */
[----:B------:R-:W-:Y:S02]  /*14290*/  IADD3 R31, P6, PT, R87, R6, RZ ;  /* 0x00000006571f7210 */ /* 0x000fe40007fde0ff */
[----:B------:R0:W-:Y:S01]  /*142a0*/  STL [R1+0xe78], R3 ;  /* 0x000e780301007387 */ /* 0x0001e20000100800 */
[----:B-1----:R-:W-:-:S03]  /*142b0*/  IMAD.X R13, R89, 0x1, R9, P5 ;  /* 0x00000001590d7824 */ /* 0x002fc600028e0609 */
[----:B------:R1:W-:Y:S01]  /*142c0*/  STL [R1+0xe5c], R2 ;  /* 0x000e5c0201007387 */ /* 0x0003e20000100800 */
[----:B0-----:R-:W-:-:S03]  /*142d0*/  IADD3 R3, P4, PT, R87, R8, RZ ;  /* 0x0000000857037210 */ /* 0x001fc60007f9e0ff */
[----:B------:R-:W-:Y:S01]  /*142e0*/  STL [R1+0xe64], R13 ;  /* 0x000e640d01007387 */ /* 0x000fe20000100800 */
[----:B-1----:R-:W-:-:S03]  /*142f0*/  IMAD.X R2, R69, 0x1, R5, P2 ;  /* 0x0000000145027824 */ /* 0x002fc600010e0605 */
[----:B------:R-:W-:Y:S04]  /*14300*/  STL [R1+0xe80], R31 ;  /* 0x000e801f01007387 */ /* 0x000fe80000100800 */
[----:B------:R-:W-:Y:S04]  /*14310*/  STL [R1+0xe88], R3 ;  /* 0x000e880301007387 */ /* 0x000fe80000100800 */
[----:B------:R-:W-:Y:S04]  /*14320*/  STL [R1+0x2224], R31 ;  /* 0x0022241f01007387 */ /* 0x000fe80000100800 */
[----:B------:R0:W-:Y:S04]  /*14330*/  STL [R1+0xe74], R2 ;  /* 0x000e740201007387 */ /* 0x0001e80000100800 */
[----:B------:R-:W-:Y:S04]  /*14340*/  STL [R1+0x2230], R31 ;  /* 0x0022301f01007387 */ /* 0x000fe80000100800 */
[----:B------:R-:W3:Y:S04]  /*14350*/  LDL.LU R87, [R1+0x7c] ;  /* 0x00007c0001577983 */ /* 0x000ee80000300800 */
[----:B------:R-:W3:Y:S01]  /*14360*/  LDL.LU R89, [R1+0x22c] ;  /* 0x00022c0001597983 */ /* 0x000ee20000300800 */
[----:B0-----:R-:W-:Y:S01]  /*14370*/  IADD3 R2, P5, PT, R60, R4, RZ ;  /* 0x000000043c027210 */ /* 0x001fe20007fbe0ff */
[----:B------:R-:W-:-:S04]  /*14380*/  IMAD.X R13, R69, 0x1, R7, P6 ;  /* 0x00000001450d7824 */ /* 0x000fc800030e0607 */
[----:B------:R0:W-:Y:S01]  /*14390*/  STL [R1+0xe98], R2 ;  /* 0x000e980201007387 */ /* 0x0001e20000100800 */
[----:B------:R-:W-:-:S03]  /*143a0*/  IMAD.X R3, R69, 0x1, R9, P4 ;  /* 0x0000000145037824 */ /* 0x000fc600020e0609 */
[----:B------:R-:W-:Y:S01]  /*143b0*/  STL [R1+0xe7c], R13 ;  /* 0x000e7c0d01007387 */ /* 0x000fe20000100800 */
[----:B0-----:R-:W-:-:S05]  /*143c0*/  IADD3 R2, P2, PT, R60, R6, RZ ;  /* 0x000000063c027210 */ /* 0x001fca0007f5e0ff */
[----:B------:R0:W-:Y:S01]  /*143d0*/  STL [R1+0xea0], R2 ;  /* 0x000ea00201007387 */ /* 0x0001e20000100800 */
[----:B------:R-:W-:-:S03]  /*143e0*/  IADD3 R69, P6, PT, R60, R8, RZ ;  /* 0x000000083c457210 */ /* 0x000fc60007fde0ff */
[----:B------:R1:W-:Y:S01]  /*143f0*/  STL [R1+0xe84], R3 ;  /* 0x000e840301007387 */ /* 0x0003e20000100800 */
[----:B------:R-:W-:Y:S01]  /*14400*/  IADD3 R60, P4, PT, R90, R4, RZ ;  /* 0x000000045a3c7210 */ /* 0x000fe20007f9e0ff */
[C---:B0-----:R-:W-:Y:S02]  /*14410*/  IMAD.X R2, R23.reuse, 0x1, R5, P5 ;  /* 0x0000000117027824 */ /* 0x041fe400028e0605 */
[----:B-1----:R-:W-:-:S03]  /*14420*/  IMAD.X R3, R23, 0x1, R7, P2 ;  /* 0x0000000117037824 */ /* 0x002fc600010e0607 */
[----:B------:R0:W-:Y:S01]  /*14430*/  STL [R1+0xe94], R2 ;  /* 0x000e940201007387 */ /* 0x0001e20000100800 */
[----:B------:R-:W-:-:S03]  /*14440*/  IMAD.X R23, R23, 0x1, R9, P6 ;  /* 0x0000000117177824 */ /* 0x000fc600030e0609 */
[----:B------:R-:W-:Y:S01]  /*14450*/  STL [R1+0xea8], R69 ;  /* 0x000ea84501007387 */ /* 0x000fe20000100800 */
[----:B0-----:R-:W-:-:S03]  /*14460*/  IADD3 R2, P5, PT, R90, R6, RZ ;  /* 0x000000065a027210 */ /* 0x001fc60007fbe0ff */
[----:B------:R-:W-:Y:S04]  /*14470*/  STL [R1+0xe9c], R3 ;  /* 0x000e9c0301007387 */ /* 0x000fe80000100800 */
[----:B------:R-:W-:Y:S04]  /*14480*/  STL [R1+0xeb8], R60 ;  /* 0x000eb83c01007387 */ /* 0x000fe80000100800 */
[----:B------:R2:W-:Y:S01]  /*14490*/  STL [R1+0xec0], R2 ;  /* 0x000ec00201007387 */ /* 0x0005e20000100800 */
[----:B------:R-:W-:-:S03]  /*144a0*/  IADD3 R90, P2, PT, R90, R8, RZ ;  /* 0x000000085a5a7210 */ /* 0x000fc60007f5e0ff */
[----:B------:R-:W-:Y:S01]  /*144b0*/  STL [R1+0xea4], R23 ;  /* 0x000ea41701007387 */ /* 0x000fe20000100800 */
[----:B--2---:R-:W-:-:S05]  /*144c0*/  IMAD.X R2, R66, 0x1, R5, P4 ;  /* 0x0000000142027824 */ /* 0x004fca00020e0605 */
[----:B------:R0:W-:Y:S04]  /*144d0*/  STL [R1+0xeb4], R2 ;  /* 0x000eb40201007387 */ /* 0x0001e80000100800 */
[----:B------:R-:W-:Y:S01]  /*144e0*/  STL [R1+0xec8], R90 ;  /* 0x000ec85a01007387 */ /* 0x000fe20000100800 */
[----:B----4-:R-:W-:Y:S01]  /*144f0*/  IADD3 R3, P6, PT, R72, R4, RZ ;  /* 0x0000000448037210 */ /* 0x010fe20007fde0ff */
[----:B0-----:R-:W-:-:S04]  /*14500*/  IMAD.X R2, R66, 0x1, R7, P5 ;  /* 0x0000000142027824 */ /* 0x001fc800028e0607 */
[----:B------:R0:W-:Y:S04]  /*14510*/  STL [R1+0xed8], R3 ;  /* 0x000ed80301007387 */ /* 0x0001e80000100800 */
[----:B------:R1:W-:Y:S01]  /*14520*/  STL [R1+0xebc], R2 ;  /* 0x000ebc0201007387 */ /* 0x0003e20000100800 */
[C---:B------:R-:W-:Y:S02]  /*14530*/  IADD3 R13, P5, PT, R72.reuse, R8, RZ ;  /* 0x00000008480d7210 */ /* 0x040fe40007fbe0ff */
[----:B0-----:R-:W-:Y:S01]  /*14540*/  IADD3 R3, P4, PT, R72, R6, RZ ;  /* 0x0000000648037210 */ /* 0x001fe20007f9e0ff */
[----:B-1----:R-:W-:Y:S02]  /*14550*/  IMAD.X R2, R66, 0x1, R9, P2 ;  /* 0x0000000142027824 */ /* 0x002fe400010e0609 */
[----:B------:R-:W2:Y:S04]  /*14560*/  LDL.LU R66, [R1+0x234] ;  /* 0x0002340001427983 */ /* 0x000ea80000300800 */
[----:B------:R0:W-:Y:S04]  /*14570*/  STL [R1+0xee0], R3 ;  /* 0x000ee00301007387 */ /* 0x0001e80000100800 */
[----:B------:R3:W-:Y:S04]  /*14580*/  STL [R1+0xec4], R2 ;  /* 0x000ec40201007387 */ /* 0x0007e80000100800 */
[----:B------:R1:W-:Y:S01]  /*14590*/  STL [R1+0xee8], R13 ;  /* 0x000ee80d01007387 */ /* 0x0003e20000100800 */
[----:B0-----:R-:W-:Y:S01]  /*145a0*/  IADD3 R3, P2, PT, R93, R4, RZ ;  /* 0x000000045d037210 */ /* 0x001fe20007f5e0ff */
[----:B---3--:R-:W-:-:S02]  /*145b0*/  IMAD.X R2, R76, 0x1, R5, P6 ;  /* 0x000000014c027824 */ /* 0x008fc400030e0605 */
[----:B-1----:R-:W-:-:S03]  /*145c0*/  IMAD.X R13, R76, 0x1, R7, P4 ;  /* 0x000000014c0d7824 */ /* 0x002fc600020e0607 */
[----:B------:R0:W-:Y:S04]  /*145d0*/  STL [R1+0xed4], R2 ;  /* 0x000ed40201007387 */ /* 0x0001e80000100800 */
[----:B------:R1:W-:Y:S01]  /*145e0*/  STL [R1+0xef8], R3 ;  /* 0x000ef80301007387 */ /* 0x0003e20000100800 */
[----:B0-----:R-:W-:-:S03]  /*145f0*/  IADD3 R2, P6, PT, R93, R6, RZ ;  /* 0x000000065d027210 */ /* 0x001fc60007fde0ff */
[----:B------:R-:W-:Y:S01]  /*14600*/  STL [R1+0xedc], R13 ;  /* 0x000edc0d01007387 */ /* 0x000fe20000100800 */
[----:B-1----:R-:W-:-:S03]  /*14610*/  IMAD.X R3, R76, 0x1, R9, P5 ;  /* 0x000000014c037824 */ /* 0x002fc600028e0609 */
[----:B------:R-:W3:Y:S04]  /*14620*/  LDL.LU R72, [R1+0x94] ;  /* 0x0000940001487983 */ /* 0x000ee80000300800 */
[----:B------:R0:W-:Y:S04]  /*14630*/  STL [R1+0xf00], R2 ;  /* 0x000f000201007387 */ /* 0x0001e80000100800 */
[----:B------:R1:W-:Y:S04]  /*14640*/  STL [R1+0xee4], R3 ;  /* 0x000ee40301007387 */ /* 0x0003e80000100800 */
[----:B------:R-:W4:Y:S01]  /*14650*/  LDL.LU R76, [R1+0x238] ;  /* 0x00023800014c7983 */ /* 0x000f220000300800 */
[----:B0-----:R-:W-:Y:S01]  /*14660*/  IADD3 R2, P4, PT, R93, R8, RZ ;  /* 0x000000085d027210 */ /* 0x001fe20007f9e0ff */
[----:B------:R-:W-:-:S04]  /*14670*/  IMAD.X R13, R87, 0x1, R5, P2 ;  /* 0x00000001570d7824 */ /* 0x000fc800010e0605 */
[----:B------:R0:W-:Y:S01]  /*14680*/  STL [R1+0xf08], R2 ;  /* 0x000f080201007387 */ /* 0x0001e20000100800 */
[----:B-1----:R-:W-:-:S03]  /*14690*/  IMAD.X R3, R87, 0x1, R7, P6 ;  /* 0x0000000157037824 */ /* 0x002fc600030e0607 */
[----:B------:R-:W-:Y:S01]  /*146a0*/  STL [R1+0xef4], R13 ;  /* 0x000ef40d01007387 */ /* 0x000fe20000100800 */
[----:B0-----:R-:W-:-:S05]  /*146b0*/  IADD3 R2, P5, PT, R89, R4, RZ ;  /* 0x0000000459027210 */ /* 0x001fca0007fbe0ff */
[----:B------:R0:W-:Y:S04]  /*146c0*/  STL [R1+0xf18], R2 ;  /* 0x000f180201007387 */ /* 0x0001e80000100800 */
[----:B------:R1:W-:Y:S01]  /*146d0*/  STL [R1+0xefc], R3 ;  /* 0x000efc0301007387 */ /* 0x0003e20000100800 */
[----:B0-----:R-:W-:-:S03]  /*146e0*/  IMAD.X R2, R87, 0x1, R9, P4 ;  /* 0x0000000157027824 */ /* 0x001fc600020e0609 */
[----:B------:R-:W4:Y:S01]  /*146f0*/  LDL.LU R87, [R1+0x98] ;  /* 0x0000980001577983 */ /* 0x000f220000300800 */
[C---:B------:R-:W-:Y:S02]  /*14700*/  IADD3 R93, P2, PT, R89.reuse, R6, RZ ;  /* 0x00000006595d7210 */ /* 0x040fe40007f5e0ff */
[----:B-1----:R-:W-:Y:S01]  /*14710*/  IADD3 R3, P6, PT, R89, R8, RZ ;  /* 0x0000000859037210 */ /* 0x002fe20007fde0ff */
[----:B------:R0:W-:Y:S04]  /*14720*/  STL [R1+0xf04], R2 ;  /* 0x000f040201007387 */ /* 0x0001e80000100800 */
[----:B------:R-:W-:Y:S01]  /*14730*/  STL [R1+0xf20], R93 ;  /* 0x000f205d01007387 */ /* 0x000fe20000100800 */
[----:B0-----:R-:W-:-:S03]  /*14740*/  IMAD.X R2, R65, 0x1, R5, P5 ;  /* 0x0000000141027824 */ /* 0x001fc600028e0605 */
[----:B------:R0:W-:Y:S04]  /*14750*/  STL [R1+0xf28], R3 ;  /* 0x000f280301007387 */ /* 0x0001e80000100800 */
[----:B------:R-:W-:Y:S04]  /*14760*/  STL [R1+0x21e4], R93 ;  /* 0x0021e45d01007387 */ /* 0x000fe80000100800 */
[----:B------:R1:W-:Y:S04]  /*14770*/  STL [R1+0xf14], R2 ;  /* 0x000f140201007387 */ /* 0x0003e80000100800 */
[----:B------:R-:W-:Y:S04]  /*14780*/  STL [R1+0x21f0], R93 ;  /* 0x0021f05d01007387 */ /* 0x000fe80000100800 */
[----:B------:R-:W-:Y:S04]  /*14790*/  STL [R1+0x21fc], R93 ;  /* 0x0021fc5d01007387 */ /* 0x000fe80000100800 */
[----:B------:R-:W4:Y:S01]  /*147a0*/  LDL.LU R29, [R1+0x9c] ;  /* 0x00009c00011d7983 */ /* 0x000f220000300800 */
[----:B0-----:R-:W-:-:S03]  /*147b0*/  IADD3 R3, P4, PT, R40, R4, RZ ;  /* 0x0000000428037210 */ /* 0x001fc60007f9e0ff */
[----:B-1----:R-:W4:Y:S01]  /*147c0*/  LDL.LU R2, [R1+0x240] ;  /* 0x0002400001027983 */ /* 0x002f220000300800 */
[----:B------:R-:W-:-:S03]  /*147d0*/  IMAD.X R14, R65, 0x1, R7, P2 ;  /* 0x00000001410e7824 */ /* 0x000fc600010e0607 */
[----:B------:R0:W-:Y:S01]  /*147e0*/  STL [R1+0xf38], R3 ;  /* 0x000f380301007387 */ /* 0x0001e20000100800 */
[----:B------:R-:W-:-:S03]  /*147f0*/  IMAD.X R13, R65, 0x1, R9, P6 ;  /* 0x00000001410d7824 */ /* 0x000fc600030e0609 */
[----:B------:R-:W-:Y:S01]  /*14800*/  STL [R1+0xf1c], R14 ;  /* 0x000f1c0e01007387 */ /* 0x000fe20000100800 */
[----:B0-----:R-:W-:-:S05]  /*14810*/  IADD3 R3, P5, PT, R40, R6, RZ ;  /* 0x0000000628037210 */ /* 0x001fca0007fbe0ff */
[----:B------:R0:W-:Y:S04]  /*14820*/  STL [R1+0xf40], R3 ;  /* 0x000f400301007387 */ /* 0x0001e80000100800 */
[----:B------:R1:W-:Y:S04]  /*14830*/  STL [R1+0xf24], R13 ;  /* 0x000f240d01007387 */ /* 0x0003e80000100800 */
[----:B------:R-:W4:Y:S01]  /*14840*/  LDL.LU R89, [R1+0xa0] ;  /* 0x0000a00001597983 */ /* 0x000f220000300800 */
[----:B0-----:R-:W-:Y:S01]  /*14850*/  IMAD.X R3, R84, 0x1, R5, P4 ;  /* 0x0000000154037824 */ /* 0x001fe200020e0605 */
[----:B------:R-:W-:Y:S01]  /*14860*/  IADD3 R65, P2, PT, R40, R8, RZ ;  /* 0x0000000828417210 */ /* 0x000fe20007f5e0ff */
[----:B-1----:R-:W-:-:S03]  /*14870*/  IMAD.X R13, R84, 0x1, R7, P5 ;  /* 0x00000001540d7824 */ /* 0x002fc600028e0607 */
        /* <DEDUP_REMOVED lines=8> */
[----:B------:R3:W-:Y:S04]  /*14900*/  STL [R1+0xf60], R3 ;  /* 0x000f600301007387 */ /* 0x0007e80000100800 */
[----:B------:R-:W-:Y:S04]  /*14910*/  STL [R1+0xf44], R84 ;  /* 0x000f445401007387 */ /* 0x000fe80000100800 */
[----:B------:R0:W-:Y:S01]  /*14920*/  STL [R1+0xf68], R13 ;  /* 0x000f680d01007387 */ /* 0x0001e20000100800 */
[----:B---3--:R-:W-:-:S02]  /*14930*/  IMAD.X R3, R72, 0x1, R5, P6 ;  /* 0x0000000148037824 */ /* 0x008fc400030e0605 */
[----:B0-----:R-:W-:-:S03]  /*14940*/  IMAD.X R13, R72, 0x1, R7, P4 ;  /* 0x00000001480d7824 */ /* 0x001fc600020e0607 */
[----:B------:R0:W-:Y:S01]  /*14950*/  STL [R1+0xf54], R3 ;  /* 0x000f540301007387 */ /* 0x0001e20000100800 */
[C---:B----4-:R-:W-:Y:S02]  /*14960*/  IADD3 R14, P2, PT, R76.reuse, R4, RZ ;  /* 0x000000044c0e7210 */ /* 0x050fe40007f5e0ff */
[----:B0-----:R-:W-:-:S03]  /*14970*/  IADD3 R3, P6, PT, R76, R6, RZ ;  /* 0x000000064c037210 */ /* 0x001fc60007fde0ff */
[----:B------:R-:W-:Y:S04]  /*14980*/  STL [R1+0xf78], R14 ;  /* 0x000f780e01007387 */ /* 0x000fe80000100800 */
[----:B------:R-:W2:Y:S04]  /*14990*/  LDL.LU R30, [R1+0x248] ;  /* 0x00024800011e7983 */ /* 0x000ea80000300800 */
[----:B------:R0:W-:Y:S04]  /*149a0*/  STL [R1+0xf5c], R13 ;  /* 0x000f5c0d01007387 */ /* 0x0001e80000100800 */
[----:B------:R1:W-:Y:S01]  /*149b0*/  STL [R1+0xf80], R3 ;  /* 0x000f800301007387 */ /* 0x0003e20000100800 */
[----:B0-----:R-:W-:Y:S01]  /*149c0*/  IMAD.X R13, R72, 0x1, R9, P5 ;  /* 0x00000001480d7824 */ /* 0x001fe200028e0609 */
[----:B-1----:R-:W-:-:S04]  /*149d0*/  IADD3 R3, P4, PT, R76, R8, RZ ;  /* 0x000000084c037210 */ /* 0x002fc80007f9e0ff */
[----:B------:R0:W-:Y:S01]  /*149e0*/  STL [R1+0xf64], R13 ;  /* 0x000f640d01007387 */ /* 0x0001e20000100800 */
[----:B------:R-:W-:-:S03]  /*149f0*/  IMAD.X R14, R87, 0x1, R5, P2 ;  /* 0x00000001570e7824 */ /* 0x000fc600010e0605 */
[----:B------:R1:W-:Y:S01]  /*14a00*/  STL [R1+0xf88], R3 ;  /* 0x000f880301007387 */ /* 0x0003e20000100800 */
[----:B0-----:R-:W-:-:S03]  /*14a10*/  IADD3 R13, P5, PT, R53, R4, RZ ;  /* 0x00000004350d7210 */ /* 0x001fc60007fbe0ff */
[----:B------:R0:W-:Y:S04]  /*14a20*/  STL [R1+0xf74], R14 ;  /* 0x000f740e01007387 */ /* 0x0001e80000100800 */
[----:B------:R-:W3:Y:S01]  /*14a30*/  LDL.LU R66, [R1+0xa8] ;  /* 0x0000a80001427983 */ /* 0x000ee20000300800 */
[----:B-1----:R-:W-:-:S03]  /*14a40*/  IMAD.X R3, R87, 0x1, R7, P6 ;  /* 0x0000000157037824 */ /* 0x002fc600030e0607 */
[----:B------:R1:W-:Y:S04]  /*14a50*/  STL [R1+0xf98], R13 ;  /* 0x000f980d01007387 */ /* 0x0003e80000100800 */
[----:B------:R-:W4:Y:S01]  /*14a60*/  LDL.LU R72, [R1+0x24c] ;  /* 0x00024c0001487983 */ /* 0x000f220000300800 */
[----:B0-----:R-:W-:-:S03]  /*14a70*/  IADD3 R14, P6, PT, R53, R8, RZ ;  /* 0x00000008350e7210 */ /* 0x001fc60007fde0ff */
[----:B------:R0:W-:Y:S01]  /*14a80*/  STL [R1+0xf7c], R3 ;  /* 0x000f7c0301007387 */ /* 0x0001e20000100800 */
[----:B-1----:R-:W-:Y:S01]  /*14a90*/  IADD3 R13, P2, PT, R53, R6, RZ ;  /* 0x00000006350d7210 */ /* 0x002fe20007f5e0ff */
[----:B0-----:R-:W-:-:S04]  /*14aa0*/  IMAD.X R3, R87, 0x1, R9, P4 ;  /* 0x0000000157037824 */ /* 0x001fc800020e0609 */
[----:B------:R0:W-:Y:S04]  /*14ab0*/  STL [R1+0xfa0], R13 ;  /* 0x000fa00d01007387 */ /* 0x0001e80000100800 */
[----:B------:R1:W-:Y:S04]  /*14ac0*/  STL [R1+0xf84], R3 ;  /* 0x000f840301007387 */ /* 0x0003e80000100800 */
[----:B------:R-:W-:Y:S01]  /*14ad0*/  STL [R1+0xfa8], R14 ;  /* 0x000fa80e01007387 */ /* 0x000fe20000100800 */
[----:B0-----:R-:W-:-:S03]  /*14ae0*/  IMAD.X R13, R29, 0x1, R5, P5 ;  /* 0x000000011d0d7824 */ /* 0x001fc600028e0605 */
[----:B------:R-:W4:Y:S04]  /*14af0*/  LDL.LU R76, [R1+0xac] ;  /* 0x0000ac00014c7983 */ /* 0x000f280000300800 */
[----:B------:R0:W-:Y:S01]  /*14b00*/  STL [R1+0xf94], R13 ;  /* 0x000f940d01007387 */ /* 0x0001e20000100800 */
[----:B-1----:R-:W-:-:S03]  /*14b10*/  IADD3 R3, P4, PT, R2, R4, RZ ;  /* 0x0000000402037210 */ /* 0x002fc60007f9e0ff */
[----:B------:R-:W4:Y:S04]  /*14b20*/  LDL.LU R87, [R1+0x250] ;  /* 0x0002500001577983 */ /* 0x000f280000300800 */
[----:B------:R1:W-:Y:S01]  /*14b30*/  STL [R1+0xfc0], R3 ;  /* 0x000fc00301007387 */ /* 0x0003e20000100800 */
[----:B------:R-:W-:Y:S01]  /*14b40*/  IADD3 R53, P5, PT, R2, R6, RZ ;  /* 0x0000000602357210 */ /* 0x000fe20007fbe0ff */
[C---:B0-----:R-:W-:Y:S02]  /*14b50*/  IMAD.X R13, R29.reuse, 0x1, R9, P6 ;  /* 0x000000011d0d7824 */ /* 0x041fe400030e0609 */
[----:B-1----:R-:W-:-:S05]  /*14b60*/  IMAD.X R3, R29, 0x1, R7, P2 ;  /* 0x000000011d037824 */ /* 0x002fca00010e0607 */
[----:B------:R0:W-:Y:S04]  /*14b70*/  STL [R1+0xf9c], R3 ;  /* 0x000f9c0301007387 */ /* 0x0001e80000100800 */
[----:B------:R1:W-:Y:S01]  /*14b80*/  STL [R1+0xfa4], R13 ;  /* 0x000fa40d01007387 */ /* 0x0003e20000100800 */
[----:B0-----:R-:W-:Y:S01]  /*14b90*/  IADD3 R3, P2, PT, R2, R8, RZ ;  /* 0x0000000802037210 */ /* 0x001fe20007f5e0ff */
[C---:B------:R-:W-:Y:S02]  /*14ba0*/  IMAD.X R2, R89.reuse, 0x1, R5, P4 ;  /* 0x0000000159027824 */ /* 0x040fe400020e0605 */
[----:B------:R-:W-:Y:S04]  /*14bb0*/  STL [R1+0xfc8], R53 ;  /* 0x000fc83501007387 */ /* 0x000fe80000100800 */
[----:B------:R-:W-:Y:S01]  /*14bc0*/  STL [R1+0xfd0], R3 ;  /* 0x000fd00301007387 */ /* 0x000fe20000100800 */
[----:B-1----:R-:W-:-:S03]  /*14bd0*/  IMAD.X R13, R89, 0x1, R7, P5 ;  /* 0x00000001590d7824 */ /* 0x002fc600028e0607 */
[----:B------:R-:W-:Y:S04]  /*14be0*/  STL [R1+0x21a4], R53 ;  /* 0x0021a43501007387 */ /* 0x000fe80000100800 */
[----:B------:R0:W-:Y:S04]  /*14bf0*/  STL [R1+0xfbc], R2 ;  /* 0x000fbc0201007387 */ /* 0x0001e80000100800 */
[----:B------:R-:W-:Y:S01]  /*14c00*/  STL [R1+0x21b0], R53 ;  /* 0x0021b03501007387 */ /* 0x000fe20000100800 */
[----:B0-----:R-:W-:-:S03]  /*14c10*/  IADD3 R2, P6, PT, R16, R4, RZ ;  /* 0x0000000410027210 */ /* 0x001fc60007fde0ff */
[----:B------:R-:W-:Y:S04]  /*14c20*/  STL [R1+0x21bc], R53 ;  /* 0x0021bc3501007387 */ /* 0x000fe80000100800 */
[----:B------:R0:W-:Y:S04]  /*14c30*/  STL [R1+0xfe0], R2 ;  /* 0x000fe00201007387 */ /* 0x0001e80000100800 */
[----:B------:R1:W-:Y:S01]  /*14c40*/  STL [R1+0xfc4], R13 ;  /* 0x000fc40d01007387 */ /* 0x0003e20000100800 */
[----:B0-----:R-:W-:-:S03]  /*14c50*/  IMAD.X R2, R89, 0x1, R9, P2 ;  /* 0x0000000159027824 */ /* 0x001fc600010e0609 */
[----:B------:R-:W4:Y:S01]  /*14c60*/  LDL.LU R89, [R1+0xb4] ;  /* 0x0000b40001597983 */ /* 0x000f220000300800 */
[----:B------:R-:W-:Y:S01]  /*14c70*/  IADD3 R3, P4, PT, R16, R6, RZ ;  /* 0x0000000610037210 */ /* 0x000fe20007f9e0ff */
[----:B-1----:R-:W-:Y:S01]  /*14c80*/  IMAD.X R13, R24, 0x1, R5, P6 ;  /* 0x00000001180d7824 */ /* 0x002fe200030e0605 */
[----:B------:R-:W-:-:S03]  /*14c90*/  IADD3 R16, P5, PT, R16, R8, RZ ;  /* 0x0000000810107210 */ /* 0x000fc60007fbe0ff */
[----:B------:R0:W-:Y:S04]  /*14ca0*/  STL [R1+0xfe8], R3 ;  /* 0x000fe80301007387 */ /* 0x0001e80000100800 */
[----:B------:R2:W-:Y:S04]  /*14cb0*/  STL [R1+0xfcc], R2 ;  /* 0x000fcc0201007387 */ /* 0x0005e80000100800 */
[----:B------:R1:W-:Y:S01]  /*14cc0*/  STL [R1+0xfdc], R13 ;  /* 0x000fdc0d01007387 */ /* 0x0003e20000100800 */
[----:B0-----:R-:W-:-:S03]  /*14cd0*/  IMAD.X R3, R24, 0x1, R7, P4 ;  /* 0x0000000118037824 */ /* 0x001fc600020e0607 */
[----:B------:R-:W-:Y:S01]  /*14ce0*/  STL [R1+0xff0], R16 ;  /* 0x000ff01001007387 */ /* 0x000fe20000100800 */
[----:B------:R-:W-:Y:S01]  /*14cf0*/  IMAD.X R24, R24, 0x1, R9, P5 ;  /* 0x0000000118187824 */ /* 0x000fe200028e0609 */
[----:B--2---:R-:W-:-:S05]  /*14d00*/  IADD3 R2, P2, PT, R30, R4, RZ ;  /* 0x000000041e027210 */ /* 0x004fca0007f5e0ff */
[----:B------:R0:W-:Y:S01]  /*14d10*/  STL [R1+0x1000], R2 ;  /* 0x0010000201007387 */ /* 0x0001e20000100800 */
[----:B-1----:R-:W-:-:S03]  /*14d20*/  IADD3 R13, P4, PT, R30, R8, RZ ;  /* 0x000000081e0d7210 */ /* 0x002fc60007f9e0ff */
[----:B------:R-:W-:Y:S01]  /*14d30*/  STL [R1+0xfe4], R3 ;  /* 0x000fe40301007387 */ /* 0x000fe20000100800 */
[----:B0-----:R-:W-:-:S05]  /*14d40*/  IADD3 R2, P6, PT, R30, R6, RZ ;  /* 0x000000061e027210 */ /* 0x001fca0007fde0ff */
[----:B------:R3:W-:Y:S04]  /*14d50*/  STL [R1+0x1008], R2 ;  /* 0x0010080201007387 */ /* 0x0007e80000100800 */
[----:B------:R0:W-:Y:S04]  /*14d60*/  STL [R1+0x1010], R13 ;  /* 0x0010100d01007387 */ /* 0x0001e80000100800 */
[----:B------:R-:W-:Y:S01]  /*14d70*/  STL [R1+0xfec], R24 ;  /* 0x000fec1801007387 */ /* 0x000fe20000100800 */
[----:B---3--:R-:W-:-:S05]  /*14d80*/  IMAD.X R2, R66, 0x1, R5, P2 ;  /* 0x0000000142027824 */ /* 0x008fca00010e0605 */
[----:B------:R1:W-:Y:S01]  /*14d90*/  STL [R1+0xffc], R2 ;  /* 0x000ffc0201007387 */ /* 0x0003e20000100800 */
[C---:B----4-:R-:W-:Y:S02]  /*14da0*/  IADD3 R3, P5, PT, R72.reuse, R4, RZ ;  /* 0x0000000448037210 */ /* 0x050fe40007fbe0ff */
[----:B0-----:R-:W-:Y:S01]  /*14db0*/  IADD3 R13, P2, PT, R72, R6, RZ ;  /* 0x00000006480d7210 */ /* 0x001fe20007f5e0ff */
[C---:B-1----:R-:W-:Y:S02]  /*14dc0*/  IMAD.X R2, R66.reuse, 0x1, R7, P6 ;  /* 0x0000000142027824 */ /* 0x042fe400030e0607 */
[----:B------:R0:W-:Y:S04]  /*14dd0*/  STL [R1+0x1020], R3 ;  /* 0x0010200301007387 */ /* 0x0001e80000100800 */
[----:B------:R1:W-:Y:S04]  /*14de0*/  STL [R1+0x1004], R2 ;  /* 0x0010040201007387 */ /* 0x0003e80000100800 */
[----:B------:R2:W-:Y:S01]  /*14df0*/  STL [R1+0x1028], R13 ;  /* 0x0010280d01007387 */ /* 0x0005e20000100800 */
[----:B0-----:R-:W-:Y:S01]  /*14e00*/  IMAD.X R3, R66, 0x1, R9, P4 ;  /* 0x0000000142037824 */ /* 0x001fe200020e0609 */
[----:B-1----:R-:W-:-:S04]  /*14e10*/  IADD3 R2, P6, PT, R72, R8, RZ ;  /* 0x0000000848027210 */ /* 0x002fc80007fde0ff */
[----:B------:R0:W-:Y:S01]  /*14e20*/  STL [R1+0x100c], R3 ;  /* 0x00100c0301007387 */ /* 0x0001e20000100800 */
[----:B--2---:R-:W-:-:S03]  /*14e30*/  IMAD.X R13, R76, 0x1, R5, P5 ;  /* 0x000000014c0d7824 */ /* 0x004fc600028e0605 */
[----:B------:R1:W-:Y:S04]  /*14e40*/  STL [R1+0x1030], R2 ;  /* 0x0010300201007387 */ /* 0x0003e80000100800 */
[----:B------:R2:W-:Y:S01]  /*14e50*/  STL [R1+0x101c], R13 ;  /* 0x00101c0d01007387 */ /* 0x0005e20000100800 */
[C---:B0-----:R-:W-:Y:S01]  /*14e60*/  IADD3 R3, P4, PT, R87.reuse, R4, RZ ;  /* 0x0000000457037210 */ /* 0x041fe20007f9e0ff */
[----:B-1----:R-:W-:Y:S01]  /*14e70*/  IMAD.X R2, R76, 0x1, R7, P2 ;  /* 0x000000014c027824 */ /* 0x002fe200010e0607 */
[----:B--2---:R-:W-:-:S03]  /*14e80*/  IADD3 R13, P5, PT, R87, R6, RZ ;  /* 0x00000006570d7210 */ /* 0x004fc60007fbe0ff */
[----:B------:R0:W-:Y:S04]  /*14e90*/  STL [R1+0x1040], R3 ;  /* 0x0010400301007387 */ /* 0x0001e80000100800 */
[----:B------:R1:W-:Y:S04]  /*14ea0*/  STL [R1+0x1024], R2 ;  /* 0x0010240201007387 */ /* 0x0003e80000100800 */
[----:B------:R2:W-:Y:S01]  /*14eb0*/  STL [R1+0x1048], R13 ;  /* 0x0010480d01007387 */ /* 0x0005e20000100800 */
[----:B0-----:R-:W-:-:S03]  /*14ec0*/  IMAD.X R3, R76, 0x1, R9, P6 ;  /* 0x000000014c037824 */ /* 0x001fc600030e0609 */
[----:B------:R-:W3:Y:S01]  /*14ed0*/  LDL.LU R30, [R1+0x260] ;  /* 0x00026000011e7983 */ /* 0x000ee20000300800 */
[----:B-1----:R-:W-:-:S03]  /*14ee0*/  IADD3 R2, P2, PT, R87, R8, RZ ;  /* 0x0000000857027210 */ /* 0x002fc60007f5e0ff */
[----:B------:R0:W-:Y:S01]  /*14ef0*/  STL [R1+0x102c], R3 ;  /* 0x00102c0301007387 */ /* 0x0001e20000100800 */
[----:B--2---:R-:W-:-:S03]  /*14f00*/  IMAD.X R13, R92, 0x1, R7, P5 ;  /* 0x000000015c0d7824 */ /* 0x004fc600028e0607 */
[----:B------:R1:W-:Y:S01]  /*14f10*/  STL [R1+0x1050], R2 ;  /* 0x0010500201007387 */ /* 0x0003e20000100800 */
[----:B0-----:R-:W-:Y:S01]  /*14f20*/  IMAD.X R3, R92, 0x1, R5, P4 ;  /* 0x000000015c037824 */ /* 0x001fe200020e0605 */
[----:B-1----:R-:W-:-:S04]  /*14f30*/  IADD3 R2, P6, PT, R88, R4, RZ ;  /* 0x0000000458027210 */ /* 0x002fc80007fde0ff */
[----:B------:R0:W-:Y:S04]  /*14f40*/  STL [R1+0x103c], R3 ;  /* 0x00103c0301007387 */ /* 0x0001e80000100800 */
[----:B------:R1:W-:Y:S04]  /*14f50*/  STL [R1+0x10bc], R2 ;  /* 0x0010bc0201007387 */ /* 0x0003e80000100800 */
[----:B------:R-:W-:Y:S01]  /*14f60*/  STL [R1+0x1044], R13 ;  /* 0x0010440d01007387 */ /* 0x000fe20000100800 */
[----:B0-----:R-:W-:-:S03]  /*14f70*/  IADD3 R3, P4, PT, R88, R6, RZ ;  /* 0x0000000658037210 */ /* 0x001fc60007f9e0ff */
[----:B------:R-:W2:Y:S01]  /*14f80*/  LDL.LU R66, [R1+0xbc] ;  /* 0x0000bc0001427983 */ /* 0x000ea20000300800 */
[----:B-1----:R-:W-:-:S03]  /*14f90*/  IMAD.X R2, R92, 0x1, R9, P2 ;  /* 0x000000015c027824 */ /* 0x002fc600010e0609 */
[----:B------:R0:W-:Y:S04]  /*14fa0*/  STL [R1+0x10c4], R3 ;  /* 0x0010c40301007387 */ /* 0x0001e80000100800 */
[----:B------:R-:W4:Y:S04]  /*14fb0*/  LDL.LU R72, [R1+0x264] ;  /* 0x0002640001487983 */ /* 0x000f280000300800 */
[----:B------:R1:W-:Y:S01]  /*14fc0*/  STL [R1+0x104c], R2 ;  /* 0x00104c0201007387 */ /* 0x0003e20000100800 */
[----:B0-----:R-:W-:Y:S01]  /*14fd0*/  IMAD.X R3, R89, 0x1, R5, P6 ;  /* 0x0000000159037824 */ /* 0x001fe200030e0605 */
[----:B-1----:R-:W-:-:S05]  /*14fe0*/  IADD3 R2, P5, PT, R88, R8, RZ ;  /* 0x0000000858027210 */ /* 0x002fca0007fbe0ff */
[----:B------:R0:W-:Y:S04]  /*14ff0*/  STL [R1+0x10cc], R2 ;  /* 0x0010cc0201007387 */ /* 0x0001e80000100800 */
[----:B------:R-:W-:Y:S04]  /*15000*/  STL [R1+0x10b8], R3 ;  /* 0x0010b80301007387 */ /* 0x000fe80000100800 */
[----:B------:R-:W4:Y:S04]  /*15010*/  LDL.LU R76, [R1+0xc4] ;  /* 0x0000c400014c7983 */ /* 0x000f280000300800 */
[----:B------:R-:W4:Y:S01]  /*15020*/  LDL.LU R87, [R1+0x268] ;  /* 0x0002680001577983 */ /* 0x000f220000300800 */
[----:B0-----:R-:W-:-:S05]  /*15030*/  IMAD.X R2, R89, 0x1, R7, P4 ;  /* 0x0000000159027824 */ /* 0x001fca00020e0607 */
[----:B------:R0:W-:Y:S02]  /*15040*/  STL [R1+0x10c0], R2 ;  /* 0x0010c00201007387 */ /* 0x0001e40000100800 */
[----:B0-----:R-:W-:Y:S02]  /*15050*/  IMAD.X R2, R89, 0x1, R9, P5 ;  /* 0x0000000159027824 */ /* 0x001fe400028e0609 */
[----:B------:R-:W4:Y:S01]  /*15060*/  LDL.LU R89, [R1+0xc8] ;  /* 0x0000c80001597983 */ /* 0x000f220000300800 */
[----:B------:R-:W-:-:S05]  /*15070*/  IADD3 R92, P2, PT, R86, R4, RZ ;  /* 0x00000004565c7210 */ /* 0x000fca0007f5e0ff */
        /* <DEDUP_REMOVED lines=8> */
[----:B------:R-:W4:Y:S01]  /*15100*/  LDL.LU R29, [R1+0xcc] ;  /* 0x0000cc00011d7983 */ /* 0x000f220000300800 */
[C---:B------:R-:W-:Y:S01]  /*15110*/  IADD3 R88, P6, PT, R86.reuse, R6, RZ ;  /* 0x0000000656587210 */ /* 0x040fe20007fde0ff */
[----:B0-----:R-:W-:Y:S01]  /*15120*/  IMAD.X R2, R83, 0x1, R5, P2 ;  /* 0x0000000153027824 */ /* 0x001fe200010e0605 */
[----:B------:R-:W-:-:S03]  /*15130*/  IADD3 R86, P4, PT, R86, R8, RZ ;  /* 0x0000000856567210 */ /* 0x000fc60007f9e0ff */
[----:B------:R-:W-:Y:S04]  /*15140*/  STL [R1+0x10e4], R88 ;  /* 0x0010e45801007387 */ /* 0x000fe80000100800 */
[----:B------:R3:W-:Y:S04]  /*15150*/  STL [R1+0x10d8], R2 ;  /* 0x0010d80201007387 */ /* 0x0007e80000100800 */
[----:B------:R-:W-:Y:S01]  /*15160*/  STL [R1+0x2168], R88 ;  /* 0x0021685801007387 */ /* 0x000fe20000100800 */
[----:B------:R-:W-:-:S03]  /*15170*/  IMAD.X R3, R83, 0x1, R7, P6 ;  /* 0x0000000153037824 */ /* 0x000fc600030e0607 */
[----:B------:R-:W-:Y:S04]  /*15180*/  STL [R1+0x2174], R88 ;  /* 0x0021745801007387 */ /* 0x000fe80000100800 */
[----:B------:R-:W-:Y:S04]  /*15190*/  STL [R1+0x2180], R88 ;  /* 0x0021805801007387 */ /* 0x000fe80000100800 */
[----:B------:R-:W-:Y:S01]  /*151a0*/  STL [R1+0x10ec], R86 ;  /* 0x0010ec5601007387 */ /* 0x000fe20000100800 */
[----:B------:R-:W-:Y:S01]  /*151b0*/  IMAD.X R83, R83, 0x1, R9, P4 ;  /* 0x0000000153537824 */ /* 0x000fe200020e0609 */
[----:B---3--:R-:W-:-:S05]  /*151c0*/  IADD3 R2, P5, PT, R30, R4, RZ ;  /* 0x000000041e027210 */ /* 0x008fca0007fbe0ff */
[----:B------:R0:W-:Y:S01]  /*151d0*/  STL [R1+0x10fc], R2 ;  /* 0x0010fc0201007387 */ /* 0x0001e20000100800 */
[----:B------:R-:W-:-:S03]  /*151e0*/  IADD3 R13, P6, PT, R30, R8, RZ ;  /* 0x000000081e0d7210 */ /* 0x000fc60007fde0ff */
[----:B------:R-:W-:Y:S01]  /*151f0*/  STL [R1+0x10e0], R3 ;  /* 0x0010e00301007387 */ /* 0x000fe20000100800 */
[----:B0-----:R-:W-:-:S05]  /*15200*/  IADD3 R2, P2, PT, R30, R6, RZ ;  /* 0x000000061e027210 */ /* 0x001fca0007f5e0ff */
[----:B------:R2:W-:Y:S04]  /*15210*/  STL [R1+0x1104], R2 ;  /* 0x0011040201007387 */ /* 0x0005e80000100800 */
[----:B------:R0:W-:Y:S01]  /*15220*/  STL [R1+0x110c], R13 ;  /* 0x00110c0d01007387 */ /* 0x0001e20000100800 */
[----:B--2---:R-:W-:-:S03]  /*15230*/  IMAD.X R2, R66, 0x1, R5, P5 ;  /* 0x0000000142027824 */ /* 0x004fc600028e0605 */
[----:B------:R-:W-:Y:S04]  /*15240*/  STL [R1+0x10e8], R83 ;  /* 0x0010e85301007387 */ /* 0x000fe80000100800 */
[----:B------:R1:W-:Y:S01]  /*15250*/  STL [R1+0x10f8], R2 ;  /* 0x0010f80201007387 */ /* 0x0003e20000100800 */
[----:B----4-:R-:W-:Y:S01]  /*15260*/  IADD3 R3, P4, PT, R72, R4, RZ ;  /* 0x0000000448037210 */ /* 0x010fe20007f9e0ff */
[C---:B0-----:R-:W-:Y:S02]  /*15270*/  IMAD.X R13, R66.reuse, 0x1, R9, P6 ;  /* 0x00000001420d7824 */ /* 0x041fe400030e0609 */
[----:B-1----:R-:W-:Y:S02]  /*15280*/  IMAD.X R2, R66, 0x1, R7, P2 ;  /* 0x0000000142027824 */ /* 0x002fe400010e0607 */
[----:B------:R0:W-:Y:S04]  /*15290*/  STL [R1+0x111c], R3 ;  /* 0x00111c0301007387 */ /* 0x0001e80000100800 */
[----:B------:R1:W-:Y:S01]  /*152a0*/  STL [R1+0x1100], R2 ;  /* 0x0011000201007387 */ /* 0x0003e20000100800 */
[----:B0-----:R-:W-:-:S02]  /*152b0*/  IADD3 R3, P5, PT, R72, R6, RZ ;  /* 0x0000000648037210 */ /* 0x001fc40007fbe0ff */
[----:B-1----:R-:W-:-:S03]  /*152c0*/  IADD3 R2, P2, PT, R72, R8, RZ ;  /* 0x0000000848027210 */ /* 0x002fc60007f5e0ff */
        /* <DEDUP_REMOVED lines=9> */
[----:B0-----:R-:W-:Y:S01]  /*15360*/  IADD3 R3, P4, PT, R87, R6, RZ ;  /* 0x0000000657037210 */ /* 0x001fe20007f9e0ff */
[----:B-1----:R-:W-:Y:S02]  /*15370*/  IMAD.X R13, R76, 0x1, R9, P2 ;  /* 0x000000014c0d7824 */ /* 0x002fe400010e0609 */
[----:B--2---:R-:W2:Y:S01]  /*15380*/  LDL.LU R2, [R1+0x274] ;  /* 0x0002740001027983 */ /* 0x004ea20000300800 */
[----:B------:R-:W-:-:S03]  /*15390*/  IMAD.X R14, R89, 0x1, R5, P6 ;  /* 0x00000001590e7824 */ /* 0x000fc600030e0605 */
[----:B------:R0:W-:Y:S04]  /*153a0*/  STL [R1+0x1144], R3 ;  /* 0x0011440301007387 */ /* 0x0001e80000100800 */
[----:B------:R1:W-:Y:S01]  /*153b0*/  STL [R1+0x1128], R13 ;  /* 0x0011280d01007387 */ /* 0x0003e20000100800 */
[----:B0-----:R-:W-:Y:S02]  /*153c0*/  IADD3 R3, P5, PT, R87, R8, RZ ;  /* 0x0000000857037210 */ /* 0x001fe40007fbe0ff */
[----:B-1----:R-:W-:-:S03]  /*153d0*/  IADD3 R13, P2, PT, R56, R4, RZ ;  /* 0x00000004380d7210 */ /* 0x002fc60007f5e0ff */
[----:B------:R0:W-:Y:S04]  /*153e0*/  STL [R1+0x114c], R3 ;  /* 0x00114c0301007387 */ /* 0x0001e80000100800 */
[----:B------:R1:W-:Y:S04]  /*153f0*/  STL [R1+0x1138], R14 ;  /* 0x0011380e01007387 */ /* 0x0003e80000100800 */
[----:B------:R-:W3:Y:S04]  /*15400*/  LDL.LU R30, [R1+0xe0] ;  /* 0x0000e000011e7983 */ /* 0x000ee80000300800 */
[----:B------:R4:W-:Y:S04]  /*15410*/  STL [R1+0x11bc], R13 ;  /* 0x0011bc0d01007387 */ /* 0x0009e80000100800 */
[----:B------:R-:W3:Y:S01]  /*15420*/  LDL.LU R66, [R1+0x278] ;  /* 0x0002780001427983 */ /* 0x000ee20000300800 */
[----:B0-----:R-:W-:-:S02]  /*15430*/  IMAD.X R3, R89, 0x1, R7, P4 ;  /* 0x0000000159037824 */ /* 0x001fc400020e0607 */
[----:B-1----:R-:W-:-:S03]  /*15440*/  IMAD.X R14, R89, 0x1, R9, P5 ;  /* 0x00000001590e7824 */ /* 0x002fc600028e0609 */
[----:B------:R0:W-:Y:S01]  /*15450*/  STL [R1+0x1140], R3 ;  /* 0x0011400301007387 */ /* 0x0001e20000100800 */
[----:B----4-:R-:W-:-:S03]  /*15460*/  IADD3 R13, P4, PT, R56, R8, RZ ;  /* 0x00000008380d7210 */ /* 0x010fc60007f9e0ff */
[----:B------:R-:W-:Y:S04]  /*15470*/  STL [R1+0x1148], R14 ;  /* 0x0011480e01007387 */ /* 0x000fe80000100800 */
[----:B------:R-:W4:Y:S04]  /*15480*/  LDL.LU R72, [R1+0xe4] ;  /* 0x0000e40001487983 */ /* 0x000f280000300800 */
[----:B------:R1:W-:Y:S01]  /*15490*/  STL [R1+0x11cc], R13 ;  /* 0x0011cc0d01007387 */ /* 0x0003e20000100800 */
[----:B0-----:R-:W-:-:S03]  /*154a0*/  IMAD.X R3, R29, 0x1, R5, P2 ;  /* 0x000000011d037824 */ /* 0x001fc600010e0605 */
[----:B------:R-:W4:Y:S01]  /*154b0*/  LDL.LU R89, [R1+0x27c] ;  /* 0x00027c0001597983 */ /* 0x000f220000300800 */
[----:B------:R-:W-:-:S03]  /*154c0*/  IADD3 R87, P6, PT, R56, R6, RZ ;  /* 0x0000000638577210 */ /* 0x000fc60007fde0ff */
        /* <DEDUP_REMOVED lines=8> */
[----:B-1----:R-:W-:Y:S01]  /*15550*/  IADD3 R13, P5, PT, R91, R4, RZ ;  /* 0x000000045b0d7210 */ /* 0x002fe20007fbe0ff */
[----:B0-----:R-:W-:-:S04]  /*15560*/  IMAD.X R3, R29, 0x1, R7, P6 ;  /* 0x000000011d037824 */ /* 0x001fc800030e0607 */
[----:B------:R0:W-:Y:S01]  /*15570*/  STL [R1+0x11dc], R13 ;  /* 0x0011dc0d01007387 */ /* 0x0001e20000100800 */
[----:B------:R-:W-:-:S03]  /*15580*/  IADD3 R56, P2, PT, R91, R6, RZ ;  /* 0x000000065b387210 */ /* 0x000fc60007f5e0ff */
[----:B------:R1:W-:Y:S01]  /*15590*/  STL [R1+0x11c0], R3 ;  /* 0x0011c00301007387 */ /* 0x0003e20000100800 */
[----:B------:R-:W-:Y:S01]  /*155a0*/  IADD3 R91, P6, PT, R91, R8, RZ ;  /* 0x000000085b5b7210 */ /* 0x000fe20007fde0ff */
[----:B0-----:R-:W-:Y:S02]  /*155b0*/  IMAD.X R13, R43, 0x1, R5, P5 ;  /* 0x000000012b0d7824 */ /* 0x001fe400028e0605 */
[----:B-1----:R-:W-:-:S05]  /*155c0*/  IMAD.X R3, R29, 0x1, R9, P4 ;  /* 0x000000011d037824 */ /* 0x002fca00020e0609 */
[----:B------:R0:W-:Y:S01]  /*155d0*/  STL [R1+0x11c8], R3 ;  /* 0x0011c80301007387 */ /* 0x0001e20000100800 */
[----:B------:R-:W-:-:S03]  /*155e0*/  IMAD.X R14, R43, 0x1, R7, P2 ;  /* 0x000000012b0e7824 */ /* 0x000fc600010e0607 */
[----:B0-----:R-:W4:Y:S04]  /*155f0*/  LDL.LU R3, [R1+0xf0] ;  /* 0x0000f00001037983 */ /* 0x001f280000300800 */
[----:B------:R-:W-:Y:S04]  /*15600*/  STL [R1+0x11e4], R56 ;  /* 0x0011e43801007387 */ /* 0x000fe80000100800 */
[----:B------:R2:W-:Y:S04]  /*15610*/  STL [R1+0x11d8], R13 ;  /* 0x0011d80d01007387 */ /* 0x0005e80000100800 */
[----:B------:R-:W-:Y:S04]  /*15620*/  STL [R1+0x2138], R56 ;  /* 0x0021383801007387 */ /* 0x000fe80000100800 */
[----:B------:R-:W-:Y:S04]  /*15630*/  STL [R1+0x2140], R56 ;  /* 0x0021403801007387 */ /* 0x000fe80000100800 */
[----:B------:R-:W-:Y:S04]  /*15640*/  STL [R1+0x214c], R56 ;  /* 0x00214c3801007387 */ /* 0x000fe80000100800 */
[----:B------:R-:W-:Y:S01]  /*15650*/  STL [R1+0x11ec], R91 ;  /* 0x0011ec5b01007387 */ /* 0x000fe20000100800 */
[----:B------:R-:W-:Y:S01]  /*15660*/  IMAD.X R43, R43, 0x1, R9, P6 ;  /* 0x000000012b2b7824 */ /* 0x000fe200030e0609 */
[----:B--2---:R-:W-:-:S05]  /*15670*/  IADD3 R13, P4, PT, R2, R4, RZ ;  /* 0x00000004020d7210 */ /* 0x004fca0007f9e0ff */
[----:B------:R0:W-:Y:S04]  /*15680*/  STL [R1+0x11fc], R13 ;  /* 0x0011fc0d01007387 */ /* 0x0001e80000100800 */
[----:B------:R1:W-:Y:S01]  /*15690*/  STL [R1+0x11e0], R14 ;  /* 0x0011e00e01007387 */ /* 0x0003e20000100800 */
[C---:B0-----:R-:W-:Y:S02]  /*156a0*/  IADD3 R13, P5, PT, R2.reuse, R6, RZ ;  /* 0x00000006020d7210 */ /* 0x041fe40007fbe0ff */
[----:B-1----:R-:W-:-:S03]  /*156b0*/  IADD3 R14, P2, PT, R2, R8, RZ ;  /* 0x00000008020e7210 */ /* 0x002fc60007f5e0ff */
[----:B------:R3:W-:Y:S04]  /*156c0*/  STL [R1+0x1204], R13 ;  /* 0x0012040d01007387 */ /* 0x0007e80000100800 */
[----:B------:R0:W-:Y:S01]  /*156d0*/  STL [R1+0x120c], R14 ;  /* 0x00120c0e01007387 */ /* 0x0001e20000100800 */
[----:B---3--:R-:W-:-:S03]  /*156e0*/  IMAD.X R13, R30, 0x1, R5, P4 ;  /* 0x000000011e0d7824 */ /* 0x008fc600020e0605 */
[----:B------:R-:W-:Y:S01]  /*156f0*/  STL [R1+0x11e8], R43 ;  /* 0x0011e82b01007387 */ /* 0x000fe20000100800 */
[----:B------:R-:W-:-:S03]  /*15700*/  IADD3 R2, P6, PT, R66, R4, RZ ;  /* 0x0000000442027210 */ /* 0x000fc60007fde0ff */
[----:B------:R1:W-:Y:S04]  /*15710*/  STL [R1+0x11f8], R13 ;  /* 0x0011f80d01007387 */ /* 0x0003e80000100800 */
[----:B------:R2:W-:Y:S01]  /*15720*/  STL [R1+0x121c], R2 ;  /* 0x00121c0201007387 */ /* 0x0005e20000100800 */
[C---:B0-----:R-:W-:Y:S02]  /*15730*/  IMAD.X R14, R30.reuse, 0x1, R9, P2 ;  /* 0x000000011e0e7824 */ /* 0x041fe400010e0609 */
[----:B-1----:R-:W-:Y:S01]  /*15740*/  IMAD.X R13, R30, 0x1, R7, P5 ;  /* 0x000000011e0d7824 */ /* 0x002fe200028e0607 */
[----:B--2---:R-:W-:-:S04]  /*15750*/  IADD3 R2, P4, PT, R66, R6, RZ ;  /* 0x0000000642027210 */ /* 0x004fc80007f9e0ff */
[----:B------:R0:W-:Y:S04]  /*15760*/  STL [R1+0x1200], R13 ;  /* 0x0012000d01007387 */ /* 0x0001e80000100800 */
[----:B------:R4:W-:Y:S01]  /*15770*/  STL [R1+0x1224], R2 ;  /* 0x0012240201007387 */ /* 0x0009e20000100800 */
[----:B0-----:R-:W-:-:S03]  /*15780*/  IADD3 R13, P5, PT, R66, R8, RZ ;  /* 0x00000008420d7210 */ /* 0x001fc60007fbe0ff */
[----:B------:R0:W-:Y:S01]  /*15790*/  STL [R1+0x1208], R14 ;  /* 0x0012080e01007387 */ /* 0x0001e20000100800 */
[----:B----4-:R-:W-:-:S03]  /*157a0*/  IMAD.X R2, R72, 0x1, R5, P6 ;  /* 0x0000000148027824 */ /* 0x010fc600030e0605 */
[----:B------:R-:W2:Y:S04]  /*157b0*/  LDL.LU R29, [R1+0x288] ;  /* 0x00028800011d7983 */ /* 0x000ea80000300800 */
[----:B------:R1:W-:Y:S01]  /*157c0*/  STL [R1+0x122c], R13 ;  /* 0x00122c0d01007387 */ /* 0x0003e20000100800 */
[----:B0-----:R-:W-:-:S03]  /*157d0*/  IADD3 R14, P2, PT, R89, R4, RZ ;  /* 0x00000004590e7210 */ /* 0x001fc60007f5e0ff */
[----:B------:R0:W-:Y:S01]  /*157e0*/  STL [R1+0x1218], R2 ;  /* 0x0012180201007387 */ /* 0x0001e20000100800 */
[----:B-1----:R-:W-:-:S03]  /*157f0*/  IMAD.X R13, R72, 0x1, R7, P4 ;  /* 0x00000001480d7824 */ /* 0x002fc600020e0607 */
[----:B------:R1:W-:Y:S01]  /*15800*/  STL [R1+0x123c], R14 ;  /* 0x00123c0e01007387 */ /* 0x0003e20000100800 */
[----:B0-----:R-:W-:-:S03]  /*15810*/  IADD3 R2, P6, PT, R89, R6, RZ ;  /* 0x0000000659027210 */ /* 0x001fc60007fde0ff */
[----:B------:R0:W-:Y:S04]  /*15820*/  STL [R1+0x1220], R13 ;  /* 0x0012200d01007387 */ /* 0x0001e80000100800 */
[----:B------:R3:W-:Y:S01]  /*15830*/  STL [R1+0x1244], R2 ;  /* 0x0012440201007387 */ /* 0x0007e20000100800 */
[----:B-1----:R-:W-:Y:S01]  /*15840*/  IMAD.X R14, R72, 0x1, R9, P5 ;  /* 0x00000001480e7824 */ /* 0x002fe200028e0609 */
[----:B0-----:R-:W-:Y:S02]  /*15850*/  IADD3 R13, P4, PT, R89, R8, RZ ;  /* 0x00000008590d7210 */ /* 0x001fe40007f9e0ff */
[----:B---3--:R-:W3:Y:S01]  /*15860*/  LDL.LU R2, [R1+0xf8] ;  /* 0x0000f80001027983 */ /* 0x008ee20000300800 */
[----:B------:R-:W-:-:S03]  /*15870*/  IMAD.X R15, R76, 0x1, R5, P2 ;  /* 0x000000014c0f7824 */ /* 0x000fc600010e0605 */
[----:B------:R0:W-:Y:S04]  /*15880*/  STL [R1+0x1228], R14 ;  /* 0x0012280e01007387 */ /* 0x0001e80000100800 */
[----:B------:R-:W4:Y:S04]  /*15890*/  LDL.LU R30, [R1+0x28c] ;  /* 0x00028c00011e7983 */ /* 0x000f280000300800 */
[----:B------:R1:W-:Y:S01]  /*158a0*/  STL [R1+0x124c], R13 ;  /* 0x00124c0d01007387 */ /* 0x0003e20000100800 */
[----:B0-----:R-:W-:-:S03]  /*158b0*/  IMAD.X R14, R76, 0x1, R7, P6 ;  /* 0x000000014c0e7824 */ /* 0x001fc600030e0607 */
[----:B------:R-:W-:Y:S01]  /*158c0*/  STL [R1+0x1238], R15 ;  /* 0x0012380f01007387 */ /* 0x000fe20000100800 */
[----:B-1----:R-:W-:-:S05]  /*158d0*/  IADD3 R13, P5, PT, R82, R4, RZ ;  /* 0x00000004520d7210 */ /* 0x002fca0007fbe0ff */
[----:B------:R0:W-:Y:S04]  /*158e0*/  STL [R1+0x12bc], R13 ;  /* 0x0012bc0d01007387 */ /* 0x0001e80000100800 */
[----:B------:R1:W-:Y:S04]  /*158f0*/  STL [R1+0x1240], R14 ;  /* 0x0012400e01007387 */ /* 0x0003e80000100800 */
[----:B------:R-:W4:Y:S01]  /*15900*/  LDL.LU R66, [R1+0xfc] ;  /* 0x0000fc0001427983 */ /* 0x000f220000300800 */
[----:B0-----:R-:W-:-:S03]  /*15910*/  IMAD.X R13, R76, 0x1, R9, P4 ;  /* 0x000000014c0d7824 */ /* 0x001fc600020e0609 */
[----:B------:R-:W4:Y:S04]  /*15920*/  LDL.LU R76, [R1+0x290] ;  /* 0x00029000014c7983 */ /* 0x000f280000300800 */
[----:B------:R0:W-:Y:S04]  /*15930*/  STL [R1+0x1248], R13 ;  /* 0x0012480d01007387 */ /* 0x0001e80000100800 */
[----:B------:R-:W4:Y:S01]  /*15940*/  LDL.LU R72, [R1+0x100] ;  /* 0x0001000001487983 */ /* 0x000f220000300800 */
[C---:B-1----:R-:W-:Y:S02]  /*15950*/  IADD3 R14, P6, PT, R82.reuse, R8, RZ ;  /* 0x00000008520e7210 */ /* 0x042fe40007fde0ff */
[----:B------:R-:W-:Y:S01]  /*15960*/  IADD3 R89, P2, PT, R82, R6, RZ ;  /* 0x0000000652597210 */ /* 0x000fe20007f5e0ff */
[----:B0-----:R-:W-:-:S02]  /*15970*/  IMAD.X R13, R3, 0x1, R5, P5 ;  /* 0x00000001030d7824 */ /* 0x001fc400028e0605 */
[----:B------:R0:W-:Y:S04]  /*15980*/  STL [R1+0x12cc], R14 ;  /* 0x0012cc0e01007387 */ /* 0x0001e80000100800 */
[----:B------:R-:W-:Y:S04]  /*15990*/  STL [R1+0x12c4], R89 ;  /* 0x0012c45901007387 */ /* 0x000fe80000100800 */
[----:B------:R1:W-:Y:S01]  /*159a0*/  STL [R1+0x12b8], R13 ;  /* 0x0012b80d01007387 */ /* 0x0003e20000100800 */
[----:B0-----:R-:W-:-:S03]  /*159b0*/  IADD3 R14, P4, PT, R79, R4, RZ ;  /* 0x000000044f0e7210 */ /* 0x001fc60007f9e0ff */
[----:B------:R-:W-:Y:S01]  /*159c0*/  STL [R1+0x2110], R89 ;  /* 0x0021105901007387 */ /* 0x000fe20000100800 */
[----:B------:R-:W-:-:S03]  /*159d0*/  IADD3 R82, P5, PT, R79, R6, RZ ;  /* 0x000000064f527210 */ /* 0x000fc60007fbe0ff */
[----:B------:R-:W-:Y:S01]  /*159e0*/  STL [R1+0x2114], R89 ;  /* 0x0021145901007387 */ /* 0x000fe20000100800 */
[----:B-1----:R-:W-:-:S03]  /*159f0*/  IMAD.X R13, R3, 0x1, R7, P2 ;  /* 0x00000001030d7824 */ /* 0x002fc600010e0607 */
[----:B------:R-:W-:Y:S01]  /*15a00*/  STL [R1+0x2118], R89 ;  /* 0x0021185901007387 */ /* 0x000fe20000100800 */
[----:B------:R-:W-:-:S03]  /*15a10*/  IMAD.X R3, R3, 0x1, R9, P6 ;  /* 0x0000000103037824 */ /* 0x000fc600030e0609 */
[----:B------:R-:W-:Y:S04]  /*15a20*/  STL [R1+0x12dc], R14 ;  /* 0x0012dc0e01007387 */ /* 0x000fe80000100800 */
[----:B------:R0:W-:Y:S01]  /*15a30*/  STL [R1+0x12c0], R13 ;  /* 0x0012c00d01007387 */ /* 0x0001e20000100800 */
[----:B------:R-:W-:-:S03]  /*15a40*/  IADD3 R79, P2, PT, R79, R8, RZ ;  /* 0x000000084f4f7210 */ /* 0x000fc60007f5e0ff */
[----:B------:R1:W-:Y:S01]  /*15a50*/  STL [R1+0x12c8], R3 ;  /* 0x0012c80301007387 */ /* 0x0003e20000100800 */
[----:B0-----:R-:W-:-:S03]  /*15a60*/  IMAD.X R13, R85, 0x1, R5, P4 ;  /* 0x00000001550d7824 */ /* 0x001fc600020e0605 */
[----:B-1----:R-:W4:Y:S04]  /*15a70*/  LDL.LU R3, [R1+0x10c] ;  /* 0x00010c0001037983 */ /* 0x002f280000300800 */
[----:B------:R-:W-:Y:S04]  /*15a80*/  STL [R1+0x12e4], R82 ;  /* 0x0012e45201007387 */ /* 0x000fe80000100800 */
[----:B------:R2:W-:Y:S01]  /*15a90*/  STL [R1+0x12d8], R13 ;  /* 0x0012d80d01007387 */ /* 0x0005e20000100800 */
[----:B------:R-:W-:-:S03]  /*15aa0*/  IMAD.X R14, R85, 0x1, R7, P5 ;  /* 0x00000001550e7824 */ /* 0x000fc600028e0607 */
[----:B------:R-:W-:Y:S04]  /*15ab0*/  STL [R1+0x211c], R82 ;  /* 0x00211c5201007387 */ /* 0x000fe80000100800 */
[----:B------:R-:W-:Y:S01]  /*15ac0*/  STL [R1+0x12ec], R79 ;  /* 0x0012ec4f01007387 */ /* 0x000fe20000100800 */
[----:B------:R-:W-:Y:S01]  /*15ad0*/  IMAD.X R85, R85, 0x1, R9, P2 ;  /* 0x0000000155557824 */ /* 0x000fe200010e0609 */
[C---:B--2---:R-:W-:Y:S02]  /*15ae0*/  IADD3 R13, P6, PT, R29.reuse, R4, RZ ;  /* 0x000000041d0d7210 */ /* 0x044fe40007fde0ff */
[----:B------:R-:W-:-:S03]  /*15af0*/  IADD3 R15, P5, PT, R29, R8, RZ ;  /* 0x000000081d0f7210 */ /* 0x000fc60007fbe0ff */
[----:B------:R0:W-:Y:S04]  /*15b00*/  STL [R1+0x12fc], R13 ;  /* 0x0012fc0d01007387 */ /* 0x0001e80000100800 */
[----:B------:R3:W-:Y:S01]  /*15b10*/  STL [R1+0x12e0], R14 ;  /* 0x0012e00e01007387 */ /* 0x0007e20000100800 */
        /* <DEDUP_REMOVED lines=10> */
[----:B------:R1:W-:Y:S01]  /*15bc0*/  STL [R1+0x1300], R14 ;  /* 0x0013000e01007387 */ /* 0x0003e20000100800 */
[----:B0-----:R-:W-:-:S03]  /*15bd0*/  IMAD.X R13, R2, 0x1, R9, P5 ;  /* 0x00000001020d7824 */ /* 0x001fc600028e0609 */
[----:B------:R-:W-:Y:S01]  /*15be0*/  STL [R1+0x1324], R15 ;  /* 0x0013240f01007387 */ /* 0x000fe20000100800 */
[----:B-1----:R-:W-:-:S03]  /*15bf0*/  IADD3 R14, P4, PT, R30, R8, RZ ;  /* 0x000000081e0e7210 */ /* 0x002fc60007f9e0ff */
[----:B------:R0:W-:Y:S01]  /*15c00*/  STL [R1+0x1308], R13 ;  /* 0x0013080d01007387 */ /* 0x0001e20000100800 */
[----:B------:R-:W-:-:S03]  /*15c10*/  IMAD.X R2, R66, 0x1, R5, P2 ;  /* 0x0000000142027824 */ /* 0x000fc600010e0605 */
[----:B------:R1:W-:Y:S04]  /*15c20*/  STL [R1+0x132c], R14 ;  /* 0x00132c0e01007387 */ /* 0x0003e80000100800 */
[----:B------:R-:W2:Y:S01]  /*15c30*/  LDL.LU R18, [R1+0x29c] ;  /* 0x00029c0001127983 */ /* 0x000ea20000300800 */
[----:B0-----:R-:W-:-:S03]  /*15c40*/  IADD3 R13, P5, PT, R76, R4, RZ ;  /* 0x000000044c0d7210 */ /* 0x001fc60007fbe0ff */
[----:B------:R0:W-:Y:S04]  /*15c50*/  STL [R1+0x1318], R2 ;  /* 0x0013180201007387 */ /* 0x0001e80000100800 */
[----:B------:R3:W-:Y:S01]  /*15c60*/  STL [R1+0x133c], R13 ;  /* 0x00133c0d01007387 */ /* 0x0007e20000100800 */
[C---:B-1----:R-:W-:Y:S02]  /*15c70*/  IMAD.X R14, R66.reuse, 0x1, R9, P4 ;  /* 0x00000001420e7824 */ /* 0x042fe400020e0609 */
[----:B0-----:R-:W-:Y:S01]  /*15c80*/  IMAD.X R2, R66, 0x1, R7, P6 ;  /* 0x0000000142027824 */ /* 0x001fe200030e0607 */
[----:B---3--:R-:W-:-:S04]  /*15c90*/  IADD3 R13, P2, PT, R76, R6, RZ ;  /* 0x000000064c0d7210 */ /* 0x008fc80007f5e0ff */
[----:B------:R0:W-:Y:S04]  /*15ca0*/  STL [R1+0x1320], R2 ;  /* 0x0013200201007387 */ /* 0x0001e80000100800 */
[----:B------:R1:W-:Y:S01]  /*15cb0*/  STL [R1+0x1344], R13 ;  /* 0x0013440d01007387 */ /* 0x0003e20000100800 */
[----:B0-----:R-:W-:-:S03]  /*15cc0*/  IADD3 R2, P6, PT, R76, R8, RZ ;  /* 0x000000084c027210 */ /* 0x001fc60007fde0ff */
[----:B------:R0:W-:Y:S01]  /*15cd0*/  STL [R1+0x1328], R14 ;  /* 0x0013280e01007387 */ /* 0x0001e20000100800 */
[----:B-1----:R-:W-:-:S03]  /*15ce0*/  IMAD.X R13, R72, 0x1, R5, P5 ;  /* 0x00000001480d7824 */ /* 0x002fc600028e0605 */
[----:B------:R-:W3:Y:S04]  /*15cf0*/  LDL.LU R29, [R1+0x114] ;  /* 0x00011400011d7983 */ /* 0x000ee80000300800 */
[----:B------:R1:W-:Y:S01]  /*15d00*/  STL [R1+0x134c], R2 ;  /* 0x00134c0201007387 */ /* 0x0003e20000100800 */
[----:B0-----:R-:W-:-:S03]  /*15d10*/  IMAD.X R14, R72, 0x1, R7, P2 ;  /* 0x00000001480e7824 */ /* 0x001fc600010e0607 */
[----:B-1----:R-:W4:Y:S04]  /*15d20*/  LDL.LU R2, [R1+0x2a0] ;  /* 0x0002a00001027983 */ /* 0x002f280000300800 */
[----:B------:R0:W-:Y:S02]  /*15d30*/  STL [R1+0x1338], R13 ;  /* 0x0013380d01007387 */ /* 0x0001e40000100800 */
[----:B0-----:R-:W-:-:S05]  /*15d40*/  IADD3 R13, P4, PT, R77, R4, RZ ;  /* 0x000000044d0d7210 */ /* 0x001fca0007f9e0ff */
[----:B------:R0:W-:Y:S04]  /*15d50*/  STL [R1+0x13bc], R13 ;  /* 0x0013bc0d01007387 */ /* 0x0001e80000100800 */
[----:B------:R1:W-:Y:S04]  /*15d60*/  STL [R1+0x1340], R14 ;  /* 0x0013400e01007387 */ /* 0x0003e80000100800 */
[----:B------:R-:W4:Y:S01]  /*15d70*/  LDL.LU R30, [R1+0x11c] ;  /* 0x00011c00011e7983 */ /* 0x000f220000300800 */
[----:B0-----:R-:W-:Y:S01]  /*15d80*/  IMAD.X R13, R72, 0x1, R9, P6 ;  /* 0x00000001480d7824 */ /* 0x001fe200030e0609 */
[----:B-1----:R-:W-:-:S04]  /*15d90*/  IADD3 R14, P2, PT, R77, R8, RZ ;  /* 0x000000084d0e7210 */ /* 0x002fc80007f5e0ff */
[----:B------:R0:W-:Y:S04]  /*15da0*/  STL [R1+0x1348], R13 ;  /* 0x0013480d01007387 */ /* 0x0001e80000100800 */
[----:B------:R1:W-:Y:S04]  /*15db0*/  STL [R1+0x13cc], R14 ;  /* 0x0013cc0e01007387 */ /* 0x0003e80000100800 */
[----:B------:R-:W4:Y:S04]  /*15dc0*/  LDL.LU R72, [R1+0x2a8] ;  /* 0x0002a80001487983 */ /* 0x000f280000300800 */
[----:B------:R-:W4:Y:S01]  /*15dd0*/  LDL.LU R66, [R1+0x120] ;  /* 0x0001200001427983 */ /* 0x000f220000300800 */
[----:B0-----:R-:W-:Y:S01]  /*15de0*/  IMAD.X R13, R3, 0x1, R5, P4 ;  /* 0x00000001030d7824 */ /* 0x001fe200020e0605 */
[----:B------:R-:W-:-:S02]  /*15df0*/  IADD3 R76, P5, PT, R77, R6, RZ ;  /* 0x000000064d4c7210 */ /* 0x000fc40007fbe0ff */
[----:B-1----:R-:W-:Y:S02]  /*15e00*/  IADD3 R14, P6, PT, R73, R4, RZ ;  /* 0x00000004490e7210 */ /* 0x002fe40007fde0ff */
[----:B------:R0:W-:Y:S04]  /*15e10*/  STL [R1+0x13b8], R13 ;  /* 0x0013b80d01007387 */ /* 0x0001e80000100800 */
        /* <DEDUP_REMOVED lines=17> */
[----:B------:R-:W-:Y:S04]  /*15f30*/  STL [R1+0x20f8], R77 ;  /* 0x0020f84d01007387 */ /* 0x000fe80000100800 */
[----:B------:R-:W-:Y:S01]  /*15f40*/  STL [R1+0x13ec], R73 ;  /* 0x0013ec4901007387 */ /* 0x000fe20000100800 */
[----:B------:R-:W-:Y:S01]  /*15f50*/  IMAD.X R75, R75, 0x1, R9, P5 ;  /* 0x000000014b4b7824 */ /* 0x000fe200028e0609 */
[----:B--2---:R-:W-:-:S05]  /*15f60*/  IADD3 R13, P2, PT, R18, R4, RZ ;  /* 0x00000004120d7210 */ /* 0x004fca0007f5e0ff */
[----:B------:R0:W-:Y:S01]  /*15f70*/  STL [R1+0x13fc], R13 ;  /* 0x0013fc0d01007387 */ /* 0x0001e20000100800 */
[----:B------:R-:W-:-:S03]  /*15f80*/  IADD3 R15, P4, PT, R18, R8, RZ ;  /* 0x00000008120f7210 */ /* 0x000fc60007f9e0ff */
[----:B------:R3:W-:Y:S01]  /*15f90*/  STL [R1+0x13e0], R14 ;  /* 0x0013e00e01007387 */ /* 0x0007e20000100800 */
[----:B0-----:R-:W-:-:S05]  /*15fa0*/  IADD3 R13, P6, PT, R18, R6, RZ ;  /* 0x00000006120d7210 */ /* 0x001fca0007fde0ff */
[----:B------:R-:W-:Y:S04]  /*15fb0*/  STL [R1+0x1404], R13 ;  /* 0x0014040d01007387 */ /* 0x000fe80000100800 */
[----:B------:R0:W-:Y:S04]  /*15fc0*/  STL [R1+0x140c], R15 ;  /* 0x00140c0f01007387 */ /* 0x0001e80000100800 */
[----:B------:R-:W-:Y:S01]  /*15fd0*/  STL [R1+0x13e8], R75 ;  /* 0x0013e84b01007387 */ /* 0x000fe20000100800 */
[C---:B---3--:R-:W-:Y:S02]  /*15fe0*/  IMAD.X R14, R29.reuse, 0x1, R5, P2 ;  /* 0x000000011d0e7824 */ /* 0x048fe400010e0605 */
[----:B0-----:R-:W-:-:S03]  /*15ff0*/  IMAD.X R15, R29, 0x1, R7, P6 ;  /* 0x000000011d0f7824 */ /* 0x001fc600030e0607 */
[----:B------:R0:W-:Y:S01]  /*16000*/  STL [R1+0x13f8], R14 ;  /* 0x0013f80e01007387 */ /* 0x0001e20000100800 */
[----:B----4-:R-:W-:Y:S01]  /*16010*/  IADD3 R13, P5, PT, R2, R4, RZ ;  /* 0x00000004020d7210 */ /* 0x010fe20007fbe0ff */
[----:B0-----:R-:W-:-:S04]  /*16020*/  IMAD.X R14, R29, 0x1, R9, P4 ;  /* 0x000000011d0e7824 */ /* 0x001fc800020e0609 */
[----:B------:R0:W-:Y:S04]  /*16030*/  STL [R1+0x141c], R13 ;  /* 0x00141c0d01007387 */ /* 0x0001e80000100800 */
[----:B------:R-:W-:Y:S01]  /*16040*/  STL [R1+0x1400], R15 ;  /* 0x0014000f01007387 */ /* 0x000fe20000100800 */
[C---:B0-----:R-:W-:Y:S02]  /*16050*/  IADD3 R13, P2, PT, R2.reuse, R6, RZ ;  /* 0x00000006020d7210 */ /* 0x041fe40007f5e0ff */
[----:B------:R-:W-:-:S03]  /*16060*/  IADD3 R2, P6, PT, R2, R8, RZ ;  /* 0x0000000802027210 */ /* 0x000fc60007fde0ff */
[----:B------:R0:W-:Y:S04]  /*16070*/  STL [R1+0x1424], R13 ;  /* 0x0014240d01007387 */ /* 0x0001e80000100800 */
[----:B------:R1:W-:Y:S04]  /*16080*/  STL [R1+0x1408], R14 ;  /* 0x0014080e01007387 */ /* 0x0003e80000100800 */
[----:B------:R-:W2:Y:S01]  /*16090*/  LDL.LU R29, [R1+0x2b4] ;  /* 0x0002b400011d7983 */ /* 0x000ea20000300800 */
[----:B0-----:R-:W-:-:S03]  /*160a0*/  IMAD.X R13, R30, 0x1, R5, P5 ;  /* 0x000000011e0d7824 */ /* 0x001fc600028e0605 */
[----:B------:R0:W-:Y:S01]  /*160b0*/  STL [R1+0x142c], R2 ;  /* 0x00142c0201007387 */ /* 0x0001e20000100800 */
[----:B-1----:R-:W-:-:S03]  /*160c0*/  IMAD.X R14, R30, 0x1, R7, P2 ;  /* 0x000000011e0e7824 */ /* 0x002fc600010e0607 */
[----:B------:R1:W-:Y:S01]  /*160d0*/  STL [R1+0x1418], R13 ;  /* 0x0014180d01007387 */ /* 0x0003e20000100800 */
[C---:B0-----:R-:W-:Y:S02]  /*160e0*/  IADD3 R2, P4, PT, R72.reuse, R4, RZ ;  /* 0x0000000448027210 */ /* 0x041fe40007f9e0ff */
[----:B-1----:R-:W-:-:S03]  /*160f0*/  IADD3 R13, P5, PT, R72, R6, RZ ;  /* 0x00000006480d7210 */ /* 0x002fc60007fbe0ff */
[----:B------:R0:W-:Y:S04]  /*16100*/  STL [R1+0x143c], R2 ;  /* 0x00143c0201007387 */ /* 0x0001e80000100800 */
[----:B------:R1:W-:Y:S01]  /*16110*/  STL [R1+0x1420], R14 ;  /* 0x0014200e01007387 */ /* 0x0003e20000100800 */
[----:B0-----:R-:W-:-:S03]  /*16120*/  IMAD.X R2, R30, 0x1, R9, P6 ;  /* 0x000000011e027824 */ /* 0x001fc600030e0609 */
[----:B------:R0:W-:Y:S01]  /*16130*/  STL [R1+0x1444], R13 ;  /* 0x0014440d01007387 */ /* 0x0001e20000100800 */
[----:B-1----:R-:W-:-:S03]  /*16140*/  IADD3 R14, P2, PT, R72, R8, RZ ;  /* 0x00000008480e7210 */ /* 0x002fc60007f5e0ff */
[----:B------:R1:W-:Y:S01]  /*16150*/  STL [R1+0x1428], R2 ;  /* 0x0014280201007387 */ /* 0x0003e20000100800 */
[----:B0-----:R-:W-:-:S03]  /*16160*/  IMAD.X R13, R66, 0x1, R5, P4 ;  /* 0x00000001420d7824 */ /* 0x001fc600020e0605 */
[----:B-1----:R-:W3:Y:S04]  /*16170*/  LDL.LU R2, [R1+0x12c] ;  /* 0x00012c0001027983 */ /* 0x002ee80000300800 */
[----:B------:R0:W-:Y:S04]  /*16180*/  STL [R1+0x144c], R14 ;  /* 0x00144c0e01007387 */ /* 0x0001e80000100800 */
[----:B------:R-:W4:Y:S04]  /*16190*/  LDL.LU R30, [R1+0x2b8] ;  /* 0x0002b800011e7983 */ /* 0x000f280000300800 */
[----:B------:R1:W-:Y:S01]  /*161a0*/  STL [R1+0x1438], R13 ;  /* 0x0014380d01007387 */ /* 0x0003e20000100800 */
[----:B0-----:R-:W-:Y:S01]  /*161b0*/  IMAD.X R14, R66, 0x1, R7, P5 ;  /* 0x00000001420e7824 */ /* 0x001fe200028e0607 */
[----:B-1----:R-:W-:-:S05]  /*161c0*/  IADD3 R13, P6, PT, R71, R4, RZ ;  /* 0x00000004470d7210 */ /* 0x002fca0007fde0ff */
[----:B------:R0:W-:Y:S04]  /*161d0*/  STL [R1+0x14bc], R13 ;  /* 0x0014bc0d01007387 */ /* 0x0001e80000100800 */
[----:B------:R-:W-:Y:S01]  /*161e0*/  STL [R1+0x1440], R14 ;  /* 0x0014400e01007387 */ /* 0x000fe20000100800 */
[----:B0-----:R-:W-:-:S05]  /*161f0*/  IMAD.X R13, R66, 0x1, R9, P2 ;  /* 0x00000001420d7824 */ /* 0x001fca00010e0609 */
[----:B------:R0:W-:Y:S04]  /*16200*/  STL [R1+0x1448], R13 ;  /* 0x0014480d01007387 */ /* 0x0001e80000100800 */
[----:B0-----:R-:W4:Y:S01]  /*16210*/  LDL.LU R13, [R1+0x130] ;  /* 0x00013000010d7983 */ /* 0x001f220000300800 */
[----:B------:R-:W-:Y:S01]  /*16220*/  IADD3 R15, P5, PT, R71, R8, RZ ;  /* 0x00000008470f7210 */ /* 0x000fe20007fbe0ff */
[----:B------:R-:W-:-:S04]  /*16230*/  IMAD.X R14, R3, 0x1, R5, P6 ;  /* 0x00000001030e7824 */ /* 0x000fc800030e0605 */
[----:B------:R-:W-:Y:S01]  /*16240*/  STL [R1+0x14cc], R15 ;  /* 0x0014cc0f01007387 */ /* 0x000fe20000100800 */
[----:B------:R-:W-:-:S03]  /*16250*/  IADD3 R72, P4, PT, R71, R6, RZ ;  /* 0x0000000647487210 */ /* 0x000fc60007f9e0ff */
[----:B------:R-:W4:Y:S04]  /*16260*/  LDL.LU R66, [R1+0x2bc] ;  /* 0x0002bc0001427983 */ /* 0x000f280000300800 */
[----:B------:R0:W-:Y:S04]  /*16270*/  STL [R1+0x14b8], R14 ;  /* 0x0014b80e01007387 */ /* 0x0001e80000100800 */
[----:B------:R-:W-:Y:S04]  /*16280*/  STL [R1+0x14c4], R72 ;  /* 0x0014c44801007387 */ /* 0x000fe80000100800 */
[----:B------:R-:W-:Y:S01]  /*16290*/  STL [R1+0x20c0], R72 ;  /* 0x0020c04801007387 */ /* 0x000fe20000100800 */
[----:B0-----:R-:W-:-:S03]  /*162a0*/  IADD3 R14, P2, PT, R27, R4, RZ ;  /* 0x000000041b0e7210 */ /* 0x001fc60007f5e0ff */
[----:B------:R-:W-:Y:S01]  /*162b0*/  STL [R1+0x20c4], R72 ;  /* 0x0020c44801007387 */ /* 0x000fe20000100800 */
[----:B------:R-:W-:-:S03]  /*162c0*/  IMAD.X R15, R3, 0x1, R7, P4 ;  /* 0x00000001030f7824 */ /* 0x000fc600020e0607 */
[----:B------:R-:W-:Y:S04]  /*162d0*/  STL [R1+0x20cc], R72 ;  /* 0x0020cc4801007387 */ /* 0x000fe80000100800 */
[----:B------:R-:W-:Y:S01]  /*162e0*/  STL [R1+0x20d0], R72 ;  /* 0x0020d04801007387 */ /* 0x000fe20000100800 */
[----:B------:R-:W-:-:S03]  /*162f0*/  IADD3 R71, P6, PT, R27, R6, RZ ;  /* 0x000000061b477210 */ /* 0x000fc60007fde0ff */
[----:B------:R-:W4:Y:S04]  /*16300*/  LDL.LU R18, [R1+0x158] ;  /* 0x0001580001127983 */ /* 0x000f280000300800 */
[----:B------:R0:W-:Y:S01]  /*16310*/  STL [R1+0x14dc], R14 ;  /* 0x0014dc0e01007387 */ /* 0x0001e20000100800 */
[----:B------:R-:W-:-:S03]  /*16320*/  IADD3 R27, P4, PT, R27, R8, RZ ;  /* 0x000000081b1b7210 */ /* 0x000fc60007f9e0ff */
[----:B------:R-:W-:Y:S01]  /*16330*/  STL [R1+0x14c0], R15 ;  /* 0x0014c00f01007387 */ /* 0x000fe20000100800 */
[----:B0-----:R-:W-:Y:S02]  /*16340*/  IMAD.X R14, R3, 0x1, R9, P5 ;  /* 0x00000001030e7824 */ /* 0x001fe400028e0609 */
[----:B------:R-:W-:-:S03]  /*16350*/  IMAD.X R3, R68, 0x1, R5, P2 ;  /* 0x0000000144037824 */ /* 0x000fc600010e0605 */
[----:B------:R0:W-:Y:S04]  /*16360*/  STL [R1+0x14c8], R14 ;  /* 0x0014c80e01007387 */ /* 0x0001e80000100800 */
[----:B------:R-:W-:Y:S04]  /*16370*/  STL [R1+0x14e4], R71 ;  /* 0x0014e44701007387 */ /* 0x000fe80000100800 */
[----:B------:R-:W-:Y:S01]  /*16380*/  STL [R1+0x20c8], R71 ;  /* 0x0020c84701007387 */ /* 0x000fe20000100800 */
[----:B0-----:R-:W-:-:S03]  /*16390*/  IMAD.X R14, R68, 0x1, R7, P6 ;  /* 0x00000001440e7824 */ /* 0x001fc600030e0607 */
[----:B------:R0:W-:Y:S01]  /*163a0*/  STL [R1+0x14d8], R3 ;  /* 0x0014d80301007387 */ /* 0x0001e20000100800 */
[----:B------:R-:W-:-:S03]  /*163b0*/  IMAD.X R68, R68, 0x1, R9, P4 ;  /* 0x0000000144447824 */ /* 0x000fc600020e0609 */
[----:B0-----:R-:W4:Y:S01]  /*163c0*/  LDL.LU R3, [R1+0x15c] ;  /* 0x00015c0001037983 */ /* 0x001f220000300800 */
[----:B--2---:R-:W-:-:S05]  /*163d0*/  IADD3 R15, P5, PT, R29, R4, RZ ;  /* 0x000000041d0f7210 */ /* 0x004fca0007fbe0ff */
[----:B------:R-:W-:Y:S04]  /*163e0*/  STL [R1+0x14fc], R15 ;  /* 0x0014fc0f01007387 */ /* 0x000fe80000100800 */
[----:B------:R-:W-:Y:S04]  /*163f0*/  STL [R1+0x14ec], R27 ;  /* 0x0014ec1b01007387 */ /* 0x000fe80000100800 */
[----:B------:R0:W-:Y:S02]  /*16400*/  STL [R1+0x14e0], R14 ;  /* 0x0014e00e01007387 */ /* 0x0001e40000100800 */
[----:B0-----:R-:W-:-:S02]  /*16410*/  IADD3 R14, P2, PT, R29, R6, RZ ;  /* 0x000000061d0e7210 */ /* 0x001fc40007f5e0ff */
[----:B------:R-:W-:-:S03]  /*16420*/  IADD3 R29, P6, PT, R29, R8, RZ ;  /* 0x000000081d1d7210 */ /* 0x000fc60007fde0ff */
[----:B------:R3:W-:Y:S04]  /*16430*/  STL [R1+0x1504], R14 ;  /* 0x0015040e01007387 */ /* 0x0007e80000100800 */
[----:B------:R0:W-:Y:S04]  /*16440*/  STL [R1+0x150c], R29 ;  /* 0x00150c1d01007387 */ /* 0x0001e80000100800 */
[----:B------:R-:W-:Y:S01]  /*16450*/  STL [R1+0x14e8], R68 ;  /* 0x0014e84401007387 */ /* 0x000fe20000100800 */
[----:B---3--:R-:W-:Y:S01]  /*16460*/  IMAD.X R14, R2, 0x1, R5, P5 ;  /* 0x00000001020e7824 */ /* 0x008fe200028e0605 */
[----:B----4-:R-:W-:-:S04]  /*16470*/  IADD3 R15, P4, PT, R30, R4, RZ ;  /* 0x000000041e0f7210 */ /* 0x010fc80007f9e0ff */
[----:B------:R1:W-:Y:S04]  /*16480*/  STL [R1+0x14f8], R14 ;  /* 0x0014f80e01007387 */ /* 0x0003e80000100800 */
[----:B------:R2:W-:Y:S04]  /*16490*/  STL [R1+0x151c], R15 ;  /* 0x00151c0f01007387 */ /* 0x0005e80000100800 */
[----:B0-----:R-:W3:Y:S01]  /*164a0*/  LDL.LU R29, [R1+0x2c8] ;  /* 0x0002c800011d7983 */ /* 0x001ee20000300800 */
[----:B-1----:R-:W-:Y:S01]  /*164b0*/  IMAD.X R14, R2, 0x1, R7, P2 ;  /* 0x00000001020e7824 */ /* 0x002fe200010e0607 */
[----:B--2---:R-:W-:-:S04]  /*164c0*/  IADD3 R15, P5, PT, R30, R6, RZ ;  /* 0x000000061e0f7210 */ /* 0x004fc80007fbe0ff */
[----:B------:R0:W-:Y:S04]  /*164d0*/  STL [R1+0x1500], R14 ;  /* 0x0015000e01007387 */ /* 0x0001e80000100800 */
[----:B------:R1:W-:Y:S01]  /*164e0*/  STL [R1+0x1524], R15 ;  /* 0x0015240f01007387 */ /* 0x0003e20000100800 */
[----:B0-----:R-:W-:Y:S01]  /*164f0*/  IMAD.X R14, R2, 0x1, R9, P6 ;  /* 0x00000001020e7824 */ /* 0x001fe200030e0609 */
[----:B------:R-:W-:-:S04]  /*16500*/  IADD3 R2, P2, PT, R30, R8, RZ ;  /* 0x000000081e027210 */ /* 0x000fc80007f5e0ff */
[----:B------:R-:W-:Y:S04]  /*16510*/  STL [R1+0x1508], R14 ;  /* 0x0015080e01007387 */ /* 0x000fe80000100800 */
[----:B------:R0:W-:Y:S01]  /*16520*/  STL [R1+0x152c], R2 ;  /* 0x00152c0201007387 */ /* 0x0001e20000100800 */
[----:B-1----:R-:W-:-:S03]  /*16530*/  IMAD.X R15, R13, 0x1, R5, P4 ;  /* 0x000000010d0f7824 */ /* 0x002fc600020e0605 */
[----:B0-----:R-:W2:Y:S04]  /*16540*/  LDL.LU R2, [R1+0x164] ;  /* 0x0001640001027983 */ /* 0x001ea80000300800 */
[----:B------:R0:W-:Y:S04]  /*16550*/  STL [R1+0x1518], R15 ;  /* 0x0015180f01007387 */ /* 0x0001e80000100800 */
[----:B------:R-:W4:Y:S01]  /*16560*/  LDL.LU R30, [R1+0x2cc] ;  /* 0x0002cc00011e7983 */ /* 0x000f220000300800 */
[----:B------:R-:W-:-:S05]  /*16570*/  IADD3 R14, P6, PT, R66, R4, RZ ;  /* 0x00000004420e7210 */ /* 0x000fca0007fde0ff */
[----:B------:R1:W-:Y:S01]  /*16580*/  STL [R1+0x153c], R14 ;  /* 0x00153c0e01007387 */ /* 0x0003e20000100800 */
[----:B------:R-:W-:Y:S01]  /*16590*/  IADD3 R61, P4, PT, R66, R6, RZ ;  /* 0x00000006423d7210 */ /* 0x000fe20007f9e0ff */
[C---:B0-----:R-:W-:Y:S02]  /*165a0*/  IMAD.X R15, R13.reuse, 0x1, R9, P2 ;  /* 0x000000010d0f7824 */ /* 0x041fe400010e0609 */
[----:B-1----:R-:W-:-:S05]  /*165b0*/  IMAD.X R14, R13, 0x1, R7, P5 ;  /* 0x000000010d0e7824 */ /* 0x002fca00028e0607 */
[----:B------:R0:W-:Y:S04]  /*165c0*/  STL [R1+0x1520], R14 ;  /* 0x0015200e01007387 */ /* 0x0001e80000100800 */
[----:B------:R-:W-:Y:S01]  /*165d0*/  STL [R1+0x1544], R61 ;  /* 0x0015443d01007387 */ /* 0x000fe20000100800 */
[----:B------:R-:W-:Y:S01]  /*165e0*/  IMAD.X R13, R18, 0x1, R5, P6 ;  /* 0x00000001120d7824 */ /* 0x000fe200030e0605 */
[----:B0-----:R-:W-:Y:S02]  /*165f0*/  IADD3 R14, P5, PT, R66, R8, RZ ;  /* 0x00000008420e7210 */ /* 0x001fe40007fbe0ff */
[----:B------:R0:W-:Y:S01]  /*16600*/  STL [R1+0x1528], R15 ;  /* 0x0015280f01007387 */ /* 0x0001e20000100800 */
[----:B------:R-:W-:-:S03]  /*16610*/  IADD3 R66, P2, PT, R64, R4, RZ ;  /* 0x0000000440427210 */ /* 0x000fc60007f5e0ff */
[----:B------:R1:W-:Y:S01]  /*16620*/  STL [R1+0x154c], R14 ;  /* 0x00154c0e01007387 */ /* 0x0003e20000100800 */
[----:B0-----:R-:W-:-:S03]  /*16630*/  IMAD.X R15, R18, 0x1, R7, P4 ;  /* 0x00000001120f7824 */ /* 0x001fc600020e0607 */
[----:B------:R0:W-:Y:S01]  /*16640*/  STL [R1+0x1538], R13 ;  /* 0x0015380d01007387 */ /* 0x0001e20000100800 */
[----:B-1----:R-:W-:-:S03]  /*16650*/  IADD3 R14, P6, PT, R64, R6, RZ ;  /* 0x00000006400e7210 */ /* 0x002fc60007fde0ff */
[----:B------:R-:W-:Y:S04]  /*16660*/  STL [R1+0x1540], R15 ;  /* 0x0015400f01007387 */ /* 0x000fe80000100800 */
[----:B------:R-:W-:Y:S01]  /*16670*/  STL [R1+0x15bc], R66 ;  /* 0x0015bc4201007387 */ /* 0x000fe20000100800 */
[----:B0-----:R-:W-:-:S03]  /*16680*/  IMAD.X R13, R18, 0x1, R9, P5 ;  /* 0x00000001120d7824 */ /* 0x001fc600028e0609 */
[----:B------:R0:W-:Y:S04]  /*16690*/  STL [R1+0x15c4], R14 ;  /* 0x0015c40e01007387 */ /* 0x0001e80000100800 */
[----:B------:R-:W-:Y:S04]  /*166a0*/  STL [R1+0x209c], R66 ;  /* 0x00209c4201007387 */ /* 0x000fe80000100800 */
[----:B------:R1:W-:Y:S01]  /*166b0*/  STL [R1+0x1548], R13 ;  /* 0x0015480d01007387 */ /* 0x0003e20000100800 */
[----:B0-----:R-:W-:-:S03]  /*166c0*/  IADD3 R14, P4, PT, R64, R8, RZ ;  /* 0x00000008400e7210 */ /* 0x001fc60007f9e0ff */
[----:B------:R-:W-:Y:S01]  /*166d0*/  STL [R1+0x20a0], R66 ;  /* 0x0020a04201007387 */ /* 0x000fe20000100800 */
[----:B------:R-:W-:-:S03]  /*166e0*/  IMAD.X R15, R3, 0x1, R5, P2 ;  /* 0x00000001030f7824 */ /* 0x000fc600010e0605 */
[----:B------:R-:W-:Y:S01]  /*166f0*/  STL [R1+0x20a4], R66 ;  /* 0x0020a44201007387 */ /* 0x000fe20000100800 */
[----:B-1----:R-:W-:-:S03]  /*16700*/  IADD3 R13, P5, PT, R26, R4, RZ ;  /* 0x000000041a0d7210 */ /* 0x002fc60007fbe0ff */
[----:B------:R0:W-:Y:S01]  /*16710*/  STL [R1+0x15cc], R14 ;  /* 0x0015cc0e01007387 */ /* 0x0001e20000100800 */
[----:B------:R-:W-:-:S03]  /*16720*/  IADD3 R64, P2, PT, R26, R6, RZ ;  /* 0x000000061a407210 */ /* 0x000fc60007f5e0ff */
[----:B------:R-:W-:Y:S04]  /*16730*/  STL [R1+0x15b8], R15 ;  /* 0x0015b80f01007387 */ /* 0x000fe80000100800 */
[----:B------:R1:W-:Y:S01]  /*16740*/  STL [R1+0x15dc], R13 ;  /* 0x0015dc0d01007387 */ /* 0x0003e20000100800 */
[C---:B0-----:R-:W-:Y:S02]  /*16750*/  IMAD.X R14, R3.reuse, 0x1, R7, P6 ;  /* 0x00000001030e7824 */ /* 0x041fe400030e0607 */
[----:B-1----:R-:W-:-:S03]  /*16760*/  IMAD.X R13, R3, 0x1, R9, P4 ;  /* 0x00000001030d7824 */ /* 0x002fc600020e0609 */
[----:B------:R-:W-:Y:S01]  /*16770*/  STL [R1+0x15c0], R14 ;  /* 0x0015c00e01007387 */ /* 0x000fe20000100800 */
[----:B------:R-:W-:-:S03]  /*16780*/  IMAD.X R3, R58, 0x1, R5, P5 ;  /* 0x000000013a037824 */ /* 0x000fc600028e0605 */
[----:B------:R0:W-:Y:S01]  /*16790*/  STL [R1+0x15c8], R13 ;  /* 0x0015c80d01007387 */ /* 0x0001e20000100800 */
[----:B------:R-:W-:-:S03]  /*167a0*/  IADD3 R26, P6, PT, R26, R8, RZ ;  /* 0x000000081a1a7210 */ /* 0x000fc60007fde0ff */
[----:B------:R-:W-:Y:S04]  /*167b0*/  STL [R1+0x15e4], R64 ;  /* 0x0015e44001007387 */ /* 0x000fe80000100800 */
[----:B------:R-:W-:Y:S04]  /*167c0*/  STL [R1+0x20a8], R64 ;  /* 0x0020a84001007387 */ /* 0x000fe80000100800 */
[----:B------:R3:W-:Y:S01]  /*167d0*/  STL [R1+0x15d8], R3 ;  /* 0x0015d80301007387 */ /* 0x0007e20000100800 */
[----:B0-----:R-:W-:-:S03]  /*167e0*/  IMAD.X R13, R58, 0x1, R7, P2 ;  /* 0x000000013a0d7824 */ /* 0x001fc600010e0607 */
        /* <DEDUP_REMOVED lines=8> */
[----:B------:R-:W-:Y:S04]  /*16870*/  STL [R1+0x160c], R14 ;  /* 0x00160c0e01007387 */ /* 0x000fe80000100800 */
[----:B------:R-:W-:Y:S01]  /*16880*/  STL [R1+0x15e8], R58 ;  /* 0x0015e83a01007387 */ /* 0x000fe20000100800 */
[----:B--2---:R-:W-:-:S05]  /*16890*/  IMAD.X R3, R2, 0x1, R5, P4 ;  /* 0x0000000102037824 */ /* 0x004fca00020e0605 */
[----:B------:R0:W-:Y:S01]  /*168a0*/  STL [R1+0x15f8], R3 ;  /* 0x0015f80301007387 */ /* 0x0001e20000100800 */
[----:B----4-:R-:W-:Y:S01]  /*168b0*/  IADD3 R13, P6, PT, R30, R4, RZ ;  /* 0x000000041e0d7210 */ /* 0x010fe20007fde0ff */
[----:B0-----:R-:W-:-:S04]  /*168c0*/  IMAD.X R3, R2, 0x1, R7, P5 ;  /* 0x0000000102037824 */ /* 0x001fc800028e0607 */
[----:B------:R0:W-:Y:S01]  /*168d0*/  STL [R1+0x161c], R13 ;  /* 0x00161c0d01007387 */ /* 0x0001e20000100800 */
[----:B------:R-:W-:-:S03]  /*168e0*/  IMAD.X R2, R2, 0x1, R9, P2 ;  /* 0x0000000102027824 */ /* 0x000fc600010e0609 */
[----:B------:R1:W-:Y:S01]  /*168f0*/  STL [R1+0x1600], R3 ;  /* 0x0016000301007387 */ /* 0x0003e20000100800 */
[C---:B0-----:R-:W-:Y:S02]  /*16900*/  IADD3 R13, P4, PT, R30.reuse, R6, RZ ;  /* 0x000000061e0d7210 */ /* 0x041fe40007f9e0ff */
[----:B-1----:R-:W-:-:S03]  /*16910*/  IADD3 R3, P5, PT, R30, R8, RZ ;  /* 0x000000081e037210 */ /* 0x002fc60007fbe0ff */
[----:B------:R0:W-:Y:S04]  /*16920*/  STL [R1+0x1624], R13 ;  /* 0x0016240d01007387 */ /* 0x0001e80000100800 */
[----:B------:R1:W-:Y:S04]  /*16930*/  STL [R1+0x1608], R2 ;  /* 0x0016080201007387 */ /* 0x0003e80000100800 */
[----:B------:R2:W-:Y:S01]  /*16940*/  STL [R1+0x162c], R3 ;  /* 0x00162c0301007387 */ /* 0x0005e20000100800 */
[----:B0-----:R-:W-:Y:S01]  /*16950*/  IMAD.X R13, R36, 0x1, R5, P6 ;  /* 0x00000001240d7824 */ /* 0x001fe200030e0605 */
[----:B-1----:R-:W-:-:S04]  /*16960*/  IADD3 R2, P2, PT, R35, R4, RZ ;  /* 0x0000000423027210 */ /* 0x002fc80007f5e0ff */
[----:B------:R-:W-:Y:S01]  /*16970*/  STL [R1+0x1618], R13 ;  /* 0x0016180d01007387 */ /* 0x000fe20000100800 */
[----:B--2---:R-:W-:-:S03]  /*16980*/  IMAD.X R3, R36, 0x1, R7, P4 ;  /* 0x0000000124037824 */ /* 0x004fc600020e0607 */
[----:B------:R0:W-:Y:S04]  /*16990*/  STL [R1+0x163c], R2 ;  /* 0x00163c0201007387 */ /* 0x0001e80000100800 */
[----:B------:R1:W-:Y:S01]  /*169a0*/  STL [R1+0x1620], R3 ;  /* 0x0016200301007387 */ /* 0x0003e20000100800 */
[----:B0-----:R-:W-:-:S03]  /*169b0*/  IMAD.X R2, R36, 0x1, R9, P5 ;  /* 0x0000000124027824 */ /* 0x001fc600028e0609 */
[----:B------:R-:W2:Y:S01]  /*169c0*/  LDL.LU R36, [R1+0x2320] ;  /* 0x0023200001247983 */ /* 0x000ea20000300800 */
[C---:B------:R-:W-:Y:S02]  /*169d0*/  IADD3 R81, P6, PT, R35.reuse, R6, RZ ;  /* 0x0000000623517210 */ /* 0x040fe40007fde0ff */
[----:B------:R-:W-:Y:S02]  /*169e0*/  IADD3 R80, P4, PT, R35, R8, RZ ;  /* 0x0000000823507210 */ /* 0x000fe40007f9e0ff */
[----:B------:R-:W3:Y:S04]  /*169f0*/  LDL.LU R35, [R1+0x231c] ;  /* 0x00231c0001237983 */ /* 0x000ee80000300800 */
[----:B------:R0:W-:Y:S01]  /*16a00*/  STL [R1+0x1628], R2 ;  /* 0x0016280201007387 */ /* 0x0001e20000100800 */
[----:B-1----:R-:W-:-:S03]  /*16a10*/  IADD3 R3, P5, PT, R25, R4, RZ ;  /* 0x0000000419037210 */ /* 0x002fc60007fbe0ff */
[----:B------:R-:W-:Y:S01]  /*16a20*/  STL [R1+0x1644], R81 ;  /* 0x0016445101007387 */ /* 0x000fe20000100800 */
[----:B0-----:R-:W-:-:S03]  /*16a30*/  IMAD.X R2, R41, 0x1, R5, P2 ;  /* 0x0000000129027824 */ /* 0x001fc600010e0605 */
[----:B------:R-:W-:Y:S04]  /*16a40*/  STL [R1+0x2074], R81 ;  /* 0x0020745101007387 */ /* 0x000fe80000100800 */
[----:B------:R0:W-:Y:S01]  /*16a50*/  STL [R1+0x1638], R2 ;  /* 0x0016380201007387 */ /* 0x0001e20000100800 */
[----:B------:R-:W-:-:S03]  /*16a60*/  IMAD.X R13, R41, 0x1, R9, P4 ;  /* 0x00000001290d7824 */ /* 0x000fc600020e0609 */
[----:B------:R-:W-:Y:S01]  /*16a70*/  STL [R1+0x207c], R81 ;  /* 0x00207c5101007387 */ /* 0x000fe20000100800 */
[----:B------:R-:W-:-:S03]  /*16a80*/  IADD3 R30, P2, PT, R25, R6, RZ ;  /* 0x00000006191e7210 */ /* 0x000fc60007f5e0ff */
[----:B------:R-:W-:Y:S01]  /*16a90*/  STL [R1+0x2080], R81 ;  /* 0x0020805101007387 */ /* 0x000fe20000100800 */
[----:B0-----:R-:W-:-:S03]  /*16aa0*/  IMAD.X R2, R41, 0x1, R7, P6 ;  /* 0x0000000129027824 */ /* 0x001fc600030e0607 */
[----:B------:R-:W-:Y:S04]  /*16ab0*/  STL [R1+0x164c], R80 ;  /* 0x00164c5001007387 */ /* 0x000fe80000100800 */
[----:B------:R0:W-:Y:S04]  /*16ac0*/  STL [R1+0x16bc], R3 ;  /* 0x0016bc0301007387 */ /* 0x0001e80000100800 */
[----:B------:R-:W-:Y:S04]  /*16ad0*/  STL [R1+0x2078], R80 ;  /* 0x0020785001007387 */ /* 0x000fe80000100800 */
[----:B------:R1:W-:Y:S01]  /*16ae0*/  STL [R1+0x1640], R2 ;  /* 0x0016400201007387 */ /* 0x0003e20000100800 */
[----:B0-----:R-:W-:-:S03]  /*16af0*/  IADD3 R3, P6, PT, R25, R8, RZ ;  /* 0x0000000819037210 */ /* 0x001fc60007fde0ff */
[----:B------:R-:W-:Y:S04]  /*16b00*/  STL [R1+0x2084], R80 ;  /* 0x0020845001007387 */ /* 0x000fe80000100800 */
[----:B------:R-:W4:Y:S01]  /*16b10*/  LDL.LU R41, [R1+0x2318] ;  /* 0x0023180001297983 */ /* 0x000f220000300800 */
[----:B-1----:R-:W-:-:S03]  /*16b20*/  IMAD.X R2, R12, 0x1, R5, P5 ;  /* 0x000000010c027824 */ /* 0x002fc600028e0605 */
[----:B------:R-:W-:Y:S04]  /*16b30*/  STL [R1+0x1648], R13 ;  /* 0x0016480d01007387 */ /* 0x000fe80000100800 */
[----:B------:R-:W-:Y:S01]  /*16b40*/  STL [R1+0x16c4], R30 ;  /* 0x0016c41e01007387 */ /* 0x000fe20000100800 */
[----:B------:R-:W-:-:S03]  /*16b50*/  IADD3 R25, P4, PT, R70, R4, RZ ;  /* 0x0000000446197210 */ /* 0x000fc60007f9e0ff */
[----:B------:R0:W-:Y:S04]  /*16b60*/  STL [R1+0x16cc], R3 ;  /* 0x0016cc0301007387 */ /* 0x0001e80000100800 */
[----:B------:R1:W-:Y:S01]  /*16b70*/  STL [R1+0x16b8], R2 ;  /* 0x0016b80201007387 */ /* 0x0003e20000100800 */
[C---:B0-----:R-:W-:Y:S02]  /*16b80*/  IMAD.X R3, R12.reuse, 0x1, R7, P2 ;  /* 0x000000010c037824 */ /* 0x041fe400010e0607 */
[----:B-1----:R-:W-:-:S03]  /*16b90*/  IMAD.X R2, R12, 0x1, R9, P6 ;  /* 0x000000010c027824 */ /* 0x002fc600030e0609 */
[----:B------:R0:W-:Y:S01]  /*16ba0*/  STL [R1+0x16c0], R3 ;  /* 0x0016c00301007387 */ /* 0x0001e20000100800 */
[----:B------:R-:W-:-:S03]  /*16bb0*/  IADD3 R78, P5, PT, R70, R6, RZ ;  /* 0x00000006464e7210 */ /* 0x000fc60007fbe0ff */
[----:B------:R-:W4:Y:S04]  /*16bc0*/  LDL.LU R12, [R1+0x2314] ;  /* 0x00231400010c7983 */ /* 0x000f280000300800 */
[----:B------:R-:W-:Y:S04]  /*16bd0*/  STL [R1+0x16dc], R25 ;  /* 0x0016dc1901007387 */ /* 0x000fe80000100800 */
[----:B------:R1:W-:Y:S01]  /*16be0*/  STL [R1+0x16c8], R2 ;  /* 0x0016c80201007387 */ /* 0x0003e20000100800 */
[----:B------:R-:W-:Y:S01]  /*16bf0*/  IADD3 R61, P2, PT, R70, R8, RZ ;  /* 0x00000008463d7210 */ /* 0x000fe20007f5e0ff */
[C---:B0-----:R-:W-:Y:S01]  /*16c00*/  IMAD.X R3, R42.reuse, 0x1, R7, P5 ;  /* 0x000000012a037824 */ /* 0x041fe200028e0607 */
[----:B------:R-:W-:Y:S01]  /*16c10*/  IADD3 R29, P6, PT, R37, R4, RZ ;  /* 0x00000004251d7210 */ /* 0x000fe20007fde0ff */
[----:B------:R-:W-:Y:S01]  /*16c20*/  STL [R1+0x16e4], R78 ;  /* 0x0016e44e01007387 */ /* 0x000fe20000100800 */
[----:B-1----:R-:W-:-:S05]  /*16c30*/  IMAD.X R2, R42, 0x1, R5, P4 ;  /* 0x000000012a027824 */ /* 0x002fca00020e0605 */
[----:B------:R0:W-:Y:S01]  /*16c40*/  STL [R1+0x16d8], R2 ;  /* 0x0016d80201007387 */ /* 0x0001e20000100800 */
[----:B------:R-:W-:-:S03]  /*16c50*/  IMAD.X R67, R42, 0x1, R9, P2 ;  /* 0x000000012a437824 */ /* 0x000fc600010e0609 */
[----:B------:R-:W-:Y:S01]  /*16c60*/  STL [R1+0x16ec], R61 ;  /* 0x0016ec3d01007387 */ /* 0x000fe20000100800 */
[----:B0-----:R-:W-:-:S03]  /*16c70*/  IADD3 R2, P4, PT, R37, R6, RZ ;  /* 0x0000000625027210 */ /* 0x001fc60007f9e0ff */
[----:B------:R0:W-:Y:S04]  /*16c80*/  STL [R1+0x16e0], R3 ;  /* 0x0016e00301007387 */ /* 0x0001e80000100800 */
[----:B------:R-:W-:Y:S04]  /*16c90*/  STL [R1+0x17bc], R29 ;  /* 0x0017bc1d01007387 */ /* 0x000fe80000100800 */
[----:B------:R1:W-:Y:S01]  /*16ca0*/  STL [R1+0x17c4], R2 ;  /* 0x0017c40201007387 */ /* 0x0003e20000100800 */
[----:B0-----:R-:W-:Y:S01]  /*16cb0*/  IMAD.X R3, R0, 0x1, R7, P4 ;  /* 0x0000000100037824 */ /* 0x001fe200020e0607 */
[----:B------:R-:W-:-:S02]  /*16cc0*/  IADD3 R42, P4, PT, R28, R4, RZ ;  /* 0x000000041c2a7210 */ /* 0x000fc40007f9e0ff */
[----:B------:R-:W-:Y:S01]  /*16cd0*/  STL [R1+0x16e8], R67 ;  /* 0x0016e84301007387 */ /* 0x000fe20000100800 */
[----:B------:R-:W-:-:S03]  /*16ce0*/  IMAD.X R18, R0, 0x1, R5, P6 ;  /* 0x0000000100127824 */ /* 0x000fc600030e0605 */
[----:B------:R-:W4:Y:S01]  /*16cf0*/  LDL R15, [R1+0xb50] ;  /* 0x000b5000010f7983 */ /* 0x000f220000100800 */
[----:B-1----:R-:W-:Y:S01]  /*16d00*/  IADD3 R2, P5, PT, R37, R8, RZ ;  /* 0x0000000825027210 */ /* 0x002fe20007fbe0ff */
[----:B------:R-:W-:-:S04]  /*16d10*/  IMAD.X R70, R33, 0x1, R5, P4 ;  /* 0x0000000121467824 */ /* 0x000fc800020e0605 */
[----:B------:R-:W-:Y:S04]  /*16d20*/  STL [R1+0x17cc], R2 ;  /* 0x0017cc0201007387 */ /* 0x000fe80000100800 */
[----:B------:R0:W-:Y:S04]  /*16d30*/  STL [R1+0x17c0], R3 ;  /* 0x0017c00301007387 */ /* 0x0001e80000100800 */
[----:B------:R1:W-:Y:S01]  /*16d40*/  STL [R1+0x2050], R2 ;  /* 0x0020500201007387 */ /* 0x0003e20000100800 */
[----:B0-----:R-:W-:Y:S01]  /*16d50*/  IMAD.X R3, R0, 0x1, R9, P5 ;  /* 0x0000000100037824 */ /* 0x001fe200028e0609 */
[----:B------:R-:W-:-:S02]  /*16d60*/  IADD3 R0, P5, PT, R28, R6, RZ ;  /* 0x000000061c007210 */ /* 0x000fc40007fbe0ff */
[----:B------:R-:W-:Y:S01]  /*16d70*/  STL [R1+0x17b8], R18 ;  /* 0x0017b81201007387 */ /* 0x000fe20000100800 */
[----:B-1----:R-:W-:-:S03]  /*16d80*/  IADD3 R2, P4, PT, R34, R4, RZ ;  /* 0x0000000422027210 */ /* 0x002fc60007f9e0ff */
[----:B------:R-:W-:Y:S04]  /*16d90*/  STL [R1+0x18bc], R42 ;  /* 0x0018bc2a01007387 */ /* 0x000fe80000100800 */
[----:B------:R-:W-:Y:S04]  /*16da0*/  STL [R1+0x17c8], R3 ;  /* 0x0017c80301007387 */ /* 0x000fe80000100800 */
[----:B------:R-:W-:Y:S04]  /*16db0*/  STL [R1+0x18c4], R0 ;  /* 0x0018c40001007387 */ /* 0x000fe80000100800 */
[----:B------:R-:W-:Y:S01]  /*16dc0*/  STL [R1+0x18b8], R70 ;  /* 0x0018b84601007387 */ /* 0x000fe20000100800 */
[----:B--2---:R-:W-:-:S02]  /*16dd0*/  ISETP.GE.U32.AND P2, PT, R36, 0x7fffff03, PT ;  /* 0x7fffff032400780c */ /* 0x004fc40003f46070 */
[----:B------:R-:W-:Y:S01]  /*16de0*/  IADD3 R36, P6, PT, R28, R8, RZ ;  /* 0x000000081c247210 */ /* 0x000fe20007fde0ff */
[----:B------:R-:W-:-:S04]  /*16df0*/  IMAD.X R28, R33, 0x1, R7, P5 ;  /* 0x00000001211c7824 */ /* 0x000fc800028e0607 */
[----:B------:R-:W-:Y:S01]  /*16e00*/  STL [R1+0x18cc], R36 ;  /* 0x0018cc2401007387 */ /* 0x000fe20000100800 */
[----:B------:R-:W-:Y:S01]  /*16e10*/  IMAD.X R37, R33, 0x1, R9, P6 ;  /* 0x0000000121257824 */ /* 0x000fe200030e0609 */
[----:B------:R-:W-:Y:S02]  /*16e20*/  IADD3 R33, P6, PT, R34, R6, RZ ;  /* 0x0000000622217210 */ /* 0x000fe40007fde0ff */
[----:B------:R0:W-:Y:S01]  /*16e30*/  STL [R1+0x16fc], R2 ;  /* 0x0016fc0201007387 */ /* 0x0001e20000100800 */
[----:B---3--:R-:W-:-:S03]  /*16e40*/  VIADD R14, R35, 0xffffff8c ;  /* 0xffffff8c230e7836 */ /* 0x008fc60000000000 */
[----:B------:R-:W-:Y:S01]  /*16e50*/  STL [R1+0x18c0], R28 ;  /* 0x0018c01c01007387 */ /* 0x000fe20000100800 */
[----:B0-----:R-:W-:-:S03]  /*16e60*/  IMAD.X R2, R32, 0x1, R5, P4 ;  /* 0x0000000120027824 */ /* 0x001fc600020e0605 */
[----:B------:R-:W-:Y:S01]  /*16e70*/  STL [R1+0x18c8], R37 ;  /* 0x0018c82501007387 */ /* 0x000fe20000100800 */
[----:B------:R-:W-:-:S03]  /*16e80*/  ISETP.GE.U32.AND P4, PT, R14, 0x7fffff0d, PT ;  /* 0x7fffff0d0e00780c */ /* 0x000fc60003f86070 */
[----:B------:R-:W-:Y:S04]  /*16e90*/  STL [R1+0x16f8], R2 ;  /* 0x0016f80201007387 */ /* 0x000fe80000100800 */
[----:B------:R-:W-:Y:S04]  /*16ea0*/  STL [R1+0x1704], R33 ;  /* 0x0017042101007387 */ /* 0x000fe80000100800 */
[----:B------:R-:W4:Y:S01]  /*16eb0*/  LDL R14, [R1+0xb4c] ;  /* 0x000b4c00010e7983 */ /* 0x000f220000100800 */
[----:B------:R-:W-:Y:S02]  /*16ec0*/  PRMT R39, RZ, 0x7610, R39 ;  /* 0x00007610ff277816 */ /* 0x000fe40000000027 */
[----:B----4-:R-:W-:-:S04]  /*16ed0*/  @!P0 LOP3.LUT R15, R15, R14, RZ, 0x3c, !PT ;  /* 0x0000000e0f0f8212 */ /* 0x010fc800078e3cff */
[----:B------:R-:W-:-:S04]  /*16ee0*/  @!P0 LOP3.LUT R14, R15, R14, RZ, 0x3c, !PT ;  /* 0x0000000e0f0e8212 */ /* 0x000fc800078e3cff */
[----:B------:R-:W-:-:S05]  /*16ef0*/  @!P0 LOP3.LUT R15, R15, R14, RZ, 0x3c, !PT ;  /* 0x0000000e0f0f8212 */ /* 0x000fca00078e3cff */
[----:B------:R-:W2:Y:S01]  /*16f00*/  @!P0 LDG.E.U8 R39, desc[UR14][R14.64] ;  /* 0x0000000e0e278981 */ /* 0x000ea2000c1e1100 */
[----:B------:R-:W-:-:S05]  /*16f10*/  VIADD R13, R35, 0xffffff84 ;  /* 0xffffff84230d7836 */ /* 0x000fca0000000000 */
[----:B------:R-:W-:Y:S01]  /*16f20*/  ISETP.GE.U32.AND P5, PT, R13, 0x7fffff05, PT ;  /* 0x7fffff050d00780c */ /* 0x000fe20003fa6070 */
[----:B------:R-:W-:Y:S02]  /*16f30*/  VIADD R13, R35, 0xfffffffa ;  /* 0xfffffffa230d7836 */ /* 0x000fe40000000000 */
[----:B------:R-:W-:-:S05]  /*16f40*/  IMAD.X R35, R32, 0x1, R7, P6 ;  /* 0x0000000120237824 */ /* 0x000fca00030e0607 */
[----:B------:R-:W-:Y:S04]  /*16f50*/  STL [R1+0x1700], R35 ;  /* 0x0017002301007387 */ /* 0x000fe80000100800 */
        /* <DEDUP_REMOVED lines=19> */
[----:B------:R-:W4:Y:S04]  /*17090*/  LDL R14, [R1+0xb64] ;  /* 0x000b6400010e7983 */ /* 0x000f280000100800 */
[----:B------:R-:W4:Y:S01]  /*170a0*/  LDL R15, [R1+0xb68] ;  /* 0x000b6800010f7983 */ /* 0x000f220000100800 */
[----:B0-----:R-:W0:Y:S01]  /*170b0*/  S2R R12, SR_TID.X ;  /* 0x00000000000c7919 */ /* 0x001e220000002100 */
[----:B------:R-:W-:-:S02]  /*170c0*/  ISETP.GE.U32.AND P6, PT, R13, 0x7fffff7b, PT ;  /* 0x7fffff7b0d00780c */ /* 0x000fc40003fc6070 */
[----:B------:R-:W-:Y:S02]  /*170d0*/  PRMT R13, RZ, 0x7610, R13 ;  /* 0x00007610ff0d7816 */ /* 0x000fe4000000000d */
[----:B0-----:R-:W-:-:S04]  /*170e0*/  LOP3.LUT R12, R12, 0x7f, RZ, 0xc0, !PT ;  /* 0x0000007f0c0c7812 */ /* 0x001fc800078ec0ff */
[----:B------:R-:W-:-:S05]  /*170f0*/  LOP3.LUT R12, R12, 0x30, RZ, 0x3c, !PT ;  /* 0x000000300c0c7812 */ /* 0x000fca00078e3cff */
[----:B---3--:R0:W-:Y:S04]  /*17100*/  STS.U8 [R12+UR4+0xc580], R41 ;  /* 0x00c580290c007988 */ /* 0x0081e80008000004 */
[----:B0-----:R-:W3:Y:S01]  /*17110*/  LDL.LU R41, [R1+0x2308] ;  /* 0x0023080001297983 */ /* 0x001ee20000300800 */
[----:B----4-:R-:W-:-:S04]  /*17120*/  @!P0 LOP3.LUT R15, R15, R14, RZ, 0x3c, !PT ;  /* 0x0000000e0f0f8212 */ /* 0x010fc800078e3cff */
[----:B------:R-:W-:-:S04]  /*17130*/  @!P0 LOP3.LUT R14, R15, R14, RZ, 0x3c, !PT ;  /* 0x0000000e0f0e8212 */ /* 0x000fc800078e3cff */
[----:B------:R-:W-:-:S05]  /*17140*/  @!P0 LOP3.LUT R15, R15, R14, RZ, 0x3c, !PT ;  /* 0x0000000e0f0f8212 */ /* 0x000fca00078e3cff */
[----:B------:R-:W4:Y:S04]  /*17150*/  @!P0 LDG.E.U8 R13, desc[UR14][R14.64] ;  /* 0x0000000e0e0d8981 */ /* 0x000f28000c1e1100 */
[----:B----4-:R0:W-:Y:S04]  /*17160*/  STL [R1+0x3e0], R13 ;  /* 0x0003e00d01007387 */ /* 0x0101e80000100800 */
[----:B------:R-:W4:Y:S04]  /*17170*/  LDL R14, [R1+0xb6c] ;  /* 0x000b6c00010e7983 */ /* 0x000f280000100800 */
[----:B------:R-:W4:Y:S01]  /*17180*/  LDL R15, [R1+0xb70] ;  /* 0x000b7000010f7983 */ /* 0x000f220000100800 */
[----:B---3--:R-:W-:Y:S01]  /*17190*/  PRMT R41, RZ, 0x7610, R41 ;  /* 0x00007610ff297816 */ /* 0x008fe20000000029 */
[----:B0-----:R-:W0:Y:S01]  /*171a0*/  LDC R13, c[0x0][0x3a0] ;  /* 0x0000e800ff0d7b82 */ /* 0x001e220000000800 */
[----:B----4-:R-:W-:-:S04]  /*171b0*/  @!P6 LOP3.LUT R15, R15, R14, RZ, 0x3c, !PT ;  /* 0x0000000e0f0fe212 */ /* 0x010fc800078e3cff */
[----:B------:R-:W-:-:S04]  /*171c0*/  @!P6 LOP3.LUT R14, R15, R14, RZ, 0x3c, !PT ;  /* 0x0000000e0f0ee212 */ /* 0x000fc800078e3cff */
[----:B------:R-:W-:-:S05]  /*171d0*/  @!P6 LOP3.LUT R15, R15, R14, RZ, 0x3c, !PT ;  /* 0x0000000e0f0fe212 */ /* 0x000fca00078e3cff */
[----:B------:R-:W3:Y:S04]  /*171e0*/  @!P6 LDG.E.U8 R41, desc[UR14][R14.64] ;  /* 0x0000000e0e29e981 */ /* 0x000ee8000c1e1100 */
[----:B---3--:R1:W-:Y:S04]  /*171f0*/  STL [R1+0x3dc], R41 ;  /* 0x0003dc2901007387 */ /* 0x0083e80000100800 */
[----:B-1----:R-:W3:Y:S04]  /*17200*/  LDL.LU R41, [R1+0x2304] ;  /* 0x0023040001297983 */ /* 0x002ee80000300800 */
        /* <DEDUP_REMOVED lines=8> */
[----:B-1----:R-:W2:Y:S04]  /*17290*/  LDL.LU R39, [R1+0x2300] ;  /* 0x0023000001277983 */ /* 0x002ea80000300800 */
[----:B------:R-:W4:Y:S01]  /*172a0*/  LDL R15, [R1+0xb7c] ;  /* 0x000b7c00010f7983 */ /* 0x000f220000100800 */
[----:B0-----:R-:W-:Y:S01]  /*172b0*/  VIADD R13, R13, 0xfffffff9 ;  /* 0xfffffff90d0d7836 */ /* 0x001fe20000000000 */
[----:B---3--:R-:W-:-:S04]  /*172c0*/  PRMT R41, RZ, 0x7610, R41 ;  /* 0x00007610ff297816 */ /* 0x008fc80000000029 */
[----:B------:R-:W-:Y:S02]  /*172d0*/  ISETP.GE.U32.AND P0, PT, R13, 0x7fffff7a, PT ;  /* 0x7fffff7a0d00780c */ /* 0x000fe40003f06070 */
[----:B------:R-:W-:Y:S01]  /*172e0*/  PRMT R13, RZ, 0x7610, R13 ;  /* 0x00007610ff0d7816 */ /* 0x000fe2000000000d */
[----:B--2---:R-:W-:Y:S02]  /*172f0*/  @!P6 IMAD.MOV.U32 R14, RZ, RZ, R39 ;  /* 0x000000ffff0ee224 */ /* 0x004fe400078e0027 */
[----:B------:R-:W2:Y:S04]  /*17300*/  LDL.LU R39, [R1+0x22fc] ;  /* 0x0022fc0001277983 */ /* 0x000ea80000300800 */
[----:B----4-:R0:W3:Y:S02]  /*17310*/  @!P6 LDG.E.U8 R41, desc[UR14][R14.64] ;  /* 0x0000000e0e29e981 */ /* 0x0100e4000c1e1100 */
[----:B0-----:R-:W-:-:S02]  /*17320*/  @!P6 IMAD.MOV.U32 R14, RZ, RZ, R44 ;  /* 0x000000ffff0ee224 */ /* 0x001fc400078e002c */
[----:B------:R-:W-:-:S05]  /*17330*/  @!P6 IMAD.MOV.U32 R15, RZ, RZ, R46 ;  /* 0x000000ffff0fe224 */ /* 0x000fca00078e002e */
[----:B------:R-:W4:Y:S04]  /*17340*/  @!P6 LDG.E.U8 R13, desc[UR14][R14.64] ;  /* 0x0000000e0e0de981 */ /* 0x000f28000c1e1100 */
[----:B---3--:R0:W-:Y:S04]  /*17350*/  STL [R1+0x3d4], R41 ;  /* 0x0003d42901007387 */ /* 0x0081e80000100800 */
[----:B0-----:R-:W3:Y:S04]  /*17360*/  LDL.LU R41, [R1+0x22f8] ;  /* 0x0022f80001297983 */ /* 0x001ee80000300800 */
[----:B------:R-:W2:Y:S04]  /*17370*/  LDL.LU R46, [R1+0x22f4] ;  /* 0x0022f400012e7983 */ /* 0x000ea80000300800 */
[----:B------:R-:W2:Y:S04]  /*17380*/  LDL.LU R44, [R1+0x22f0] ;  /* 0x0022f000012c7983 */ /* 0x000ea80000300800 */
[----:B----4-:R0:W-:Y:S04]  /*17390*/  STL [R1+0x3d0], R13 ;  /* 0x0003d00d01007387 */ /* 0x0101e80000100800 */
[----:B------:R-:W4:Y:S04]  /*173a0*/  LDL R14, [R1+0xb8c] ;  /* 0x000b8c00010e7983 */ /* 0x000f280000100800 */
[----:B------:R-:W4:Y:S01]  /*173b0*/  LDL R15, [R1+0xb90] ;  /* 0x000b9000010f7983 */ /* 0x000f220000100800 */
[----:B0-----:R-:W0:Y:S01]  /*173c0*/  LDC R13, c[0x0][0x3a0] ;  /* 0x0000e800ff0d7b82 */ /* 0x001e220000000800 */
[----:B---3--:R-:W-:-:S02]  /*173d0*/  PRMT R41, RZ, 0x7610, R41 ;  /* 0x00007610ff297816 */ /* 0x008fc40000000029 */
[----:B----4-:R-:W-:-:S04]  /*173e0*/  @!P0 LOP3.LUT R15, R15, R14, RZ, 0x3c, !PT ;  /* 0x0000000e0f0f8212 */ /* 0x010fc800078e3cff */
[----:B------:R-:W-:-:S04]  /*173f0*/  @!P0 LOP3.LUT R14, R15, R14, RZ, 0x3c, !PT ;  /* 0x0000000e0f0e8212 */ /* 0x000fc800078e3cff */
[----:B------:R-:W-:-:S05]  /*17400*/  @!P0 LOP3.LUT R15, R15, R14, RZ, 0x3c, !PT ;  /* 0x0000000e0f0f8212 */ /* 0x000fca00078e3cff */
[----:B------:R-:W3:Y:S04]  /*17410*/  @!P0 LDG.E.U8 R41, desc[UR14][R14.64] ;  /* 0x0000000e0e298981 */ /* 0x000ee8000c1e1100 */
[----:B------:R-:W4:Y:S04]  /*17420*/  LDL R14, [R1+0xb94] ;  /* 0x000b9400010e7983 */ /* 0x000f280000100800 */
[----:B------:R-:W4:Y:S01]  /*17430*/  LDL R15, [R1+0xb98] ;  /* 0x000b9800010f7983 */ /* 0x000f220000100800 */
[----:B0-----:R-:W-:Y:S01]  /*17440*/  VIADD R13, R13, 0xfffffff8 ;  /* 0xfffffff80d0d7836 */ /* 0x001fe20000000000 */
[----:B--2---:R-:W-:-:S04]  /*17450*/  PRMT R39, RZ, 0x7610, R39 ;  /* 0x00007610ff277816 */ /* 0x004fc80000000027 */
[----:B------:R-:W-:Y:S02]  /*17460*/  ISETP.GE.U32.AND P6, PT, R13, 0x7fffff79, PT ;  /* 0x7fffff790d00780c */ /* 0x000fe40003fc6070 */
[----:B------:R-:W2:Y:S04]  /*17470*/  LDL R13, [R1+0xba0] ;  /* 0x000ba000010d7983 */ /* 0x000ea80000100800 */
[----:B---3--:R-:W-:Y:S01]  /*17480*/  STL [R1+0x1eb0], R41 ;  /* 0x001eb02901007387 */ /* 0x008fe20000100800 */
[----:B----4-:R-:W-:-:S04]  /*17490*/  @!P0 LOP3.LUT R15, R15, R14, RZ, 0x3c, !PT ;  /* 0x0000000e0f0f8212 */ /* 0x010fc800078e3cff */
[----:B------:R-:W-:-:S04]  /*174a0*/  @!P0 LOP3.LUT R14, R15, R14, RZ, 0x3c, !PT ;  /* 0x0000000e0f0e8212 */ /* 0x000fc800078e3cff */
[----:B------:R-:W-:-:S05]  /*174b0*/  @!P0 LOP3.LUT R15, R15, R14, RZ, 0x3c, !PT ;  /* 0x0000000e0f0f8212 */ /* 0x000fca00078e3cff */
[----:B------:R2:W3:Y:S04]  /*174c0*/  @!P0 LDG.E.U8 R39, desc[UR14][R14.64] ;  /* 0x0000000e0e278981 */ /* 0x0004e8000c1e1100 */
[----:B------:R-:W4:Y:S01]  /*174d0*/  LDL R15, [R1+0xb9c] ;  /* 0x000b9c00010f7983 */ /* 0x000f220000100800 */
[----:B------:R-:W-:Y:S01]  /*174e0*/  PRMT R44, RZ, 0x7610, R44 ;  /* 0x00007610ff2c7816 */ /* 0x000fe2000000002c */
[----:B--2---:R-:W-:Y:S01]  /*174f0*/  @!P0 IMAD.MOV.U32 R14, RZ, RZ, R13 ;  /* 0x000000ffff0e8224 */ /* 0x004fe200078e000d */
[----:B------:R-:W-:Y:S01]  /*17500*/  PRMT R46, RZ, 0x7610, R46 ;  /* 0x00007610ff2e7816 */ /* 0x000fe2000000002e */
[----:B------:R-:W0:Y:S01]  /*17510*/  LDC R13, c[0x0][0x3a0] ;  /* 0x0000e800ff0d7b82 */ /* 0x000e220000000800 */
[----:B---3--:R-:W-:Y:S04]  /*17520*/  STL [R1+0x1eb4], R39 ;  /* 0x001eb42701007387 */ /* 0x008fe80000100800 */
[----:B----4-:R-:W2:Y:S04]  /*17530*/  @!P0 LDG.E.U8 R44, desc[UR14][R14.64] ;  /* 0x0000000e0e2c8981 */ /* 0x010ea8000c1e1100 */
[----:B------:R-:W3:Y:S04]  /*17540*/  LDL R14, [R1+0xba4] ;  /* 0x000ba400010e7983 */ /* 0x000ee80000100800 */
[----:B------:R-:W3:Y:S04]  /*17550*/  LDL R15, [R1+0xba8] ;  /* 0x000ba800010f7983 */ /* 0x000ee80000100800 */
[----:B--2---:R-:W-:Y:S01]  /*17560*/  STL [R1+0x1eb8], R44 ;  /* 0x001eb82c01007387 */ /* 0x004fe20000100800 */
[----:B---3--:R-:W-:-:S04]  /*17570*/  @!P0 LOP3.LUT R15, R15, R14, RZ, 0x3c, !PT ;  /* 0x0000000e0f0f8212 */ /* 0x008fc800078e3cff */
[----:B------:R-:W-:-:S04]  /*17580*/  @!P0 LOP3.LUT R14, R15, R14, RZ, 0x3c, !PT ;  /* 0x0000000e0f0e8212 */ /* 0x000fc800078e3cff */
[----:B------:R-:W-:-:S05]  /*17590*/  @!P0 LOP3.LUT R15, R15, R14, RZ, 0x3c, !PT ;  /* 0x0000000e0f0f8212 */ /* 0x000fca00078e3cff */
[----:B------:R1:W2:Y:S04]  /*175a0*/  @!P0 LDG.E.U8 R46, desc[UR14][R14.64] ;  /* 0x0000000e0e2e8981 */ /* 0x0002a8000c1e1100 */
[----:B------:R-:W1:Y:S04]  /*175b0*/  LDL R14, [R1+0xbac] ;  /* 0x000bac00010e7983 */ /* 0x000e680000100800 */
[----:B------:R-:W1:Y:S01]  /*175c0*/  LDL R15, [R1+0xbb0] ;  /* 0x000bb000010f7983 */ /* 0x000e620000100800 */
[----:B------:R-:W-:Y:S02]  /*175d0*/  PRMT R11, RZ, 0x7610, R11 ;  /* 0x00007610ff0b7816 */ /* 0x000fe4000000000b */
[----:B-1----:R-:W-:-:S04]  /*175e0*/  @!P6 LOP3.LUT R15, R15, R14, RZ, 0x3c, !PT ;  /* 0x0000000e0f0fe212 */ /* 0x002fc800078e3cff */
[----:B------:R-:W-:-:S04]  /*175f0*/  @!P6 LOP3.LUT R14, R15, R14, RZ, 0x3c, !PT ;  /* 0x0000000e0f0ee212 */ /* 0x000fc800078e3cff */
[----:B------:R-:W-:-:S05]  /*17600*/  @!P6 LOP3.LUT R15, R15, R14, RZ, 0x3c, !PT ;  /* 0x0000000e0f0fe212 */ /* 0x000fca00078e3cff */
[----:B------:R-:W3:Y:S04]  /*17610*/  @!P6 LDG.E.U8 R11, desc[UR14][R14.64] ;  /* 0x0000000e0e0be981 */ /* 0x000ee8000c1e1100 */
[----:B--2---:R-:W-:Y:S04]  /*17620*/  STL [R1+0x1ebc], R46 ;  /* 0x001ebc2e01007387 */ /* 0x004fe80000100800 */
[----:B---3--:R1:W-:Y:S04]  /*17630*/  STL [R1+0x5b0], R11 ;  /* 0x0005b00b01007387 */ /* 0x0083e80000100800 */
[----:B-1----:R-:W2:Y:S04]  /*17640*/  LDL.LU R11, [R1+0x22ec] ;  /* 0x0022ec00010b7983 */ /* 0x002ea80000300800 */
        /* <DEDUP_REMOVED lines=18> */
[----:B------:R-:W4:Y:S04]  /*17770*/  LDL R14, [R1+0xbc4] ;  /* 0x000bc400010e7983 */ /* 0x000f280000100800 */
[----:B------:R-:W4:Y:S01]  /*17780*/  LDL R15, [R1+0xbc8] ;  /* 0x000bc800010f7983 */ /* 0x000f220000100800 */
[----:B0-----:R-:W-:-:S05]  /*17790*/  VIADD R13, R13, 0xfffffff3 ;  /* 0xfffffff30d0d7836 */ /* 0x001fca0000000000 */
[----:B------:R-:W-:Y:S02]  /*177a0*/  ISETP.GE.U32.AND P0, PT, R13, 0x7fffff74, PT ;  /* 0x7fffff740d00780c */ /* 0x000fe40003f06070 */
[----:B------:R-:W-:Y:S02]  /*177b0*/  PRMT R13, RZ, 0x7610, R13 ;  /* 0x00007610ff0d7816 */ /* 0x000fe4000000000d */
[----:B----4-:R-:W-:-:S04]  /*177c0*/  @!P6 LOP3.LUT R15, R15, R14, RZ, 0x3c, !PT ;  /* 0x0000000e0f0fe212 */ /* 0x010fc800078e3cff */
[----:B------:R-:W-:-:S04]  /*177d0*/  @!P6 LOP3.LUT R14, R15, R14, RZ, 0x3c, !PT ;  /* 0x0000000e0f0ee212 */ /* 0x000fc800078e3cff */
[----:B------:R-:W-:-:S05]  /*177e0*/  @!P6 LOP3.LUT R15, R15, R14, RZ, 0x3c, !PT ;  /* 0x0000000e0f0fe212 */ /* 0x000fca00078e3cff */
[----:B------:R-:W4:Y:S04]  /*177f0*/  @!P6 LDG.E.U8 R13, desc[UR14][R14.64] ;  /* 0x0000000e0e0de981 */ /* 0x000f28000c1e1100 */
[----:B----4-:R0:W-:Y:S04]  /*17800*/  STL [R1+0x5a4], R13 ;  /* 0x0005a40d01007387 */ /* 0x0101e80000100800 */
[----:B------:R-:W4:Y:S04]  /*17810*/  LDL R14, [R1+0xc4c] ;  /* 0x000c4c00010e7983 */ /* 0x000f280000100800 */
[----:B------:R-:W4:Y:S01]  /*17820*/  LDL R15, [R1+0xc50] ;  /* 0x000c5000010f7983 */ /* 0x000f220000100800 */
[----:B--2---:R-:W-:Y:S01]  /*17830*/  PRMT R11, RZ, 0x7610, R11 ;  /* 0x00007610ff0b7816 */ /* 0x004fe2000000000b */
[----:B0-----:R-:W0:Y:S01]  /*17840*/  LDC R13, c[0x0][0x3a0] ;  /* 0x0000e800ff0d7b82 */ /* 0x001e220000000800 */
        /* <DEDUP_REMOVED lines=21> */
[----:B------:R-:W2:Y:S01]  /*179a0*/  @!P0 LDG.E.U8 R11, desc[UR14][R14.64] ;  /* 0x0000000e0e0b8981 */ /* 0x000ea2000c1e1100 */
[----:B0-----:R-:W-:-:S03]  /*179b0*/  VIADD R13, R13, 0xfffffff2 ;  /* 0xfffffff20d0d7836 */ /* 0x001fc60000000000 */
[----:B--2---:R0:W-:Y:S04]  /*179c0*/  STL [R1+0x2a0], R11 ;  /* 0x0002a00b01007387 */ /* 0x0041e80000100800 */
[----:B0-----:R-:W2:Y:S04]  /*179d0*/  LDL.LU R11, [R1+0x22d8] ;  /* 0x0022d800010b7983 */ /* 0x001ea80000300800 */
[----:B------:R-:W4:Y:S01]  /*179e0*/  LDL R15, [R1+0xc64] ;  /* 0x000c6400010f7983 */ /* 0x000f220000100800 */
[----:B------:R-:W-:Y:S02]  /*179f0*/  ISETP.GE.U32.AND P6, PT, R13, 0x7fffff73, PT ;  /* 0x7fffff730d00780c */ /* 0x000fe40003fc6070 */
[----:B------:R-:W-:Y:S01]  /*17a00*/  PRMT R13, RZ, 0x7610, R13 ;  /* 0x00007610ff0d7816 */ /* 0x000fe2000000000d */
[----:B--2---:R-:W-:-:S02]  /*17a10*/  @!P0 IMAD.MOV.U32 R14, RZ, RZ, R11 ;  /* 0x000000ffff0e8224 */ /* 0x004fc400078e000b */
[----:B------:R-:W2:Y:S04]  /*17a20*/  LDL.LU R11, [R1+0x22d4] ;  /* 0x0022d400010b7983 */ /* 0x000ea80000300800 */
[----:B----4-:R-:W4:Y:S04]  /*17a30*/  @!P0 LDG.E.U8 R13, desc[UR14][R14.64] ;  /* 0x0000000e0e0d8981 */ /* 0x010f28000c1e1100 */
[----:B----4-:R0:W-:Y:S04]  /*17a40*/  STL [R1+0x29c], R13 ;  /* 0x00029c0d01007387 */ /* 0x0101e80000100800 */
[----:B------:R-:W4:Y:S04]  /*17a50*/  LDL R14, [R1+0xc6c] ;  /* 0x000c6c00010e7983 */ /* 0x000f280000100800 */
[----:B------:R-:W4:Y:S01]  /*17a60*/  LDL R15, [R1+0xc70] ;  /* 0x000c7000010f7983 */ /* 0x000f220000100800 */
[----:B0-----:R-:W0:Y:S01]  /*17a70*/  LDC R13, c[0x0][0x3a0] ;  /* 0x0000e800ff0d7b82 */ /* 0x001e220000000800 */
[----:B------:R-:W-:Y:S01]  /*17a80*/  PRMT R44, RZ, 0x7610, R44 ;  /* 0x00007610ff2c7816 */ /* 0x000fe2000000002c */
[----:B0-----:R-:W-:-:S05]  /*17a90*/  VIADD R13, R13, 0xfffffff1 ;  /* 0xfffffff10d0d7836 */ /* 0x001fca0000000000 */
[----:B------:R-:W-:Y:S02]  /*17aa0*/  ISETP.GE.U32.AND P0, PT, R13, 0x7fffff72, PT ;  /* 0x7fffff720d00780c */ /* 0x000fe40003f06070 */
[----:B------:R-:W2:Y:S01]  /*17ab0*/  LDL R13, [R1+0xc74] ;  /* 0x000c7400010d7983 */ /* 0x000ea20000100800 */
[----:B----4-:R-:W-:-:S04]  /*17ac0*/  @!P6 LOP3.LUT R15, R15, R14, RZ, 0x3c, !PT ;  /* 0x0000000e0f0fe212 */ /* 0x010fc800078e3cff */
[----:B------:R-:W-:-:S04]  /*17ad0*/  @!P6 LOP3.LUT R14, R15, R14, RZ, 0x3c, !PT ;  /* 0x0000000e0f0ee212 */ /* 0x000fc800078e3cff */
[----:B------:R-:W-:-:S05]  /*17ae0*/  @!P6 LOP3.LUT R15, R15, R14, RZ, 0x3c, !PT ;  /* 0x0000000e0f0fe212 */ /* 0x000fca00078e3cff */
[----:B------:R3:W4:Y:S01]  /*17af0*/  @!P6 LDG.E.U8 R44, desc[UR14][R14.64] ;  /* 0x0000000e0e2ce981 */ /* 0x000722000c1e1100 */
[----:B------:R-:W-:Y:S01]  /*17b00*/  PRMT R39, RZ, 0x7610, R39 ;  /* 0x00007610ff277816 */ /* 0x000fe20000000027 */
[----:B---3--:R-:W-:Y:S02]  /*17b10*/  @!P6 IMAD.MOV.U32 R14, RZ, RZ, R45 ;  /* 0x000000ffff0ee224 */ /* 0x008fe400078e002d */
[----:B--2---:R-:W-:Y:S01]  /*17b20*/  @!P6 IMAD.MOV.U32 R15, RZ, RZ, R13 ;  /* 0x000000ffff0fe224 */ /* 0x004fe200078e000d */
[----:B------:R-:W-:Y:S01]  /*17b30*/  PRMT R41, RZ, 0x7610, R41 ;  /* 0x00007610ff297816 */ /* 0x000fe20000000029 */
[----:B------:R-:W0:Y:S03]  /*17b40*/  LDC R13, c[0x0][0x3a0] ;  /* 0x0000e800ff0d7b82 */ /* 0x000e260000000800 */
[----:B------:R1:W2:Y:S04]  /*17b50*/  @!P6 LDG.E.U8 R39, desc[UR14][R14.64] ;  /* 0x0000000e0e27e981 */ /* 0x0002a8000c1e1100 */
[----:B----4-:R-:W-:Y:S04]  /*17b60*/  STL [R1+0x1ec0], R44 ;  /* 0x001ec02c01007387 */ /* 0x010fe80000100800 */
[----:B------:R-:W3:Y:S04]  /*17b70*/  LDL.LU R45, [R1+0x22d0] ;  /* 0x0022d000012d7983 */ /* 0x000ee80000300800 */
[----:B------:R-:W4:Y:S01]  /*17b80*/  LDL R15, [R1+0xc7c] ;  /* 0x000c7c00010f7983 */ /* 0x000f220000100800 */
[----:B-1----:R-:W-:Y:S01]  /*17b90*/  @!P6 IMAD.MOV.U32 R14, RZ, RZ, R47 ;  /* 0x000000ffff0ee224 */ /* 0x002fe200078e002f */
[----:B------:R-:W-:-:S04]  /*17ba0*/  PRMT R11, RZ, 0x7610, R11 ;  /* 0x00007610ff0b7816 */ /* 0x000fc8000000000b */
[----:B----4-:R1:W4:Y:S04]  /*17bb0*/  @!P6 LDG.E.U8 R41, desc[UR14][R14.64] ;  /* 0x0000000e0e29e981 */ /* 0x010328000c1e1100 */
[----:B--2---:R-:W-:Y:S04]  /*17bc0*/  STL [R1+0x1ec4], R39 ;  /* 0x001ec42701007387 */ /* 0x004fe80000100800 */
[----:B------:R-:W2:Y:S01]  /*17bd0*/  LDL.LU R47, [R1+0x22cc] ;  /* 0x0022cc00012f7983 */ /* 0x000ea20000300800 */
[----:B-1----:R-:W-:Y:S02]  /*17be0*/  @!P6 IMAD.MOV.U32 R14, RZ, RZ, R48 ;  /* 0x000000ffff0ee224 */ /* 0x002fe400078e0030 */
[----:B------:R-:W-:-:S05]  /*17bf0*/  @!P6 IMAD.MOV.U32 R15, RZ, RZ, R49 ;  /* 0x000000ffff0fe224 */ /* 0x000fca00078e0031 */
[----:B------:R-:W2:Y:S04]  /*17c00*/  @!P6 LDG.E.U8 R11, desc[UR14][R14.64] ;  /* 0x0000000e0e0be981 */ /* 0x000ea8000c1e1100 */
[----:B----4-:R-:W-:Y:S04]  /*17c10*/  STL [R1+0x1ec8], R41 ;  /* 0x001ec82901007387 */ /* 0x010fe80000100800 */
[----:B------:R-:W4:Y:S04]  /*17c20*/  LDL.LU R49, [R1+0x22c8] ;  /* 0x0022c80001317983 */ /* 0x000f280000300800 */
[----:B------:R-:W4:Y:S04]  /*17c30*/  LDL.LU R48, [R1+0x22c4] ;  /* 0x0022c40001307983 */ /* 0x000f280000300800 */
[----:B------:R-:W4:Y:S04]  /*17c40*/  LDL R14, [R1+0xc8c] ;  /* 0x000c8c00010e7983 */ /* 0x000f280000100800 */
[----:B------:R-:W4:Y:S01]  /*17c50*/  LDL R15, [R1+0xc90] ;  /* 0x000c9000010f7983 */ /* 0x000f220000100800 */
[----:B---3--:R-:W-:-:S03]  /*17c60*/  PRMT R45, RZ, 0x7610, R45 ;  /* 0x00007610ff2d7816 */ /* 0x008fc6000000002d */
[----:B--2---:R-:W-:Y:S01]  /*17c70*/  STL [R1+0x1ecc], R11 ;  /* 0x001ecc0b01007387 */ /* 0x004fe20000100800 */
[----:B----4-:R-:W-:-:S04]  /*17c80*/  @!P0 LOP3.LUT R15, R15, R14, RZ, 0x3c, !PT ;  /* 0x0000000e0f0f8212 */ /* 0x010fc800078e3cff */
[----:B------:R-:W-:-:S04]  /*17c90*/  @!P0 LOP3.LUT R14, R15, R14, RZ, 0x3c, !PT ;  /* 0x0000000e0f0e8212 */ /* 0x000fc800078e3cff */
[----:B------:R-:W-:-:S05]  /*17ca0*/  @!P0 LOP3.LUT R15, R15, R14, RZ, 0x3c, !PT ;  /* 0x0000000e0f0f8212 */ /* 0x000fca00078e3cff */
[----:B------:R1:W2:Y:S04]  /*17cb0*/  @!P0 LDG.E.U8 R45, desc[UR14][R14.64] ;  /* 0x0000000e0e2d8981 */ /* 0x0002a8000c1e1100 */
[----:B------:R-:W3:Y:S01]  /*17cc0*/  LDL R15, [R1+0xc94] ;  /* 0x000c9400010f7983 */ /* 0x000ee20000100800 */
[----:B0-----:R-:W-:Y:S01]  /*17cd0*/  VIADD R13, R13, 0xfffffff0 ;  /* 0xfffffff00d0d7836 */ /* 0x001fe20000000000 */
[----:B------:R-:W-:Y:S01]  /*17ce0*/  PRMT R47, RZ, 0x7610, R47 ;  /* 0x00007610ff2f7816 */ /* 0x000fe2000000002f */
[----:B-1----:R-:W-:-:S03]  /*17cf0*/  @!P0 IMAD.MOV.U32 R14, RZ, RZ, R17 ;  /* 0x000000ffff0e8224 */ /* 0x002fc600078e0011 */
[----:B------:R-:W-:Y:S02]  /*17d00*/  ISETP.GE.U32.AND P6, PT, R13, 0x7fffff71, PT ;  /* 0x7fffff710d00780c */ /* 0x000fe40003fc6070 */
[----:B------:R-:W4:Y:S04]  /*17d10*/  LDL R13, [R1+0xca0] ;  /* 0x000ca000010d7983 */ /* 0x000f280000100800 */
[----:B--2---:R-:W-:Y:S04]  /*17d20*/  STL [R1+0x1ed0], R45 ;  /* 0x001ed02d01007387 */ /* 0x004fe80000100800 */
[----:B------:R-:W2:Y:S04]  /*17d30*/  LDL.LU R17, [R1+0x22c0] ;  /* 0x0022c00001117983 */ /* 0x000ea80000300800 */
[----:B---3--:R4:W3:Y:S04]  /*17d40*/  @!P0 LDG.E.U8 R47, desc[UR14][R14.64] ;  /* 0x0000000e0e2f8981 */ /* 0x0088e8000c1e1100 */
[----:B------:R-:W2:Y:S01]  /*17d50*/  LDL R15, [R1+0xc9c] ;  /* 0x000c9c00010f7983 */ /* 0x000ea20000100800 */
[----:B------:R-:W-:Y:S01]  /*17d60*/  PRMT R48, RZ, 0x7610, R48 ;  /* 0x00007610ff307816 */ /* 0x000fe20000000030 */
[----:B----4-:R-:W-:Y:S01]  /*17d70*/  @!P0 IMAD.MOV.U32 R14, RZ, RZ, R13 ;  /* 0x000000ffff0e8224 */ /* 0x010fe200078e000d */
[----:B------:R-:W-:-:S02]  /*17d80*/  PRMT R49, RZ, 0x7610, R49 ;  /* 0x00007610ff317816 */ /* 0x000fc40000000031 */
[----:B------:R-:W-:Y:S01]  /*17d90*/  PRMT R10, RZ, 0x7610, R10 ;  /* 0x00007610ff0a7816 */ /* 0x000fe2000000000a */
[----:B------:R-:W0:Y:S01]  /*17da0*/  LDC R13, c[0x0][0x3a0] ;  /* 0x0000e800ff0d7b82 */ /* 0x000e220000000800 */
[----:B---3--:R-:W-:Y:S04]  /*17db0*/  STL [R1+0x1ed4], R47 ;  /* 0x001ed42f01007387 */ /* 0x008fe80000100800 */
[----:B--2---:R1:W2:Y:S04]  /*17dc0*/  @!P0 LDG.E.U8 R48, desc[UR14][R14.64] ;  /* 0x0000000e0e308981 */ /* 0x0042a8000c1e1100 */
[----:B------:R-:W1:Y:S04]  /*17dd0*/  LDL R14, [R1+0xca4] ;  /* 0x000ca400010e7983 */ /* 0x000e680000100800 */
[----:B------:R-:W1:Y:S02]  /*17de0*/  LDL R15, [R1+0xca8] ;  /* 0x000ca800010f7983 */ /* 0x000e640000100800 */
[----:B-1----:R-:W-:-:S04]  /*17df0*/  @!P0 LOP3.LUT R15, R15, R14, RZ, 0x3c, !PT ;  /* 0x0000000e0f0f8212 */ /* 0x002fc800078e3cff */
[----:B------:R-:W-:-:S04]  /*17e00*/  @!P0 LOP3.LUT R14, R15, R14, RZ, 0x3c, !PT ;  /* 0x0000000e0f0e8212 */ /* 0x000fc800078e3cff */
[----:B------:R-:W-:Y:S01]  /*17e10*/  @!P0 LOP3.LUT R15, R15, R14, RZ, 0x3c, !PT ;  /* 0x0000000e0f0f8212 */ /* 0x000fe200078e3cff */
[----:B--2---:R-:W-:Y:S04]  /*17e20*/  STL [R1+0x1ed8], R48 ;  /* 0x001ed83001007387 */ /* 0x004fe80000100800 */
[----:B------:R1:W2:Y:S04]  /*17e30*/  @!P0 LDG.E.U8 R49, desc[UR14][R14.64] ;  /* 0x0000000e0e318981 */ /* 0x0002a8000c1e1100 */
[----:B------:R-:W1:Y:S04]  /*17e40*/  LDL R14, [R1+0xcac] ;  /* 0x000cac00010e7983 */ /* 0x000e680000100800 */
[----:B------:R-:W1:Y:S01]  /*17e50*/  LDL R15, [R1+0xcb0] ;  /* 0x000cb000010f7983 */ /* 0x000e620000100800 */
[----:B------:R-:W-:-:S02]  /*17e60*/  PRMT R17, RZ, 0x7610, R17 ;  /* 0x00007610ff117816 */ /* 0x000fc40000000011 */
        /* <DEDUP_REMOVED lines=8> */
[----:B------:R-:W3:Y:S02]  /*17ef0*/  LDL R15, [R1+0xcb8] ;  /* 0x000cb800010f7983 */ /* 0x000ee40000100800 */
        /* <DEDUP_REMOVED lines=27> */
[----:B--2---:R-:W-:-:S02]  /*180b0*/  PRMT R17, RZ, 0x7610, R17 ;  /* 0x00007610ff117816 */ /* 0x004fc40000000011 */
[----:B---3--:R-:W-:Y:S01]  /*180c0*/  PRMT R10, RZ, 0x7610, R10 ;  /* 0x00007610ff0a7816 */ /* 0x008fe2000000000a */
[----:B0-----:R-:W0:Y:S01]  /*180d0*/  LDC R13, c[0x0][0x3a0] ;  /* 0x0000e800ff0d7b82 */ /* 0x001e220000000800 */
[----:B----4-:R-:W-:-:S04]  /*180e0*/  @!P0 LOP3.LUT R15, R15, R14, RZ, 0x3c, !PT ;  /* 0x0000000e0f0f8212 */ /* 0x010fc800078e3cff */
[----:B------:R-:W-:-:S04]  /*180f0*/  @!P0 LOP3.LUT R14, R15, R14, RZ, 0x3c, !PT ;  /* 0x0000000e0f0e8212 */ /* 0x000fc800078e3cff */
[----:B------:R-:W-:-:S05]  /*18100*/  @!P0 LOP3.LUT R15, R15, R14, RZ, 0x3c, !PT ;  /* 0x0000000e0f0f8212 */ /* 0x000fca00078e3cff */
[----:B------:R-:W2:Y:S04]  /*18110*/  @!P0 LDG.E.U8 R17, desc[UR14][R14.64] ;  /* 0x0000000e0e118981 */ /* 0x000ea8000c1e1100 */
[----:B--2---:R1:W-:Y:S04]  /*18120*/  STL [R1+0x124], R17 ;  /* 0x0001241101007387 */ /* 0x0043e80000100800 */
        /* <DEDUP_REMOVED lines=9> */
[----:B------:R-:W4:Y:S01]  /*181c0*/  LDL R15, [R1+0xd3c] ;  /* 0x000d3c00010f7983 */ /* 0x000f220000100800 */
[----:B--2---:R-:W-:Y:S01]  /*181d0*/  PRMT R17, RZ, 0x7610, R17 ;  /* 0x00007610ff117816 */ /* 0x004fe20000000011 */
[----:B---3--:R-:W-:-:S02]  /*181e0*/  @!P0 IMAD.MOV.U32 R14, RZ, RZ, R10 ;  /* 0x000000ffff0e8224 */ /* 0x008fc400078e000a */
[----:B------:R-:W2:Y:S04]  /*181f0*/  LDL.LU R10, [R1+0x22a8] ;  /* 0x0022a800010a7983 */ /* 0x000ea80000300800 */
[----:B----4-:R-:W3:Y:S04]  /*18200*/  @!P0 LDG.E.U8 R17, desc[UR14][R14.64] ;  /* 0x0000000e0e118981 */ /* 0x010ee8000c1e1100 */
[----:B---3--:R1:W-:Y:S04]  /*18210*/  STL [R1+0x11c], R17 ;  /* 0x00011c1101007387 */ /* 0x0083e80000100800 */
[----:B-1----:R-:W3:Y:S04]  /*18220*/  LDL.LU R17, [R1+0x22a4] ;  /* 0x0022a40001117983 */ /* 0x002ee80000300800 */
        /* <DEDUP_REMOVED lines=12> */
[----:B---3--:R-:W-:-:S02]  /*182f0*/  PRMT R17, RZ, 0x7610, R17 ;  /* 0x00007610ff117816 */ /* 0x008fc40000000011 */
        /* <DEDUP_REMOVED lines=18> */
[----:B0-----:R-:W-:Y:S01]  /*18420*/  VIADD R13, R13, 0xffffffea ;  /* 0xffffffea0d0d7836 */ /* 0x001fe20000000000 */
[----:B--2---:R-:W-:-:S04]  /*18430*/  PRMT R17, RZ, 0x7610, R17 ;  /* 0x00007610ff117816 */ /* 0x004fc80000000011 */
[----:B------:R-:W-:Y:S02]  /*18440*/  ISETP.GE.U32.AND P0, PT, R13, 0x7fffff6b, PT ;  /* 0x7fffff6b0d00780c */ /* 0x000fe40003f06070 */
[----:B------:R-:W-:Y:S02]  /*18450*/  PRMT R13, RZ, 0x7610, R13 ;  /* 0x00007610ff0d7816 */ /* 0x000fe4000000000d */
[----:B----4-:R-:W-:-:S04]  /*18460*/  @!P6 LOP3.LUT R15, R15, R14, RZ, 0x3c, !PT ;  /* 0x0000000e0f0fe212 */ /* 0x010fc800078e3cff */
[----:B------:R-:W-:-:S04]  /*18470*/  @!P6 LOP3.LUT R14, R15, R14, RZ, 0x3c, !PT ;  /* 0x0000000e0f0ee212 */ /* 0x000fc800078e3cff */
[----:B------:R-:W-:-:S05]  /*18480*/  @!P6 LOP3.LUT R15, R15, R14, RZ, 0x3c, !PT ;  /* 0x0000000e0f0fe212 */ /* 0x000fca00078e3cff */
[----:B------:R0:W2:Y:S02]  /*18490*/  @!P6 LDG.E.U8 R17, desc[UR14][R14.64] ;  /* 0x0000000e0e11e981 */ /* 0x0000a4000c1e1100 */
[----:B0-----:R-:W-:Y:S02]  /*184a0*/  @!P6 IMAD.MOV.U32 R14, RZ, RZ, R19 ;  /* 0x000000ffff0ee224 */ /* 0x001fe400078e0013 */
[----:B------:R-:W-:-:S05]  /*184b0*/  @!P6 IMAD.MOV.U32 R15, RZ, RZ, R20 ;  /* 0x000000ffff0fe224 */ /* 0x000fca00078e0014 */
[----:B------:R-:W4:Y:S04]  /*184c0*/  @!P6 LDG.E.U8 R13, desc[UR14][R14.64] ;  /* 0x0000000e0e0de981 */ /* 0x000f28000c1e1100 */
[----:B--2---:R0:W-:Y:S04]  /*184d0*/  STL [R1+0x290], R17 ;  /* 0x0002901101007387 */ /* 0x0041e80000100800 */
[----:B0-----:R-:W2:Y:S04]  /*184e0*/  LDL.LU R17, [R1+0x2298] ;  /* 0x0022980001117983 */ /* 0x001ea80000300800 */
[----:B------:R-:W2:Y:S04]  /*184f0*/  LDL.LU R20, [R1+0x2294] ;  /* 0x0022940001147983 */ /* 0x000ea80000300800 */
[----:B------:R-:W2:Y:S04]  /*18500*/  LDL.LU R19, [R1+0x2290] ;  /* 0x0022900001137983 */ /* 0x000ea80000300800 */
[----:B----4-:R0:W-:Y:S04]  /*18510*/  STL [R1+0x28c], R13 ;  /* 0x00028c0d01007387 */ /* 0x0101e80000100800 */
[----:B------:R-:W4:Y:S04]  /*18520*/  LDL R14, [R1+0xd6c] ;  /* 0x000d6c00010e7983 */ /* 0x000f280000100800 */
[----:B------:R-:W4:Y:S01]  /*18530*/  LDL R15, [R1+0xd70] ;  /* 0x000d7000010f7983 */ /* 0x000f220000100800 */
[----:B0-----:R-:W0:Y:S01]  /*18540*/  LDC R13, c[0x0][0x3a0] ;  /* 0x0000e800ff0d7b82 */ /* 0x001e220000000800 */
[----:B---3--:R-:W-:Y:S01]  /*18550*/  PRMT R10, RZ, 0x7610, R10 ;  /* 0x00007610ff0a7816 */ /* 0x008fe2000000000a */
[----:B0-----:R-:W-:-:S05]  /*18560*/  VIADD R13, R13, 0xffffffe9 ;  /* 0xffffffe90d0d7836 */ /* 0x001fca0000000000 */
[----:B------:R-:W-:Y:S02]  /*18570*/  ISETP.GE.U32.AND P6, PT, R13, 0x7fffff6a, PT ;  /* 0x7fffff6a0d00780c */ /* 0x000fe40003fc6070 */
[----:B------:R-:W3:Y:S01]  /*18580*/  LDL R13, [R1+0xd74] ;  /* 0x000d7400010d7983 */ /* 0x000ee20000100800 */
[----:B----4-:R-:W-:-:S04]  /*18590*/  @!P0 LOP3.LUT R15, R15, R14, RZ, 0x3c, !PT ;  /* 0x0000000e0f0f8212 */ /* 0x010fc800078e3cff */
[----:B------:R-:W-:-:S04]  /*185a0*/  @!P0 LOP3.LUT R14, R15, R14, RZ, 0x3c, !PT ;  /* 0x0000000e0f0e8212 */ /* 0x000fc800078e3cff */
[----:B------:R-:W-:-:S05]  /*185b0*/  @!P0 LOP3.LUT R15, R15, R14, RZ, 0x3c, !PT ;  /* 0x0000000e0f0f8212 */ /* 0x000fca00078e3cff */
[----:B------:R0:W4:Y:S01]  /*185c0*/  @!P0 LDG.E.U8 R10, desc[UR14][R14.64] ;  /* 0x0000000e0e0a8981 */ /* 0x000122000c1e1100 */
[----:B--2---:R-:W-:Y:S01]  /*185d0*/  PRMT R17, RZ, 0x7610, R17 ;  /* 0x00007610ff117816 */ /* 0x004fe20000000011 */
[----:B0-----:R-:W-:Y:S02]  /*185e0*/  @!P0 IMAD.MOV.U32 R14, RZ, RZ, R51 ;  /* 0x000000ffff0e8224 */ /* 0x001fe400078e0033 */
[----:B---3--:R-:W-:Y:S01]  /*185f0*/  @!P0 IMAD.MOV.U32 R15, RZ, RZ, R13 ;  /* 0x000000ffff0f8224 */ /* 0x008fe200078e000d */
[----:B------:R-:W-:Y:S02]  /*18600*/  PRMT R20, RZ, 0x7610, R20 ;  /* 0x00007610ff147816 */ /* 0x000fe40000000014 */
[----:B------:R-:W-:Y:S01]  /*18610*/  PRMT R19, RZ, 0x7610, R19 ;  /* 0x00007610ff137816 */ /* 0x000fe20000000013 */
[----:B------:R-:W0:Y:S01]  /*18620*/  LDC R13, c[0x0][0x3a0] ;  /* 0x0000e800ff0d7b82 */ /* 0x000e220000000800 */
[----:B------:R1:W2:Y:S04]  /*18630*/  @!P0 LDG.E.U8 R17, desc[UR14][R14.64] ;  /* 0x0000000e0e118981 */ /* 0x0002a8000c1e1100 */
[----:B----4-:R-:W-:Y:S04]  /*18640*/  STL [R1+0x1ee0], R10 ;  /* 0x001ee00a01007387 */ /* 0x010fe80000100800 */
[----:B------:R-:W3:Y:S04]  /*18650*/  LDL.LU R51, [R1+0x228c] ;  /* 0x00228c0001337983 */ /* 0x000ee80000300800 */
[----:B------:R-:W4:Y:S01]  /*18660*/  LDL R15, [R1+0xd7c] ;  /* 0x000d7c00010f7983 */ /* 0x000f220000100800 */
[----:B-1----:R-:W-:-:S05]  /*18670*/  @!P0 IMAD.MOV.U32 R14, RZ, RZ, R52 ;  /* 0x000000ffff0e8224 */ /* 0x002fca00078e0034 */
        /* <DEDUP_REMOVED lines=136> */
[----:B0-----:R-:W-:Y:S01]  /*18f00*/  VIADD R13, R13, 0xffffffe2 ;  /* 0xffffffe20d0d7836 */ /* 0x001fe20000000000 */
[----:B--2---:R-:W-:-:S04]  /*18f10*/  PRMT R63, RZ, 0x7610, R63 ;  /* 0x00007610ff3f7816 */ /* 0x004fc8000000003f */
[----:B------:R-:W-:Y:S02]  /*18f20*/  ISETP.GE.U32.AND P6, PT, R13, 0x7fffff63, PT ;  /* 0x7fffff630d00780c */ /* 0x000fe40003fc6070 */
[----:B------:R-:W-:Y:S01]  /*18f30*/  PRMT R13, RZ, 0x7610, R13 ;  /* 0x00007610ff0d7816 */ /* 0x000fe2000000000d */
[----:B---3--:R-:W-:Y:S02]  /*18f40*/  @!P0 IMAD.MOV.U32 R14, RZ, RZ, R22 ;  /* 0x000000ffff0e8224 */ /* 0x008fe400078e0016 */
        /* <DEDUP_REMOVED lines=12> */
[----:B0-----:R-:W0:Y:S02]  /*19010*/  LDC R13, c[0x0][0x3a0] ;  /* 0x0000e800ff0d7b82 */ /* 0x001e240000000800 */
[----:B0-----:R-:W-:-:S05]  /*19020*/  VIADD R13, R13, 0xffffffe1 ;  /* 0xffffffe10d0d7836 */ /* 0x001fca0000000000 */
[----:B------:R-:W-:Y:S02]  /*19030*/  ISETP.GE.U32.AND P0, PT, R13, 0x7fffff62, PT ;  /* 0x7fffff620d00780c */ /* 0x000fe40003f06070 */
[----:B------:R-:W2:Y:S01]  /*19040*/  LDL R13, [R1+0xe14] ;  /* 0x000e1400010d7983 */ /* 0x000ea20000100800 */
[----:B---3--:R-:W-:Y:S02]  /*19050*/  PRMT R63, RZ, 0x7610, R63 ;  /* 0x00007610ff3f7816 */ /* 0x008fe4000000003f */
[----:B----4-:R-:W-:-:S04]  /*19060*/  @!P6 LOP3.LUT R15, R15, R14, RZ, 0x3c, !PT ;  /* 0x0000000e0f0fe212 */ /* 0x010fc800078e3cff */
[----:B------:R-:W-:-:S04]  /*19070*/  @!P6 LOP3.LUT R14, R15, R14, RZ, 0x3c, !PT ;  /* 0x0000000e0f0ee212 */ /* 0x000fc800078e3cff */
[----:B------:R-:W-:-:S05]  /*19080*/  @!P6 LOP3.LUT R15, R15, R14, RZ, 0x3c, !PT ;  /* 0x0000000e0f0fe212 */ /* 0x000fca00078e3cff */
[----:B------:R0:W3:Y:S01]  /*19090*/  @!P6 LDG.E.U8 R63, desc[UR14][R14.64] ;  /* 0x0000000e0e3fe981 */ /* 0x0000e2000c1e1100 */
[----:B--2---:R-:W-:Y:S01]  /*190a0*/  PRMT R22, RZ, 0x7610, R22 ;  /* 0x00007610ff167816 */ /* 0x004fe20000000016 */
[----:B0-----:R-:W-:Y:S02]  /*190b0*/  @!P6 IMAD.MOV.U32 R14, RZ, RZ, R55 ;  /* 0x000000ffff0ee224 */ /* 0x001fe400078e0037 */
[----:B------:R-:W-:Y:S01]  /*190c0*/  @!P6 IMAD.MOV.U32 R15, RZ, RZ, R13 ;  /* 0x000000ffff0fe224 */ /* 0x000fe200078e000d */
[----:B------:R-:W-:Y:S02]  /*190d0*/  PRMT R50, RZ, 0x7610, R50 ;  /* 0x00007610ff327816 */ /* 0x000fe40000000032 */
[----:B------:R-:W-:Y:S01]  /*190e0*/  PRMT R38, RZ, 0x7610, R38 ;  /* 0x00007610ff267816 */ /* 0x000fe20000000026 */
[----:B------:R-:W0:Y:S01]  /*190f0*/  LDC R13, c[0x0][0x3a0] ;  /* 0x0000e800ff0d7b82 */ /* 0x000e220000000800 */
[----:B------:R1:W2:Y:S04]  /*19100*/  @!P6 LDG.E.U8 R22, desc[UR14][R14.64] ;  /* 0x0000000e0e16e981 */ /* 0x0002a8000c1e1100 */
[----:B---3--:R-:W-:Y:S04]  /*19110*/  STL [R1+0x1f00], R63 ;  /* 0x001f003f01007387 */ /* 0x008fe80000100800 */
        /* <DEDUP_REMOVED lines=161> */
[----:B------:R1:W3:Y:S04]  /*19b30*/  @!P0 LDG.E.U8 R31, desc[UR14][R14.64] ;  /* 0x0000000e0e1f8981 */ /* 0x0002e8000c1e1100 */
[----:B------:R-:W4:Y:S01]  /*19b40*/  LDL R15, [R1+0xeb4] ;  /* 0x000eb400010f7983 */ /* 0x000f220000100800 */
[----:B0-----:R-:W-:Y:S01]  /*19b50*/  VIADD R13, R13, 0xffffffd9 ;  /* 0xffffffd90d0d7836 */ /* 0x001fe20000000000 */
[----:B--2---:R-:W-:Y:S01]  /*19b60*/  PRMT R21, RZ, 0x7610, R21 ;  /* 0x00007610ff157816 */ /* 0x004fe20000000015 */
[----:B-1----:R-:W-:-:S03]  /*19b70*/  @!P0 IMAD.MOV.U32 R14, RZ, RZ, R60 ;  /* 0x000000ffff0e8224 */ /* 0x002fc600078e003c */
[----:B------:R-:W-:Y:S02]  /*19b80*/  ISETP.GE.U32.AND P6, PT, R13, 0x7fffff5a, PT ;  /* 0x7fffff5a0d00780c */ /* 0x000fe40003fc6070 */
[----:B------:R-:W2:Y:S04]  /*19b90*/  LDL R13, [R1+0xec0] ;  /* 0x000ec000010d7983 */ /* 0x000ea80000100800 */
[----:B---3--:R-:W-:Y:S04]  /*19ba0*/  STL [R1+0x1f20], R31 ;  /* 0x001f201f01007387 */ /* 0x008fe80000100800 */
[----:B------:R-:W3:Y:S04]  /*19bb0*/  LDL.LU R60, [R1+0x2204] ;  /* 0x00220400013c7983 */ /* 0x000ee80000300800 */
[----:B----4-:R2:W4:Y:S04]  /*19bc0*/  @!P0 LDG.E.U8 R21, desc[UR14][R14.64] ;  /* 0x0000000e0e158981 */ /* 0x010528000c1e1100 */
[----:B------:R-:W3:Y:S01]  /*19bd0*/  LDL R15, [R1+0xebc] ;  /* 0x000ebc00010f7983 */ /* 0x000ee20000100800 */
[----:B------:R-:W-:Y:S01]  /*19be0*/  PRMT R23, RZ, 0x7610, R23 ;  /* 0x00007610ff177816 */ /* 0x000fe20000000017 */
[----:B--2---:R-:W-:Y:S01]  /*19bf0*/  @!P0 IMAD.MOV.U32 R14, RZ, RZ, R13 ;  /* 0x000000ffff0e8224 */ /* 0x004fe200078e000d */
[----:B------:R-:W-:-:S02]  /*19c00*/  PRMT R69, RZ, 0x7610, R69 ;  /* 0x00007610ff457816 */ /* 0x000fc40000000045 */
[----:B------:R-:W-:Y:S01]  /*19c10*/  PRMT R93, RZ, 0x7610, R93 ;  /* 0x00007610ff5d7816 */ /* 0x000fe2000000005d */
[----:B------:R-:W0:Y:S01]  /*19c20*/  LDC R13, c[0x0][0x3a0] ;  /* 0x0000e800ff0d7b82 */ /* 0x000e220000000800 */
[----:B----4-:R-:W-:Y:S04]  /*19c30*/  STL [R1+0x1f24], R21 ;  /* 0x001f241501007387 */ /* 0x010fe80000100800 */
[----:B---3--:R1:W2:Y:S04]  /*19c40*/  @!P0 LDG.E.U8 R23, desc[UR14][R14.64] ;  /* 0x0000000e0e178981 */ /* 0x0082a8000c1e1100 */
[----:B------:R-:W3:Y:S01]  /*19c50*/  LDL R15, [R1+0xec4] ;  /* 0x000ec400010f7983 */ /* 0x000ee20000100800 */
[----:B-1----:R-:W-:-:S03]  /*19c60*/  @!P0 IMAD.MOV.U32 R14, RZ, RZ, R90 ;  /* 0x000000ffff0e8224 */ /* 0x002fc600078e005a */
[----:B--2---:R-:W-:Y:S04]  /*19c70*/  STL [R1+0x1f28], R23 ;  /* 0x001f281701007387 */ /* 0x004fe80000100800 */
[----:B------:R-:W2:Y:S04]  /*19c80*/  LDL.LU R90, [R1+0x2200] ;  /* 0x00220000015a7983 */ /* 0x000ea80000300800 */
[----:B---3--:R1:W3:Y:S04]  /*19c90*/  @!P0 LDG.E.U8 R69, desc[UR14][R14.64] ;  /* 0x0000000e0e458981 */ /* 0x0082e8000c1e1100 */
[----:B------:R-:W1:Y:S04]  /*19ca0*/  LDL R14, [R1+0xecc] ;  /* 0x000ecc00010e7983 */ /* 0x000e680000100800 */
[----:B------:R-:W1:Y:S01]  /*19cb0*/  LDL R15, [R1+0xed0] ;  /* 0x000ed000010f7983 */ /* 0x000e620000100800 */
[----:B------:R-:W-:-:S02]  /*19cc0*/  PRMT R60, RZ, 0x7610, R60 ;  /* 0x00007610ff3c7816 */ /* 0x000fc4000000003c */
[----:B-1----:R-:W-:-:S04]  /*19cd0*/  @!P6 LOP3.LUT R15, R15, R14, RZ, 0x3c, !PT ;  /* 0x0000000e0f0fe212 */ /* 0x002fc800078e3cff */
[----:B------:R-:W-:-:S04]  /*19ce0*/  @!P6 LOP3.LUT R14, R15, R14, RZ, 0x3c, !PT ;  /* 0x0000000e0f0ee212 */ /* 0x000fc800078e3cff */
[----:B------:R-:W-:Y:S01]  /*19cf0*/  @!P6 LOP3.LUT R15, R15, R14, RZ, 0x3c, !PT ;  /* 0x0000000e0f0fe212 */ /* 0x000fe200078e3cff */
[----:B---3--:R-:W-:Y:S04]  /*19d00*/  STL [R1+0x1f2c], R69 ;  /* 0x001f2c4501007387 */ /* 0x008fe80000100800 */
[----:B------:R1:W3:Y:S04]  /*19d10*/  @!P6 LDG.E.U8 R60, desc[UR14][R14.64] ;  /* 0x0000000e0e3ce981 */ /* 0x0002e8000c1e1100 */
[----:B------:R-:W1:Y:S04]  /*19d20*/  LDL R14, [R1+0xed4] ;  /* 0x000ed400010e7983 */ /* 0x000e680000100800 */
[----:B------:R-:W1:Y:S02]  /*19d30*/  LDL R15, [R1+0xed8] ;  /* 0x000ed800010f7983 */ /* 0x000e640000100800 */
[----:B-1----:R-:W-:-:S04]  /*19d40*/  @!P6 LOP3.LUT R15, R15, R14, RZ, 0x3c, !PT ;  /* 0x0000000e0f0fe212 */ /* 0x002fc800078e3cff */
[----:B------:R-:W-:-:S04]  /*19d50*/  @!P6 LOP3.LUT R14, R15, R14, RZ, 0x3c, !PT ;  /* 0x0000000e0f0ee212 */ /* 0x000fc800078e3cff */
[----:B------:R-:W-:-:S05]  /*19d60*/  @!P6 LOP3.LUT R15, R15, R14, RZ, 0x3c, !PT ;  /* 0x0000000e0f0fe212 */ /* 0x000fca00078e3cff */
[----:B------:R-:W4:Y:S04]  /*19d70*/  @!P6 LDG.E.U8 R93, desc[UR14][R14.64] ;  /* 0x0000000e0e5de981 */ /* 0x000f28000c1e1100 */
[----:B---3--:R-:W-:Y:S04]  /*19d80*/  STL [R1+0x1f30], R60 ;  /* 0x001f303c01007387 */ /* 0x008fe80000100800 */
[----:B----4-:R1:W-:Y:S04]  /*19d90*/  STL [R1+0x570], R93 ;  /* 0x0005705d01007387 */ /* 0x0103e80000100800 */
        /* <DEDUP_REMOVED lines=319> */
[----:B------:R-:W1:Y:S04]  /*1b190*/  LDL R14, [R1+0xffc] ;  /* 0x000ffc00010e7983 */ /* 0x000e680000100800 */
[----:B------:R-:W1:Y:S01]  /*1b1a0*/  LDL R15, [R1+0x1000] ;  /* 0x00100000010f7983 */ /* 0x000e620000100800 */
[----:B0-----:R-:W-:Y:S01]  /*1b1b0*/  VIADD R13, R13, 0xffffffc9 ;  /* 0xffffffc90d0d7836 */ /* 0x001fe20000000000 */
[----:B--2---:R-:W-:-:S04]  /*1b1c0*/  PRMT R40, RZ, 0x7610, R40 ;  /* 0x00007610ff287816 */ /* 0x004fc80000000028 */
[----:B------:R-:W-:Y:S02]  /*1b1d0*/  ISETP.GE.U32.AND P6, PT, R13, 0x7fffff4a, PT ;  /* 0x7fffff4a0d00780c */ /* 0x000fe40003fc6070 */
[----:B------:R-:W2:Y:S01]  /*1b1e0*/  LDL R13, [R1+0x1008] ;  /* 0x00100800010d7983 */ /* 0x000ea20000100800 */
[----:B-1----:R-:W-:-:S04]  /*1b1f0*/  @!P0 LOP3.LUT R15, R15, R14, RZ, 0x3c, !PT ;  /* 0x0000000e0f0f8212 */ /* 0x002fc800078e3cff */
[----:B------:R-:W-:-:S04]  /*1b200*/  @!P0 LOP3.LUT R14, R15, R14, RZ, 0x3c, !PT ;  /* 0x0000000e0f0e8212 */ /* 0x000fc800078e3cff */
[----:B------:R-:W-:Y:S01]  /*1b210*/  @!P0 LOP3.LUT R15, R15, R14, RZ, 0x3c, !PT ;  /* 0x0000000e0f0f8212 */ /* 0x000fe200078e3cff */
[----:B---3--:R-:W-:Y:S04]  /*1b220*/  STL [R1+0x1f44], R53 ;  /* 0x001f443501007387 */ /* 0x008fe80000100800 */
[----:B------:R2:W3:Y:S04]  /*1b230*/  @!P0 LDG.E.U8 R40, desc[UR14][R14.64] ;  /* 0x0000000e0e288981 */ /* 0x0004e8000c1e1100 */
[----:B------:R-:W4:Y:S01]  /*1b240*/  LDL R15, [R1+0x1004] ;  /* 0x00100400010f7983 */ /* 0x000f220000100800 */
[----:B------:R-:W-:Y:S01]  /*1b250*/  PRMT R24, RZ, 0x7610, R24 ;  /* 0x00007610ff187816 */ /* 0x000fe20000000018 */
[----:B--2---:R-:W-:Y:S01]  /*1b260*/  @!P0 IMAD.MOV.U32 R14, RZ, RZ, R13 ;  /* 0x000000ffff0e8224 */ /* 0x004fe200078e000d */
[----:B------:R-:W-:-:S02]  /*1b270*/  PRMT R16, RZ, 0x7610, R16 ;  /* 0x00007610ff107816 */ /* 0x000fc40000000010 */
[----:B------:R-:W-:Y:S02]  /*1b280*/  PRMT R92, RZ, 0x7610, R92 ;  /* 0x00007610ff5c7816 */ /* 0x000fe4000000005c */
[----:B------:R-:W-:Y:S01]  /*1b290*/  PRMT R88, RZ, 0x7610, R88 ;  /* 0x00007610ff587816 */ /* 0x000fe20000000058 */
[----:B------:R-:W0:Y:S01]  /*1b2a0*/  LDC R13, c[0x0][0x3a0] ;  /* 0x0000e800ff0d7b82 */ /* 0x000e220000000800 */
[----:B---3--:R-:W-:Y:S04]  /*1b2b0*/  STL [R1+0x1f48], R40 ;  /* 0x001f482801007387 */ /* 0x008fe80000100800 */
[----:B----4-:R1:W2:Y:S04]  /*1b2c0*/  @!P0 LDG.E.U8 R24, desc[UR14][R14.64] ;  /* 0x0000000e0e188981 */ /* 0x0102a8000c1e1100 */
        /* <DEDUP_REMOVED lines=8> */
[----:B------:R-:W1:Y:S02]  /*1b350*/  LDL R15, [R1+0x1018] ;  /* 0x00101800010f7983 */ /* 0x000e640000100800 */
        /* <DEDUP_REMOVED lines=112> */
[----:B0-----:R-:W0:Y:S01]  /*1ba60*/  LDC R13, c[0x0][0x3a0] ;  /* 0x0000e800ff0d7b82 */ /* 0x001e220000000800 */
[----:B------:R-:W-:Y:S01]  /*1ba70*/  PRMT R53, RZ, 0x7610, R53 ;  /* 0x00007610ff357816 */ /* 0x000fe20000000035 */
[----:B0-----:R-:W-:-:S05]  /*1ba80*/  VIADD R13, R13, 0xffffffc2 ;  /* 0xffffffc20d0d7836 */ /* 0x001fca0000000000 */
[----:B------:R-:W-:Y:S02]  /*1ba90*/  ISETP.GE.U32.AND P6, PT, R13, 0x7fffff43, PT ;  /* 0x7fffff430d00780c */ /* 0x000fe40003fc6070 */
[----:B------:R-:W3:Y:S01]  /*1baa0*/  LDL R13, [R1+0x10d8] ;  /* 0x0010d800010d7983 */ /* 0x000ee20000100800 */
[----:B----4-:R-:W-:-:S04]  /*1bab0*/  @!P0 LOP3.LUT R15, R15, R14, RZ, 0x3c, !PT ;  /* 0x0000000e0f0f8212 */ /* 0x010fc800078e3cff */
[----:B------:R-:W-:-:S04]  /*1bac0*/  @!P0 LOP3.LUT R14, R15, R14, RZ, 0x3c, !PT ;  /* 0x0000000e0f0e8212 */ /* 0x000fc800078e3cff */
[----:B------:R-:W-:-:S05]  /*1bad0*/  @!P0 LOP3.LUT R15, R15, R14, RZ, 0x3c, !PT ;  /* 0x0000000e0f0f8212 */ /* 0x000fca00078e3cff */
[----:B------:R2:W4:Y:S01]  /*1bae0*/  @!P0 LDG.E.U8 R53, desc[UR14][R14.64] ;  /* 0x0000000e0e358981 */ /* 0x000522000c1e1100 */
[----:B------:R-:W-:Y:S01]  /*1baf0*/  PRMT R65, RZ, 0x7610, R65 ;  /* 0x00007610ff417816 */ /* 0x000fe20000000041 */
[----:B--2---:R-:W-:Y:S02]  /*1bb00*/  @!P0 IMAD.MOV.U32 R14, RZ, RZ, R92 ;  /* 0x000000ffff0e8224 */ /* 0x004fe400078e005c */
        /* <DEDUP_REMOVED lines=26> */
[----:B------:R-:W1:Y:S04]  /*1bcb0*/  LDL R14, [R1+0x10f8] ;  /* 0x0010f800010e7983 */ /* 0x000e680000100800 */
[----:B------:R-:W1:Y:S01]  /*1bcc0*/  LDL R15, [R1+0x10fc] ;  /* 0x0010fc00010f7983 */ /* 0x000e620000100800 */
[----:B0-----:R-:W-:Y:S01]  /*1bcd0*/  VIADD R13, R13, 0xffffffc1 ;  /* 0xffffffc10d0d7836 */ /* 0x001fe20000000000 */
[----:B------:R-:W-:-:S04]  /*1bce0*/  PRMT R88, RZ, 0x7610, R88 ;  /* 0x00007610ff587816 */ /* 0x000fc80000000058 */
[----:B------:R-:W-:Y:S02]  /*1bcf0*/  ISETP.GE.U32.AND P0, PT, R13, 0x7fffff42, PT ;  /* 0x7fffff420d00780c */ /* 0x000fe40003f06070 */
[----:B------:R-:W3:Y:S01]  /*1bd00*/  LDL R13, [R1+0x1104] ;  /* 0x00110400010d7983 */ /* 0x000ee20000100800 */
[----:B-1----:R-:W-:-:S04]  /*1bd10*/  @!P6 LOP3.LUT R15, R15, R14, RZ, 0x3c, !PT ;  /* 0x0000000e0f0fe212 */ /* 0x002fc800078e3cff */
[----:B------:R-:W-:-:S04]  /*1bd20*/  @!P6 LOP3.LUT R14, R15, R14, RZ, 0x3c, !PT ;  /* 0x0000000e0f0ee212 */ /* 0x000fc800078e3cff */
[----:B------:R-:W-:Y:S01]  /*1bd30*/  @!P6 LOP3.LUT R15, R15, R14, RZ, 0x3c, !PT ;  /* 0x0000000e0f0fe212 */ /* 0x000fe200078e3cff */
[----:B--2---:R-:W-:Y:S04]  /*1bd40*/  STL [R1+0x1f64], R92 ;  /* 0x001f645c01007387 */ /* 0x004fe80000100800 */
[----:B------:R3:W2:Y:S04]  /*1bd50*/  @!P6 LDG.E.U8 R88, desc[UR14][R14.64] ;  /* 0x0000000e0e58e981 */ /* 0x0006a8000c1e1100 */
[----:B------:R-:W4:Y:S01]  /*1bd60*/  LDL R15, [R1+0x1100] ;  /* 0x00110000010f7983 */ /* 0x000f220000100800 */
[----:B------:R-:W-:Y:S01]  /*1bd70*/  PRMT R83, RZ, 0x7610, R83 ;  /* 0x00007610ff537816 */ /* 0x000fe20000000053 */
[----:B---3--:R-:W-:Y:S01]  /*1bd80*/  @!P6 IMAD.MOV.U32 R14, RZ, RZ, R13 ;  /* 0x000000ffff0ee224 */ /* 0x008fe200078e000d */
[----:B------:R-:W-:-:S02]  /*1bd90*/  PRMT R86, RZ, 0x7610, R86 ;  /* 0x00007610ff567816 */ /* 0x000fc40000000056 */
[----:B------:R-:W-:Y:S02]  /*1bda0*/  PRMT R87, RZ, 0x7610, R87 ;  /* 0x00007610ff577816 */ /* 0x000fe40000000057 */
[----:B------:R-:W-:Y:S01]  /*1bdb0*/  PRMT R56, RZ, 0x7610, R56 ;  /* 0x00007610ff387816 */ /* 0x000fe20000000038 */
[----:B------:R-:W0:Y:S01]  /*1bdc0*/  LDC R13, c[0x0][0x3a0] ;  /* 0x0000e800ff0d7b82 */ /* 0x000e220000000800 */
[----:B--2---:R-:W-:Y:S04]  /*1bdd0*/  STL [R1+0x1f68], R88 ;  /* 0x001f685801007387 */ /* 0x004fe80000100800 */
        /* <DEDUP_REMOVED lines=89> */
[----:B------:R-:W3:Y:S01]  /*1c370*/  @!P0 LDG.E.U8 R56, desc[UR14][R14.64] ;  /* 0x0000000e0e388981 */ /* 0x000ee2000c1e1100 */
[----:B0-----:R-:W-:-:S05]  /*1c380*/  VIADD R13, R13, 0xffffffbb ;  /* 0xffffffbb0d0d7836 */ /* 0x001fca0000000000 */
[----:B------:R-:W-:Y:S02]  /*1c390*/  ISETP.GE.U32.AND P6, PT, R13, 0x7fffff3c, PT ;  /* 0x7fffff3c0d00780c */ /* 0x000fe40003fc6070 */
[----:B------:R-:W4:Y:S04]  /*1c3a0*/  LDL R13, [R1+0x11c0] ;  /* 0x0011c000010d7983 */ /* 0x000f280000100800 */
        /* <DEDUP_REMOVED lines=10> */
[----:B0-----:R-:W2:Y:S01]  /*1c450*/  LDL.LU R87, [R1+0x2134] ;  /* 0x0021340001577983 */ /* 0x001ea20000300800 */
[----:B------:R-:W-:Y:S01]  /*1c460*/  PRMT R92, RZ, 0x7610, R92 ;  /* 0x00007610ff5c7816 */ /* 0x000fe2000000005c */
[----:B----4-:R-:W-:-:S02]  /*1c470*/  @!P0 IMAD.MOV.U32 R15, RZ, RZ, R13 ;  /* 0x000000ffff0f8224 */ /* 0x010fc400078e000d */
[----:B--2---:R-:W-:Y:S02]  /*1c480*/  @!P0 IMAD.MOV.U32 R14, RZ, RZ, R87 ;  /* 0x000000ffff0e8224 */ /* 0x004fe400078e0057 */
[----:B------:R-:W2:Y:S04]  /*1c490*/  LDL.LU R87, [R1+0x2130] ;  /* 0x0021300001577983 */ /* 0x000ea80000300800 */
[----:B------:R0:W3:Y:S04]  /*1c4a0*/  @!P0 LDG.E.U8 R92, desc[UR14][R14.64] ;  /* 0x0000000e0e5c8981 */ /* 0x0000e8000c1e1100 */
[----:B------:R-:W0:Y:S04]  /*1c4b0*/  LDL R14, [R1+0x11c8] ;  /* 0x0011c800010e7983 */ /* 0x000e280000100800 */
[----:B------:R-:W0:Y:S01]  /*1c4c0*/  LDL R15, [R1+0x11cc] ;  /* 0x0011cc00010f7983 */ /* 0x000e220000100800 */
[----:B------:R-:W-:-:S02]  /*1c4d0*/  PRMT R90, RZ, 0x7610, R90 ;  /* 0x00007610ff5a7816 */ /* 0x000fc4000000005a */
[----:B0-----:R-:W-:-:S04]  /*1c4e0*/  @!P0 LOP3.LUT R15, R15, R14, RZ, 0x3c, !PT ;  /* 0x0000000e0f0f8212 */ /* 0x001fc800078e3cff */
[----:B------:R-:W-:-:S04]  /*1c4f0*/  @!P0 LOP3.LUT R14, R15, R14, RZ, 0x3c, !PT ;  /* 0x0000000e0f0e8212 */ /* 0x000fc800078e3cff */
[----:B------:R-:W-:Y:S01]  /*1c500*/  @!P0 LOP3.LUT R15, R15, R14, RZ, 0x3c, !PT ;  /* 0x0000000e0f0f8212 */ /* 0x000fe200078e3cff */
[----:B---3--:R0:W-:Y:S04]  /*1c510*/  STL [R1+0x1fac], R92 ;  /* 0x001fac5c01007387 */ /* 0x0081e80000100800 */
[----:B------:R2:W3:Y:S01]  /*1c520*/  @!P0 LDG.E.U8 R90, desc[UR14][R14.64] ;  /* 0x0000000e0e5a8981 */ /* 0x0004e2000c1e1100 */
[----:B0-----:R-:W0:Y:S03]  /*1c530*/  LDC R92, c[0x0][0x3a0] ;  /* 0x0000e800ff5c7b82 */ /* 0x001e260000000800 */
[----:B------:R-:W4:Y:S01]  /*1c540*/  LDL R15, [R1+0x11d0] ;  /* 0x0011d000010f7983 */ /* 0x000f220000100800 */
[----:B------:R-:W-:Y:S01]  /*1c550*/  PRMT R93, RZ, 0x7610, R93 ;  /* 0x00007610ff5d7816 */ /* 0x000fe2000000005d */
[----:B--2---:R-:W-:-:S02]  /*1c560*/  @!P6 IMAD.MOV.U32 R14, RZ, RZ, R87 ;  /* 0x000000ffff0ee224 */ /* 0x004fc400078e0057 */
[----:B0-----:R-:W-:-:S05]  /*1c570*/  VIADD R13, R92, 0xffffffba ;  /* 0xffffffba5c0d7836 */ /* 0x001fca0000000000 */
[----:B------:R-:W-:Y:S01]  /*1c580*/  ISETP.GE.U32.AND P0, PT, R13, 0x7fffff3b, PT ;  /* 0x7fffff3b0d00780c */ /* 0x000fe20003f06070 */
[----:B---3--:R-:W-:Y:S04]  /*1c590*/  STL [R1+0x1fb0], R90 ;  /* 0x001fb05a01007387 */ /* 0x008fe80000100800 */
[----:B------:R-:W2:Y:S04]  /*1c5a0*/  LDL R13, [R1+0x11e0] ;  /* 0x0011e000010d7983 */ /* 0x000ea80000100800 */
[----:B------:R-:W3:Y:S04]  /*1c5b0*/  LDL.LU R87, [R1+0x212c] ;  /* 0x00212c0001577983 */ /* 0x000ee80000300800 */
[----:B----4-:R0:W4:Y:S04]  /*1c5c0*/  @!P6 LDG.E.U8 R93, desc[UR14][R14.64] ;  /* 0x0000000e0e5de981 */ /* 0x010128000c1e1100 */
[----:B------:R-:W0:Y:S04]  /*1c5d0*/  LDL R14, [R1+0x11d8] ;  /* 0x0011d800010e7983 */ /* 0x000e280000100800 */
[----:B------:R-:W0:Y:S01]  /*1c5e0*/  LDL R15, [R1+0x11dc] ;  /* 0x0011dc00010f7983 */ /* 0x000e220000100800 */
[----:B------:R-:W-:-:S02]  /*1c5f0*/  PRMT R60, RZ, 0x7610, R60 ;  /* 0x00007610ff3c7816 */ /* 0x000fc4000000003c */
[----:B------:R-:W-:Y:S02]  /*1c600*/  PRMT R69, RZ, 0x7610, R69 ;  /* 0x00007610ff457816 */ /* 0x000fe40000000045 */
[----:B0-----:R-:W-:-:S04]  /*1c610*/  @!P6 LOP3.LUT R15, R15, R14, RZ, 0x3c, !PT ;  /* 0x0000000e0f0fe212 */ /* 0x001fc800078e3cff */
[----:B------:R-:W-:-:S04]  /*1c620*/  @!P6 LOP3.LUT R14, R15, R14, RZ, 0x3c, !PT ;  /* 0x0000000e0f0ee212 */ /* 0x000fc800078e3cff */
[----:B------:R-:W-:-:S05]  /*1c630*/  @!P6 LOP3.LUT R15, R15, R14, RZ, 0x3c, !PT ;  /* 0x0000000e0f0fe212 */ /* 0x000fca00078e3cff */
[----:B------:R0:W3:Y:S02]  /*1c640*/  @!P6 LDG.E.U8 R60, desc[UR14][R14.64] ;  /* 0x0000000e0e3ce981 */ /* 0x0000e4000c1e1100 */
[----:B0-----:R-:W-:Y:S02]  /*1c650*/  @!P6 IMAD.MOV.U32 R14, RZ, RZ, R56 ;  /* 0x000000ffff0ee224 */ /* 0x001fe400078e0038 */
[----:B--2---:R-:W-:-:S05]  /*1c660*/  @!P6 IMAD.MOV.U32 R15, RZ, RZ, R13 ;  /* 0x000000ffff0fe224 */ /* 0x004fca00078e000d */
[----:B------:R0:W2:Y:S01]  /*1c670*/  @!P6 LDG.E.U8 R69, desc[UR14][R14.64] ;  /* 0x0000000e0e45e981 */ /* 0x0000a2000c1e1100 */
[----:B------:R-:W-:-:S03]  /*1c680*/  PRMT R23, RZ, 0x7610, R23 ;  /* 0x00007610ff177816 */ /* 0x000fc60000000017 */
[----:B----4-:R-:W-:Y:S01]  /*1c690*/  STL [R1+0x1f74], R93 ;  /* 0x001f745d01007387 */ /* 0x010fe20000100800 */
[----:B0-----:R-:W-:Y:S02]  /*1c6a0*/  @!P6 IMAD.MOV.U32 R14, RZ, RZ, R91 ;  /* 0x000000ffff0ee224 */ /* 0x001fe400078e005b */
[----:B------:R-:W-:-:S05]  /*1c6b0*/  @!P6 IMAD.MOV.U32 R15, RZ, RZ, R43 ;  /* 0x000000ffff0fe224 */ /* 0x000fca00078e002b */
[----:B------:R-:W4:Y:S04]  /*1c6c0*/  @!P6 LDG.E.U8 R23, desc[UR14][R14.64] ;  /* 0x0000000e0e17e981 */ /* 0x000f28000c1e1100 */
[----:B---3--:R-:W-:Y:S04]  /*1c6d0*/  STL [R1+0x1f78], R60 ;  /* 0x001f783c01007387 */ /* 0x008fe80000100800 */
[----:B------:R-:W3:Y:S04]  /*1c6e0*/  LDL.LU R56, [R1+0x2128] ;  /* 0x0021280001387983 */ /* 0x000ee80000300800 */
[----:B--2---:R-:W-:Y:S04]  /*1c6f0*/  STL [R1+0x1f7c], R69 ;  /* 0x001f7c4501007387 */ /* 0x004fe80000100800 */
[----:B------:R-:W2:Y:S04]  /*1c700*/  LDL.LU R43, [R1+0x2124] ;  /* 0x00212400012b7983 */ /* 0x000ea80000300800 */
[----:B------:R-:W2:Y:S04]  /*1c710*/  LDL.LU R91, [R1+0x2120] ;  /* 0x00212000015b7983 */ /* 0x000ea80000300800 */
[----:B------:R-:W2:Y:S04]  /*1c720*/  LDL R14, [R1+0x11f0] ;  /* 0x0011f000010e7983 */ /* 0x000ea80000100800 */
[----:B------:R-:W2:Y:S01]  /*1c730*/  LDL R15, [R1+0x11f4] ;  /* 0x0011f400010f7983 */ /* 0x000ea20000100800 */
[----:B------:R-:W-:-:S03]  /*1c740*/  PRMT R87, RZ, 0x7610, R87 ;  /* 0x00007610ff577816 */ /* 0x000fc60000000057 */
[----:B----4-:R-:W-:Y:S01]  /*1c750*/  STL [R1+0x1f80], R23 ;  /* 0x001f801701007387 */ /* 0x010fe20000100800 */
[----:B--2---:R-:W-:-:S04]  /*1c760*/  @!P0 LOP3.LUT R15, R15, R14, RZ, 0x3c, !PT ;  /* 0x0000000e0f0f8212 */ /* 0x004fc800078e3cff */
[----:B------:R-:W-:-:S04]  /*1c770*/  @!P0 LOP3.LUT R14, R15, R14, RZ, 0x3c, !PT ;  /* 0x0000000e0f0e8212 */ /* 0x000fc800078e3cff */
[----:B------:R-:W-:-:S05]  /*1c780*/  @!P0 LOP3.LUT R15, R15, R14, RZ, 0x3c, !PT ;  /* 0x0000000e0f0f8212 */ /* 0x000fca00078e3cff */
[----:B------:R0:W2:Y:S04]  /*1c790*/  @!P0 LDG.E.U8 R87, desc[UR14][R14.64] ;  /* 0x0000000e0e578981 */ /* 0x0000a8000c1e1100 */
[----:B------:R-:W0:Y:S04]  /*1c7a0*/  LDL R14, [R1+0x11f8] ;  /* 0x0011f800010e7983 */ /* 0x000e280000100800 */
[----:B------:R-:W0:Y:S01]  /*1c7b0*/  LDL R15, [R1+0x11fc] ;  /* 0x0011fc00010f7983 */ /* 0x000e220000100800 */
[----:B------:R-:W-:Y:S01]  /*1c7c0*/  VIADD R13, R92, 0xffffffb9 ;  /* 0xffffffb95c0d7836 */ /* 0x000fe20000000000 */
[----:B---3--:R-:W-:-:S04]  /*1c7d0*/  PRMT R56, RZ, 0x7610, R56 ;  /* 0x00007610ff387816 */ /* 0x008fc80000000038 */
[----:B------:R-:W-:Y:S02]  /*1c7e0*/  ISETP.GE.U32.AND P6, PT, R13, 0x7fffff3a, PT ;  /* 0x7fffff3a0d00780c */ /* 0x000fe40003fc6070 */
[----:B------:R-:W3:Y:S01]  /*1c7f0*/  LDL R13, [R1+0x1204] ;  /* 0x00120400010d7983 */ /* 0x000ee20000100800 */
[----:B0-----:R-:W-:-:S04]  /*1c800*/  @!P0 LOP3.LUT R15, R15, R14, RZ, 0x3c, !PT ;  /* 0x0000000e0f0f8212 */ /* 0x001fc800078e3cff */
[----:B------:R-:W-:-:S04]  /*1c810*/  @!P0 LOP3.LUT R14, R15, R14, RZ, 0x3c, !PT ;  /* 0x0000000e0f0e8212 */ /* 0x000fc800078e3cff */
[----:B------:R-:W-:Y:S01]  /*1c820*/  @!P0 LOP3.LUT R15, R15, R14, RZ, 0x3c, !PT ;  /* 0x0000000e0f0f8212 */ /* 0x000fe200078e3cff */
[----:B--2---:R-:W-:Y:S04]  /*1c830*/  STL [R1+0x1f84], R87 ;  /* 0x001f845701007387 */ /* 0x004fe80000100800 */
[----:B------:R3:W2:Y:S04]  /*1c840*/  @!P0 LDG.E.U8 R56, desc[UR14][R14.64] ;  /* 0x0000000e0e388981 */ /* 0x0006a8000c1e1100 */
[----:B------:R-:W4:Y:S01]  /*1c850*/  LDL R15, [R1+0x1200] ;  /* 0x00120000010f7983 */ /* 0x000f220000100800 */
[----:B------:R-:W-:Y:S01]  /*1c860*/  PRMT R43, RZ, 0x7610, R43 ;  /* 0x00007610ff2b7816 */ /* 0x000fe2000000002b */
[----:B---3--:R-:W-:-:S02]  /*1c870*/  @!P0 IMAD.MOV.U32 R14, RZ, RZ, R13 ;  /* 0x000000ffff0e8224 */ /* 0x008fc400078e000d */
[----:B--2---:R-:W-:Y:S04]  /*1c880*/  STL [R1+0x1f88], R56 ;  /* 0x001f883801007387 */ /* 0x004fe80000100800 */
[----:B----4-:R0:W2:Y:S04]  /*1c890*/  @!P0 LDG.E.U8 R43, desc[UR14][R14.64] ;  /* 0x0000000e0e2b8981 */ /* 0x0100a8000c1e1100 */
[----:B------:R-:W0:Y:S04]  /*1c8a0*/  LDL R14, [R1+0x1208] ;  /* 0x00120800010e7983 */ /* 0x000e280000100800 */
[----:B------:R-:W0:Y:S01]  /*1c8b0*/  LDL R15, [R1+0x120c] ;  /* 0x00120c00010f7983 */ /* 0x000e220000100800 */
[----:B------:R-:W-:-:S02]  /*1c8c0*/  PRMT R91, RZ, 0x7610, R91 ;  /* 0x00007610ff5b7816 */ /* 0x000fc4000000005b */
[----:B0-----:R-:W-:-:S04]  /*1c8d0*/  @!P0 LOP3.LUT R15, R15, R14, RZ, 0x3c, !PT ;  /* 0x0000000e0f0f8212 */ /* 0x001fc800078e3cff */
[----:B------:R-:W-:-:S04]  /*1c8e0*/  @!P0 LOP3.LUT R14, R15, R14, RZ, 0x3c, !PT ;  /* 0x0000000e0f0e8212 */ /* 0x000fc800078e3cff */
[----:B------:R-:W-:Y:S01]  /*1c8f0*/  @!P0 LOP3.LUT R15, R15, R14, RZ, 0x3c, !PT ;  /* 0x0000000e0f0f8212 */ /* 0x000fe200078e3cff */
[----:B--2---:R-:W-:Y:S04]  /*1c900*/  STL [R1+0x1f8c], R43 ;  /* 0x001f8c2b01007387 */ /* 0x004fe80000100800 */
[----:B------:R0:W2:Y:S04]  /*1c910*/  @!P0 LDG.E.U8 R91, desc[UR14][R14.64] ;  /* 0x0000000e0e5b8981 */ /* 0x0000a8000c1e1100 */
[----:B------:R-:W0:Y:S04]  /*1c920*/  LDL R14, [R1+0x1210] ;  /* 0x00121000010e7983 */ /* 0x000e280000100800 */
[----:B------:R-:W0:Y:S01]  /*1c930*/  LDL R15, [R1+0x1214] ;  /* 0x00121400010f7983 */ /* 0x000e220000100800 */
[----:B------:R-:W-:-:S02]  /*1c940*/  PRMT R82, RZ, 0x7610, R82 ;  /* 0x00007610ff527816 */ /* 0x000fc40000000052 */
        /* <DEDUP_REMOVED lines=27> */
[----:B------:R-:W-:Y:S02]  /*1cb00*/  PRMT R93, RZ, 0x7610, R93 ;  /* 0x00007610ff5d7816 */ /* 0x000fe4000000005d */
[----:B0-----:R-:W-:-:S04]  /*1cb10*/  @!P6 LOP3.LUT R15, R15, R14, RZ, 0x3c, !PT ;  /* 0x0000000e0f0fe212 */ /* 0x001fc800078e3cff */
[----:B------:R-:W-:-:S04]  /*1cb20*/  @!P6 LOP3.LUT R14, R15, R14, RZ, 0x3c, !PT ;  /* 0x0000000e0f0ee212 */ /* 0x000fc800078e3cff */
[----:B------:R-:W-:Y:S01]  /*1cb30*/  @!P6 LOP3.LUT R15, R15, R14, RZ, 0x3c, !PT ;  /* 0x0000000e0f0fe212 */ /* 0x000fe200078e3cff */
[----:B----4-:R-:W-:Y:S04]  /*1cb40*/  STL [R1+0x4ec], R13 ;  /* 0x0004ec0d01007387 */ /* 0x010fe80000100800 */
[----:B------:R0:W4:Y:S04]  /*1cb50*/  @!P6 LDG.E.U8 R93, desc[UR14][R14.64] ;  /* 0x0000000e0e5de981 */ /* 0x000128000c1e1100 */
[----:B------:R-:W0:Y:S04]  /*1cb60*/  LDL R14, [R1+0x1230] ;  /* 0x00123000010e7983 */ /* 0x000e280000100800 */
[----:B------:R-:W0:Y:S01]  /*1cb70*/  LDL R15, [R1+0x1234] ;  /* 0x00123400010f7983 */ /* 0x000e220000100800 */
[----:B---3--:R-:W-:-:S02]  /*1cb80*/  PRMT R89, RZ, 0x7610, R89 ;  /* 0x00007610ff597816 */ /* 0x008fc40000000059 */
[----:B0-----:R-:W-:-:S04]  /*1cb90*/  @!P0 LOP3.LUT R15, R15, R14, RZ, 0x3c, !PT ;  /* 0x0000000e0f0f8212 */ /* 0x001fc800078e3cff */
[----:B------:R-:W-:-:S04]  /*1cba0*/  @!P0 LOP3.LUT R14, R15, R14, RZ, 0x3c, !PT ;  /* 0x0000000e0f0e8212 */ /* 0x000fc800078e3cff */
[----:B------:R-:W-:-:S05]  /*1cbb0*/  @!P0 LOP3.LUT R15, R15, R14, RZ, 0x3c, !PT ;  /* 0x0000000e0f0f8212 */ /* 0x000fca00078e3cff */
[----:B------:R-:W3:Y:S04]  /*1cbc0*/  @!P0 LDG.E.U8 R89, desc[UR14][R14.64] ;  /* 0x0000000e0e598981 */ /* 0x000ee8000c1e1100 */
[----:B----4-:R0:W-:Y:S04]  /*1cbd0*/  STL [R1+0x4e8], R93 ;  /* 0x0004e85d01007387 */ /* 0x0101e80000100800 */
[----:B0-----:R-:W4:Y:S04]  /*1cbe0*/  LDL R93, [R1+0x12cc] ;  /* 0x0012cc00015d7983 */ /* 0x001f280000100800 */
[----:B---3--:R0:W-:Y:S04]  /*1cbf0*/  STL [R1+0x4e4], R89 ;  /* 0x0004e45901007387 */ /* 0x0081e80000100800 */
[----:B0-----:R-:W3:Y:S04]  /*1cc00*/  LDL.LU R89, [R1+0x2114] ;  /* 0x0021140001597983 */ /* 0x001ee80000300800 */
[----:B------:R-:W2:Y:S04]  /*1cc10*/  LDL R14, [R1+0x1238] ;  /* 0x00123800010e7983 */ /* 0x000ea80000100800 */
[----:B------:R-:W2:Y:S01]  /*1cc20*/  LDL R15, [R1+0x123c] ;  /* 0x00123c00010f7983 */ /* 0x000ea20000100800 */
[----:B------:R-:W-:-:S02]  /*1cc30*/  PRMT R90, RZ, 0x7610, R90 ;  /* 0x00007610ff5a7816 */ /* 0x000fc4000000005a */
[----:B--2---:R-:W-:-:S04]  /*1cc40*/  @!P0 LOP3.LUT R15, R15, R14, RZ, 0x3c, !PT ;  /* 0x0000000e0f0f8212 */ /* 0x004fc800078e3cff */
[----:B------:R-:W-:-:S04]  /*1cc50*/  @!P0 LOP3.LUT R14, R15, R14, RZ, 0x3c, !PT ;  /* 0x0000000e0f0e8212 */ /* 0x000fc800078e3cff */
[----:B------:R-:W-:-:S05]  /*1cc60*/  @!P0 LOP3.LUT R15, R15, R14, RZ, 0x3c, !PT ;  /* 0x0000000e0f0f8212 */ /* 0x000fca00078e3cff */
[----:B------:R0:W2:Y:S04]  /*1cc70*/  @!P0 LDG.E.U8 R90, desc[UR14][R14.64] ;  /* 0x0000000e0e5a8981 */ /* 0x0000a8000c1e1100 */
[----:B------:R-:W0:Y:S04]  /*1cc80*/  LDL R14, [R1+0x1240] ;  /* 0x00124000010e7983 */ /* 0x000e280000100800 */
[----:B------:R-:W0:Y:S01]  /*1cc90*/  LDL R15, [R1+0x1244] ;  /* 0x00124400010f7983 */ /* 0x000e220000100800 */
[----:B------:R-:W-:-:S05]  /*1cca0*/  VIADD R13, R92, 0xffffffb4 ;  /* 0xffffffb45c0d7836 */ /* 0x000fca0000000000 */
[----:B------:R-:W-:Y:S02]  /*1ccb0*/  ISETP.GE.U32.AND P6, PT, R13, 0x7fffff35, PT ;  /* 0x7fffff350d00780c */ /* 0x000fe40003fc6070 */
[----:B------:R-:W-:Y:S02]  /*1ccc0*/  PRMT R13, RZ, 0x7610, R13 ;  /* 0x00007610ff0d7816 */ /* 0x000fe4000000000d */
[----:B0-----:R-:W-:-:S04]  /*1ccd0*/  @!P0 LOP3.LUT R15, R15, R14, RZ, 0x3c, !PT ;  /* 0x0000000e0f0f8212 */ /* 0x001fc800078e3cff */
[----:B------:R-:W-:-:S04]  /*1cce0*/  @!P0 LOP3.LUT R14, R15, R14, RZ, 0x3c, !PT ;  /* 0x0000000e0f0e8212 */ /* 0x000fc800078e3cff */
[----:B------:R-:W-:Y:S01]  /*1ccf0*/  @!P0 LOP3.LUT R15, R15, R14, RZ, 0x3c, !PT ;  /* 0x0000000e0f0f8212 */ /* 0x000fe200078e3cff */
[----:B--2---:R0:W-:Y:S04]  /*1cd00*/  STL [R1+0x4e0], R90 ;  /* 0x0004e05a01007387 */ /* 0x0041e80000100800 */
[----:B------:R1:W2:Y:S01]  /*1cd10*/  @!P0 LDG.E.U8 R13, desc[UR14][R14.64] ;  /* 0x0000000e0e0d8981 */ /* 0x0002a2000c1e1100 */
[----:B---3--:R-:W-:-:S03]  /*1cd20*/  PRMT R89, RZ, 0x7610, R89 ;  /* 0x00007610ff597816 */ /* 0x008fc60000000059 */
[----:B0-----:R-:W3:Y:S04]  /*1cd30*/  LDL R90, [R1+0x12d0] ;  /* 0x0012d000015a7983 */ /* 0x001ee80000100800 */
        /* <DEDUP_REMOVED lines=15> */
[----:B------:R0:W3:Y:S04]  /*1ce30*/  @!P6 LDG.E.U8 R88, desc[UR14][R14.64] ;  /* 0x0000000e0e58e981 */ /* 0x0000e8000c1e1100 */
[----:B------:R-:W0:Y:S04]  /*1ce40*/  LDL R14, [R1+0x12b8] ;  /* 0x0012b800010e7983 */ /* 0x000e280000100800 */
[----:B------:R-:W0:Y:S01]  /*1ce50*/  LDL R15, [R1+0x12bc] ;  /* 0x0012bc00010f7983 */ /* 0x000e220000100800 */
[----:B------:R-:W-:Y:S01]  /*1ce60*/  VIADD R13, R92, 0xffffffb3 ;  /* 0xffffffb35c0d7836 */ /* 0x000fe20000000000 */
[----:B------:R-:W-:-:S04]  /*1ce70*/  PRMT R87, RZ, 0x7610, R87 ;  /* 0x00007610ff577816 */ /* 0x000fc80000000057 */
[----:B------:R-:W-:Y:S02]  /*1ce80*/  ISETP.GE.U32.AND P0, PT, R13, 0x7fffff34, PT ;  /* 0x7fffff340d00780c */ /* 0x000fe40003f06070 */
[----:B------:R-:W2:Y:S01]  /*1ce90*/  LDL R13, [R1+0x12c0] ;  /* 0x0012c000010d7983 */ /* 0x000ea20000100800 */
[----:B0-----:R-:W-:-:S04]  /*1cea0*/  @!P6 LOP3.LUT R15, R15, R14, RZ, 0x3c, !PT ;  /* 0x0000000e0f0fe212 */ /* 0x001fc800078e3cff */
[----:B------:R-:W-:-:S04]  /*1ceb0*/  @!P6 LOP3.LUT R14, R15, R14, RZ, 0x3c, !PT ;  /* 0x0000000e0f0ee212 */ /* 0x000fc800078e3cff */
[----:B------:R-:W-:-:S05]  /*1cec0*/  @!P6 LOP3.LUT R15, R15, R14, RZ, 0x3c, !PT ;  /* 0x0000000e0f0fe212 */ /* 0x000fca00078e3cff */
[----:B------:R2:W4:Y:S01]  /*1ced0*/  @!P6 LDG.E.U8 R87, desc[UR14][R14.64] ;  /* 0x0000000e0e57e981 */ /* 0x000522000c1e1100 */
[----:B------:R-:W-:-:S03]  /*1cee0*/  PRMT R86, RZ, 0x7610, R86 ;  /* 0x00007610ff567816 */ /* 0x000fc60000000056 */
[----:B---3--:R-:W-:Y:S01]  /*1cef0*/  STL [R1+0x1fb4], R88 ;  /* 0x001fb45801007387 */ /* 0x008fe20000100800 */
[----:B--2---:R-:W-:Y:S02]  /*1cf00*/  @!P6 IMAD.MOV.U32 R14, RZ, RZ, R89 ;  /* 0x000000ffff0ee224 */ /* 0x004fe400078e0059 */
[----:B------:R-:W-:-:S05]  /*1cf10*/  @!P6 IMAD.MOV.U32 R15, RZ, RZ, R13 ;  /* 0x000000ffff0fe224 */ /* 0x000fca00078e000d */
[----:B------:R0:W2:Y:S04]  /*1cf20*/  @!P6 LDG.E.U8 R86, desc[UR14][R14.64] ;  /* 0x0000000e0e56e981 */ /* 0x0000a8000c1e1100 */
[----:B----4-:R-:W-:Y:S04]  /*1cf30*/  STL [R1+0x1fb8], R87 ;  /* 0x001fb85701007387 */ /* 0x010fe80000100800 */
[----:B------:R-:W3:Y:S04]  /*1cf40*/  LDL.LU R89, [R1+0x210c] ;  /* 0x00210c0001597983 */ /* 0x000ee80000300800 */
[----:B------:R-:W4:Y:S01]  /*1cf50*/  LDL R15, [R1+0x12c8] ;  /* 0x0012c800010f7983 */ /* 0x000f220000100800 */
[----:B------:R-:W-:Y:S01]  /*1cf60*/  PRMT R84, RZ, 0x7610, R84 ;  /* 0x00007610ff547816 */ /* 0x000fe20000000054 */
[----:B0-----:R-:W-:-:S02]  /*1cf70*/  @!P6 IMAD.MOV.U32 R14, RZ, RZ, R93 ;  /* 0x000000ffff0ee224 */ /* 0x001fc400078e005d */
[----:B------:R-:W-:Y:S01]  /*1cf80*/  VIADD R13, R92, 0xffffffb2 ;  /* 0xffffffb25c0d7836 */ /* 0x000fe20000000000 */
[----:B------:R-:W-:Y:S02]  /*1cf90*/  PRMT R21, RZ, 0x7610, R21 ;  /* 0x00007610ff157816 */ /* 0x000fe40000000015 */
[----:B----4-:R3:W4:Y:S04]  /*1cfa0*/  @!P6 LDG.E.U8 R84, desc[UR14][R14.64] ;  /* 0x0000000e0e54e981 */ /* 0x010728000c1e1100 */
[----:B--2---:R-:W-:Y:S04]  /*1cfb0*/  STL [R1+0x1fbc], R86 ;  /* 0x001fbc5601007387 */ /* 0x004fe80000100800 */
[----:B------:R-:W-:Y:S04]  /*1cfc0*/  STL [R1+0x2028], R86 ;  /* 0x0020285601007387 */ /* 0x000fe80000100800 */
[----:B------:R-:W2:Y:S01]  /*1cfd0*/  LDL R93, [R1+0x1304] ;  /* 0x00130400015d7983 */ /* 0x000ea20000100800 */
[----:B------:R-:W-:Y:S01]  /*1cfe0*/  ISETP.GE.U32.AND P6, PT, R13, 0x7fffff33, PT ;  /* 0x7fffff330d00780c */ /* 0x000fe20003fc6070 */
[----:B---3--:R-:W-:-:S02]  /*1cff0*/  @!P0 IMAD.MOV.U32 R14, RZ, RZ, R89 ;  /* 0x000000ffff0e8224 */ /* 0x008fc400078e0059 */
[----:B------:R-:W-:-:S05]  /*1d000*/  @!P0 IMAD.MOV.U32 R15, RZ, RZ, R90 ;  /* 0x000000ffff0f8224 */ /* 0x000fca00078e005a */
[----:B------:R0:W3:Y:S04]  /*1d010*/  @!P0 LDG.E.U8 R21, desc[UR14][R14.64] ;  /* 0x0000000e0e158981 */ /* 0x0000e8000c1e1100 */
[----:B----4-:R-:W-:Y:S04]  /*1d020*/  STL [R1+0x1fc0], R84 ;  /* 0x001fc05401007387 */ /* 0x010fe80000100800 */
[----:B------:R-:W4:Y:S04]  /*1d030*/  LDL R13, [R1+0x12e0] ;  /* 0x0012e000010d7983 */ /* 0x000f280000100800 */
[----:B------:R-:W2:Y:S04]  /*1d040*/  LDL.LU R89, [R1+0x2108] ;  /* 0x0021080001597983 */ /* 0x000ea80000300800 */
[----:B------:R-:W0:Y:S04]  /*1d050*/  LDL R14, [R1+0x12d8] ;  /* 0x0012d800010e7983 */ /* 0x000e280000100800 */
[----:B------:R-:W0:Y:S01]  /*1d060*/  LDL R15, [R1+0x12dc] ;  /* 0x0012dc00010f7983 */ /* 0x000e220000100800 */
[----:B------:R-:W-:-:S02]  /*1d070*/  PRMT R31, RZ, 0x7610, R31 ;  /* 0x00007610ff1f7816 */ /* 0x000fc4000000001f */
[----:B------:R-:W-:Y:S01]  /*1d080*/  PRMT R59, RZ, 0x7610, R59 ;  /* 0x00007610ff3b7816 */ /* 0x000fe2000000003b */
[----:B------:R-:W2:Y:S01]  /*1d090*/  LDL R90, [R1+0x130c] ;  /* 0x00130c00015a7983 */ /* 0x000ea20000100800 */
[----:B0-----:R-:W-:-:S04]  /*1d0a0*/  @!P0 LOP3.LUT R15, R15, R14, RZ, 0x3c, !PT ;  /* 0x0000000e0f0f8212 */ /* 0x001fc800078e3cff */
[----:B------:R-:W-:-:S04]  /*1d0b0*/  @!P0 LOP3.LUT R14, R15, R14, RZ, 0x3c, !PT ;  /* 0x0000000e0f0e8212 */ /* 0x000fc800078e3cff */
[----:B------:R-:W-:-:S05]  /*1d0c0*/  @!P0 LOP3.LUT R15, R15, R14, RZ, 0x3c, !PT ;  /* 0x0000000e0f0f8212 */ /* 0x000fca00078e3cff */
[----:B------:R0:W2:Y:S02]  /*1d0d0*/  @!P0 LDG.E.U8 R31, desc[UR14][R14.64] ;  /* 0x0000000e0e1f8981 */ /* 0x0000a4000c1e1100 */
[----:B0-----:R-:W-:Y:S02]  /*1d0e0*/  @!P0 IMAD.MOV.U32 R14, RZ, RZ, R82 ;  /* 0x000000ffff0e8224 */ /* 0x001fe400078e0052 */
[----:B----4-:R-:W-:-:S05]  /*1d0f0*/  @!P0 IMAD.MOV.U32 R15, RZ, RZ, R13 ;  /* 0x000000ffff0f8224 */ /* 0x010fca00078e000d */
[----:B------:R0:W4:Y:S01]  /*1d100*/  @!P0 LDG.E.U8 R59, desc[UR14][R14.64] ;  /* 0x0000000e0e3b8981 */ /* 0x000122000c1e1100 */
[----:B------:R-:W-:-:S03]  /*1d110*/  PRMT R62, RZ, 0x7610, R62 ;  /* 0x00007610ff3e7816 */ /* 0x000fc6000000003e */
[----:B---3--:R-:W-:Y:S01]  /*1d120*/  STL [R1+0x1f94], R21 ;  /* 0x001f941501007387 */ /* 0x008fe20000100800 */
[----:B0-----:R-:W-:Y:S02]  /*1d130*/  @!P0 IMAD.MOV.U32 R14, RZ, RZ, R79 ;  /* 0x000000ffff0e8224 */ /* 0x001fe400078e004f */
[----:B------:R-:W-:-:S05]  /*1d140*/  @!P0 IMAD.MOV.U32 R15, RZ, RZ, R85 ;  /* 0x000000ffff0f8224 */ /* 0x000fca00078e0055 */
[----:B------:R-:W3:Y:S04]  /*1d150*/  @!P0 LDG.E.U8 R62, desc[UR14][R14.64] ;  /* 0x0000000e0e3e8981 */ /* 0x000ee8000c1e1100 */
[----:B--2---:R-:W-:Y:S04]  /*1d160*/  STL [R1+0x1f98], R31 ;  /* 0x001f981f01007387 */ /* 0x004fe80000100800 */
[----:B------:R-:W2:Y:S04]  /*1d170*/  LDL.LU R82, [R1+0x2104] ;  /* 0x0021040001527983 */ /* 0x000ea80000300800 */
[----:B----4-:R-:W-:Y:S04]  /*1d180*/  STL [R1+0x1f9c], R59 ;  /* 0x001f9c3b01007387 */ /* 0x010fe80000100800 */
[----:B------:R-:W4:Y:S04]  /*1d190*/  LDL.LU R85, [R1+0x2100] ;  /* 0x0021000001557983 */ /* 0x000f280000300800 */
[----:B------:R-:W2:Y:S04]  /*1d1a0*/  LDL.LU R79, [R1+0x20fc] ;  /* 0x0020fc00014f7983 */ /* 0x000ea80000300800 */
[----:B------:R-:W2:Y:S04]  /*1d1b0*/  LDL R14, [R1+0x12f0] ;  /* 0x0012f000010e7983 */ /* 0x000ea80000100800 */
[----:B------:R-:W2:Y:S01]  /*1d1c0*/  LDL R15, [R1+0x12f4] ;  /* 0x0012f400010f7983 */ /* 0x000ea20000100800 */
[----:B------:R-:W-:-:S03]  /*1d1d0*/  PRMT R89, RZ, 0x7610, R89 ;  /* 0x00007610ff597816 */ /* 0x000fc60000000059 */
[----:B---3--:R-:W-:Y:S01]  /*1d1e0*/  STL [R1+0x1fa0], R62 ;  /* 0x001fa03e01007387 */ /* 0x008fe20000100800 */
[----:B--2---:R-:W-:-:S04]  /*1d1f0*/  @!P6 LOP3.LUT R15, R15, R14, RZ, 0x3c, !PT ;  /* 0x0000000e0f0fe212 */ /* 0x004fc800078e3cff */
[----:B------:R-:W-:-:S04]  /*1d200*/  @!P6 LOP3.LUT R14, R15, R14, RZ, 0x3c, !PT ;  /* 0x0000000e0f0ee212 */ /* 0x000fc800078e3cff */
[----:B------:R-:W-:-:S05]  /*1d210*/  @!P6 LOP3.LUT R15, R15, R14, RZ, 0x3c, !PT ;  /* 0x0000000e0f0fe212 */ /* 0x000fca00078e3cff */
[----:B------:R0:W2:Y:S04]  /*1d220*/  @!P6 LDG.E.U8 R89, desc[UR14][R14.64] ;  /* 0x0000000e0e59e981 */ /* 0x0000a8000c1e1100 */
[----:B------:R-:W0:Y:S04]  /*1d230*/  LDL R14, [R1+0x12f8] ;  /* 0x0012f800010e7983 */ /* 0x000e280000100800 */
[----:B------:R-:W0:Y:S01]  /*1d240*/  LDL R15, [R1+0x12fc] ;  /* 0x0012fc00010f7983 */ /* 0x000e220000100800 */
[----:B------:R-:W-:Y:S01]  /*1d250*/  VIADD R13, R92, 0xffffffb1 ;  /* 0xffffffb15c0d7836 */ /* 0x000fe20000000000 */
[----:B------:R-:W-:-:S04]  /*1d260*/  PRMT R82, RZ, 0x7610, R82 ;  /* 0x00007610ff527816 */ /* 0x000fc80000000052 */
[----:B------:R-:W-:Y:S02]  /*1d270*/  ISETP.GE.U32.AND P0, PT, R13, 0x7fffff32, PT ;  /* 0x7fffff320d00780c */ /* 0x000fe40003f06070 */
[----:B------:R-:W3:Y:S01]  /*1d280*/  LDL R13, [R1+0x1300] ;  /* 0x00130000010d7983 */ /* 0x000ee20000100800 */
[----:B0-----:R-:W-:-:S04]  /*1d290*/  @!P6 LOP3.LUT R15, R15, R14, RZ, 0x3c, !PT ;  /* 0x0000000e0f0fe212 */ /* 0x001fc800078e3cff */
[----:B------:R-:W-:-:S04]  /*1d2a0*/  @!P6 LOP3.LUT R14, R15, R14, RZ, 0x3c, !PT ;  /* 0x0000000e0f0ee212 */ /* 0x000fc800078e3cff */
[----:B------:R-:W-:-:S05]  /*1d2b0*/  @!P6 LOP3.LUT R15, R15, R14, RZ, 0x3c, !PT ;  /* 0x0000000e0f0fe212 */ /* 0x000fca00078e3cff */
[----:B------:R0:W3:Y:S01]  /*1d2c0*/  @!P6 LDG.E.U8 R82, desc[UR14][R14.64] ;  /* 0x0000000e0e52e981 */ /* 0x0000e2000c1e1100 */
[----:B----4-:R-:W-:-:S03]  /*1d2d0*/  PRMT R85, RZ, 0x7610, R85 ;  /* 0x00007610ff557816 */ /* 0x010fc60000000055 */
[----:B--2---:R-:W-:Y:S01]  /*1d2e0*/  STL [R1+0x1fa4], R89 ;  /* 0x001fa45901007387 */ /* 0x004fe20000100800 */
[----:B0-----:R-:W-:Y:S02]  /*1d2f0*/  @!P6 IMAD.MOV.U32 R14, RZ, RZ, R93 ;  /* 0x000000ffff0ee224 */ /* 0x001fe400078e005d */
[----:B---3--:R-:W-:-:S05]  /*1d300*/  @!P6 IMAD.MOV.U32 R15, RZ, RZ, R13 ;  /* 0x000000ffff0fe224 */ /* 0x008fca00078e000d */
[----:B------:R0:W2:Y:S04]  /*1d310*/  @!P6 LDG.E.U8 R85, desc[UR14][R14.64] ;  /* 0x0000000e0e55e981 */ /* 0x0000a8000c1e1100 */
[----:B------:R-:W-:Y:S04]  /*1d320*/  STL [R1+0x1fa8], R82 ;  /* 0x001fa85201007387 */ /* 0x000fe80000100800 */
[----:B------:R-:W3:Y:S01]  /*1d330*/  LDL R15, [R1+0x1308] ;  /* 0x00130800010f7983 */ /* 0x000ee20000100800 */
[----:B------:R-:W-:Y:S01]  /*1d340*/  PRMT R79, RZ, 0x7610, R79 ;  /* 0x00007610ff4f7816 */ /* 0x000fe2000000004f */
[----:B0-----:R-:W-:-:S02]  /*1d350*/  @!P6 IMAD.MOV.U32 R14, RZ, RZ, R90 ;  /* 0x000000ffff0ee224 */ /* 0x001fc400078e005a */
[----:B------:R-:W4:Y:S04]  /*1d360*/  LDL R93, [R1+0x1344] ;  /* 0x00134400015d7983 */ /* 0x000f280000100800 */
[----:B--2---:R-:W-:Y:S01]  /*1d370*/  STL [R1+0x1fc4], R85 ;  /* 0x001fc45501007387 */ /* 0x004fe20000100800 */
[----:B------:R-:W-:-:S03]  /*1d380*/  PRMT R77, RZ, 0x7610, R77 ;  /* 0x00007610ff4d7816 */ /* 0x000fc6000000004d */
[----:B------:R-:W2:Y:S04]  /*1d390*/  LDL R90, [R1+0x134c] ;  /* 0x00134c00015a7983 */ /* 0x000ea80000100800 */
[----:B---3--:R0:W3:Y:S04]  /*1d3a0*/  @!P6 LDG.E.U8 R79, desc[UR14][R14.64] ;  /* 0x0000000e0e4fe981 */ /* 0x0080e8000c1e1100 */
[----:B------:R-:W0:Y:S04]  /*1d3b0*/  LDL R14, [R1+0x1310] ;  /* 0x00131000010e7983 */ /* 0x000e280000100800 */
[----:B------:R-:W0:Y:S02]  /*1d3c0*/  LDL R15, [R1+0x1314] ;  /* 0x00131400010f7983 */ /* 0x000e240000100800 */
        /* <DEDUP_REMOVED lines=40> */
[----:B--2---:R0:W-:Y:S04]  /*1d650*/  STL [R1+0x4c8], R87 ;  /* 0x0004c85701007387 */ /* 0x0041e80000100800 */
[----:B0-----:R-:W2:Y:S04]  /*1d660*/  LDL R87, [R1+0x13cc] ;  /* 0x0013cc0001577983 */ /* 0x001ea80000100800 */
        /* <DEDUP_REMOVED lines=8> */
[----:B------:R-:W2:Y:S01]  /*1d6f0*/  @!P6 LDG.E.U8 R76, desc[UR14][R14.64] ;  /* 0x0000000e0e4ce981 */ /* 0x000ea2000c1e1100 */
[----:B------:R-:W-:-:S03]  /*1d700*/  VIADD R13, R92, 0xffffffac ;  /* 0xffffffac5c0d7836 */ /* 0x000fc60000000000 */
[----:B--2---:R0:W-:Y:S04]  /*1d710*/  STL [R1+0x4c0], R76 ;  /* 0x0004c04c01007387 */ /* 0x0041e80000100800 */
[----:B0-----:R-:W2:Y:S04]  /*1d720*/  LDL.LU R76, [R1+0x20ec] ;  /* 0x0020ec00014c7983 */ /* 0x001ea80000300800 */
[----:B------:R-:W2:Y:S01]  /*1d730*/  LDL R15, [R1+0x1340] ;  /* 0x00134000010f7983 */ /* 0x000ea20000100800 */
[----:B------:R-:W-:Y:S02]  /*1d740*/  ISETP.GE.U32.AND P0, PT, R13, 0x7fffff2d, PT ;  /* 0x7fffff2d0d00780c */ /* 0x000fe40003f06070 */
[----:B------:R-:W-:Y:S01]  /*1d750*/  PRMT R13, RZ, 0x7610, R13 ;  /* 0x00007610ff0d7816 */ /* 0x000fe2000000000d */
[----:B----4-:R-:W-:-:S02]  /*1d760*/  @!P6 IMAD.MOV.U32 R14, RZ, RZ, R93 ;  /* 0x000000ffff0ee224 */ /* 0x010fc400078e005d */
[----:B------:R-:W4:Y:S04]  /*1d770*/  LDL R93, [R1+0x13dc] ;  /* 0x0013dc00015d7983 */ /* 0x000f280000100800 */
[----:B--2---:R0:W2:Y:S04]  /*1d780*/  @!P6 LDG.E.U8 R13, desc[UR14][R14.64] ;  /* 0x0000000e0e0de981 */ /* 0x0040a8000c1e1100 */
[----:B------:R-:W2:Y:S01]  /*1d790*/  LDL R15, [R1+0x1348] ;  /* 0x00134800010f7983 */ /* 0x000ea20000100800 */
[----:B------:R-:W-:Y:S01]  /*1d7a0*/  PRMT R76, RZ, 0x7610, R76 ;  /* 0x00007610ff4c7816 */ /* 0x000fe2000000004c */
[----:B0-----:R-:W-:-:S05]  /*1d7b0*/  @!P6 IMAD.MOV.U32 R14, RZ, RZ, R90 ;  /* 0x000000ffff0ee224 */ /* 0x001fca00078e005a */
[----:B--2---:R-:W2:Y:S04]  /*1d7c0*/  @!P6 LDG.E.U8 R76, desc[UR14][R14.64] ;  /* 0x0000000e0e4ce981 */ /* 0x004ea8000c1e1100 */
[----:B------:R-:W-:Y:S04]  /*1d7d0*/  STL [R1+0x4bc], R13 ;  /* 0x0004bc0d01007387 */ /* 0x000fe80000100800 */
[----:B------:R-:W3:Y:S04]  /*1d7e0*/  LDL R90, [R1+0x13e0] ;  /* 0x0013e000015a7983 */ /* 0x000ee80000100800 */
        /* <DEDUP_REMOVED lines=18> */
[----:B------:R0:W3:Y:S01]  /*1d910*/  @!P0 LDG.E.U8 R69, desc[UR14][R14.64] ;  /* 0x0000000e0e458981 */ /* 0x0000e2000c1e1100 */
[----:B------:R-:W-:-:S03]  /*1d920*/  PRMT R65, RZ, 0x7610, R65 ;  /* 0x00007610ff417816 */ /* 0x000fc60000000041 */
[----:B--2---:R-:W-:Y:S01]  /*1d930*/  STL [R1+0x1fcc], R83 ;  /* 0x001fcc5301007387 */ /* 0x004fe20000100800 */
[----:B0-----:R-:W-:Y:S02]  /*1d940*/  @!P0 IMAD.MOV.U32 R14, RZ, RZ, R76 ;  /* 0x000000ffff0e8224 */ /* 0x001fe400078e004c */
[----:B------:R-:W-:-:S05]  /*1d950*/  @!P0 IMAD.MOV.U32 R15, RZ, RZ, R13 ;  /* 0x000000ffff0f8224 */ /* 0x000fca00078e000d */
[----:B------:R0:W2:Y:S04]  /*1d960*/  @!P0 LDG.E.U8 R65, desc[UR14][R14.64] ;  /* 0x0000000e0e418981 */ /* 0x0000a8000c1e1100 */
[----:B---3--:R-:W-:Y:S04]  /*1d970*/  STL [R1+0x1fd0], R69 ;  /* 0x001fd04501007387 */ /* 0x008fe80000100800 */
[----:B------:R-:W3:Y:S04]  /*1d980*/  LDL.LU R76, [R1+0x20e4] ;  /* 0x0020e400014c7983 */ /* 0x000ee80000300800 */
[----:B------:R-:W2:Y:S01]  /*1d990*/  LDL R15, [R1+0x13c8] ;  /* 0x0013c800010f7983 */ /* 0x000ea20000100800 */
[----:B------:R-:W-:Y:S01]  /*1d9a0*/  PRMT R62, RZ, 0x7610, R62 ;  /* 0x00007610ff3e7816 */ /* 0x000fe2000000003e */
[----:B0-----:R-:W-:-:S02]  /*1d9b0*/  @!P0 IMAD.MOV.U32 R14, RZ, RZ, R87 ;  /* 0x000000ffff0e8224 */ /* 0x001fc400078e0057 */
[----:B------:R-:W-:-:S03]  /*1d9c0*/  VIADD R13, R92, 0xffffffaa ;  /* 0xffffffaa5c0d7836 */ /* 0x000fc60000000000 */
[----:B--2---:R-:W2:Y:S04]  /*1d9d0*/  @!P0 LDG.E.U8 R62, desc[UR14][R14.64] ;  /* 0x0000000e0e3e8981 */ /* 0x004ea8000c1e1100 */
[----:B------:R-:W-:Y:S04]  /*1d9e0*/  STL [R1+0x1fd4], R65 ;  /* 0x001fd44101007387 */ /* 0x000fe80000100800 */
[----:B------:R-:W4:Y:S01]  /*1d9f0*/  LDL R87, [R1+0x1404] ;  /* 0x0014040001577983 */ /* 0x000f220000100800 */
[----:B------:R-:W-:-:S03]  /*1da00*/  ISETP.GE.U32.AND P0, PT, R13, 0x7fffff2b, PT ;  /* 0x7fffff2b0d00780c */ /* 0x000fc60003f06070 */
[----:B------:R-:W4:Y:S04]  /*1da10*/  LDL R15, [R1+0x13d0] ;  /* 0x0013d000010f7983 */ /* 0x000f280000100800 */
[----:B--2---:R-:W-:Y:S04]  /*1da20*/  STL [R1+0x1fd8], R62 ;  /* 0x001fd83e01007387 */ /* 0x004fe80000100800 */
[----:B------:R-:W2:Y:S01]  /*1da30*/  LDL R13, [R1+0x13d8] ;  /* 0x0013d800010d7983 */ /* 0x000ea20000100800 */
[----:B------:R-:W-:Y:S01]  /*1da40*/  PRMT R57, RZ, 0x7610, R57 ;  /* 0x00007610ff397816 */ /* 0x000fe20000000039 */
[----:B---3--:R-:W-:Y:S01]  /*1da50*/  @!P6 IMAD.MOV.U32 R14, RZ, RZ, R76 ;  /* 0x000000ffff0ee224 */ /* 0x008fe200078e004c */
[----:B------:R-:W-:-:S02]  /*1da60*/  PRMT R55, RZ, 0x7610, R55 ;  /* 0x00007610ff377816 */ /* 0x000fc40000000037 */
[----:B------:R-:W-:Y:S01]  /*1da70*/  PRMT R38, RZ, 0x7610, R38 ;  /* 0x00007610ff267816 */ /* 0x000fe20000000026 */
[----:B------:R-:W3:Y:S04]  /*1da80*/  LDL.LU R76, [R1+0x20e0] ;  /* 0x0020e000014c7983 */ /* 0x000ee80000300800 */
[----:B----4-:R0:W4:Y:S02]  /*1da90*/  @!P6 LDG.E.U8 R57, desc[UR14][R14.64] ;  /* 0x0000000e0e39e981 */ /* 0x010124000c1e1100 */
[----:B0-----:R-:W-:Y:S02]  /*1daa0*/  @!P6 IMAD.MOV.U32 R14, RZ, RZ, R93 ;  /* 0x000000ffff0ee224 */ /* 0x001fe400078e005d */
[----:B--2---:R-:W-:-:S05]  /*1dab0*/  @!P6 IMAD.MOV.U32 R15, RZ, RZ, R13 ;  /* 0x000000ffff0fe224 */ /* 0x004fca00078e000d */
[----:B------:R0:W2:Y:S02]  /*1dac0*/  @!P6 LDG.E.U8 R55, desc[UR14][R14.64] ;  /* 0x0000000e0e37e981 */ /* 0x0000a4000c1e1100 */
[----:B0-----:R-:W-:Y:S02]  /*1dad0*/  @!P6 IMAD.MOV.U32 R14, RZ, RZ, R77 ;  /* 0x000000ffff0ee224 */ /* 0x001fe400078e004d */
[----:B------:R-:W-:-:S05]  /*1dae0*/  @!P6 IMAD.MOV.U32 R15, RZ, RZ, R90 ;  /* 0x000000ffff0fe224 */ /* 0x000fca00078e005a */
[----:B------:R0:W3:Y:S04]  /*1daf0*/  @!P6 LDG.E.U8 R38, desc[UR14][R14.64] ;  /* 0x0000000e0e26e981 */ /* 0x0000e8000c1e1100 */
[----:B----4-:R-:W-:Y:S01]  /*1db00*/  STL [R1+0x1fdc], R57 ;  /* 0x001fdc3901007387 */ /* 0x010fe20000100800 */
[----:B------:R-:W-:Y:S01]  /*1db10*/  PRMT R50, RZ, 0x7610, R50 ;  /* 0x00007610ff327816 */ /* 0x000fe20000000032 */
[----:B0-----:R-:W-:Y:S02]  /*1db20*/  @!P6 IMAD.MOV.U32 R14, RZ, RZ, R73 ;  /* 0x000000ffff0ee224 */ /* 0x001fe400078e0049 */
[----:B------:R-:W-:-:S05]  /*1db30*/  @!P6 IMAD.MOV.U32 R15, RZ, RZ, R75 ;  /* 0x000000ffff0fe224 */ /* 0x000fca00078e004b */
[----:B------:R-:W4:Y:S04]  /*1db40*/  @!P6 LDG.E.U8 R50, desc[UR14][R14.64] ;  /* 0x0000000e0e32e981 */ /* 0x000f28000c1e1100 */
[----:B--2---:R-:W-:Y:S04]  /*1db50*/  STL [R1+0x1fe0], R55 ;  /* 0x001fe03701007387 */ /* 0x004fe80000100800 */
[----:B------:R-:W2:Y:S04]  /*1db60*/  LDL.LU R77, [R1+0x20dc] ;  /* 0x0020dc00014d7983 */ /* 0x000ea80000300800 */
[----:B------:R-:W2:Y:S04]  /*1db70*/  LDL R93, [R1+0x141c] ;  /* 0x00141c00015d7983 */ /* 0x000ea80000100800 */
[----:B---3--:R-:W-:Y:S04]  /*1db80*/  STL [R1+0x1fe4], R38 ;  /* 0x001fe42601007387 */ /* 0x008fe80000100800 */
[----:B------:R-:W3:Y:S04]  /*1db90*/  LDL.LU R75, [R1+0x20d8] ;  /* 0x0020d800014b7983 */ /* 0x000ee80000300800 */
[----:B------:R-:W2:Y:S04]  /*1dba0*/  LDL.LU R73, [R1+0x20d4] ;  /* 0x0020d40001497983 */ /* 0x000ea80000300800 */
[----:B------:R-:W2:Y:S04]  /*1dbb0*/  LDL R14, [R1+0x13f0] ;  /* 0x0013f000010e7983 */ /* 0x000ea80000100800 */
[----:B------:R-:W2:Y:S01]  /*1dbc0*/  LDL R15, [R1+0x13f4] ;  /* 0x0013f400010f7983 */ /* 0x000ea20000100800 */
[----:B------:R-:W-:-:S03]  /*1dbd0*/  PRMT R76, RZ, 0x7610, R76 ;  /* 0x00007610ff4c7816 */ /* 0x000fc6000000004c */
[----:B------:R-:W3:Y:S04]  /*1dbe0*/  LDL R90, [R1+0x1424] ;  /* 0x00142400015a7983 */ /* 0x000ee80000100800 */
        /* <DEDUP_REMOVED lines=10> */
[----:B------:R-:W4:Y:S01]  /*1dc90*/  LDL R13, [R1+0x1400] ;  /* 0x00140000010d7983 */ /* 0x000f220000100800 */
[----:B0-----:R-:W-:-:S04]  /*1dca0*/  @!P0 LOP3.LUT R15, R15, R14, RZ, 0x3c, !PT ;  /* 0x0000000e0f0f8212 */ /* 0x001fc800078e3cff */
[----:B------:R-:W-:-:S04]  /*1dcb0*/  @!P0 LOP3.LUT R14, R15, R14, RZ, 0x3c, !PT ;  /* 0x0000000e0f0e8212 */ /* 0x000fc800078e3cff */
[----:B------:R-:W-:-:S05]  /*1dcc0*/  @!P0 LOP3.LUT R15, R15, R14, RZ, 0x3c, !PT ;  /* 0x0000000e0f0f8212 */ /* 0x000fca00078e3cff */
[----:B------:R0:W4:Y:S01]  /*1dcd0*/  @!P0 LDG.E.U8 R77, desc[UR14][R14.64] ;  /* 0x0000000e0e4d8981 */ /* 0x000122000c1e1100 */
[----:B---3--:R-:W-:-:S03]  /*1dce0*/  PRMT R75, RZ, 0x7610, R75 ;  /* 0x00007610ff4b7816 */ /* 0x008fc6000000004b */
[----:B--2---:R-:W-:Y:S01]  /*1dcf0*/  STL [R1+0x1fec], R76 ;  /* 0x001fec4c01007387 */ /* 0x004fe20000100800 */
[----:B0-----:R-:W-:Y:S02]  /*1dd00*/  @!P0 IMAD.MOV.U32 R14, RZ, RZ, R87 ;  /* 0x000000ffff0e8224 */ /* 0x001fe400078e0057 */
[----:B----4-:R-:W-:-:S05]  /*1dd10*/  @!P0 IMAD.MOV.U32 R15, RZ, RZ, R13 ;  /* 0x000000ffff0f8224 */ /* 0x010fca00078e000d */
[----:B------:R-:W2:Y:S04]  /*1dd20*/  @!P0 LDG.E.U8 R75, desc[UR14][R14.64] ;  /* 0x0000000e0e4b8981 */ /* 0x000ea8000c1e1100 */
[----:B------:R-:W-:Y:S04]  /*1dd30*/  STL [R1+0x1ff0], R77 ;  /* 0x001ff04d01007387 */ /* 0x000fe80000100800 */
[----:B------:R-:W3:Y:S04]  /*1dd40*/  LDL R14, [R1+0x1408] ;  /* 0x00140800010e7983 */ /* 0x000ee80000100800 */
[----:B------:R-:W3:Y:S01]  /*1dd50*/  LDL R15, [R1+0x140c] ;  /* 0x00140c00010f7983 */ /* 0x000ee20000100800 */
[----:B------:R-:W-:-:S03]  /*1dd60*/  PRMT R73, RZ, 0x7610, R73 ;  /* 0x00007610ff497816 */ /* 0x000fc60000000049 */
[----:B------:R-:W4:Y:S04]  /*1dd70*/  LDL R87, [R1+0x1444] ;  /* 0x0014440001577983 */ /* 0x000f280000100800 */
[----:B--2---:R-:W-:Y:S01]  /*1dd80*/  STL [R1+0x1ff4], R75 ;  /* 0x001ff44b01007387 */ /* 0x004fe20000100800 */
[----:B---3--:R-:W-:-:S04]  /*1dd90*/  @!P0 LOP3.LUT R15, R15, R14, RZ, 0x3c, !PT ;  /* 0x0000000e0f0f8212 */ /* 0x008fc800078e3cff */
        /* <DEDUP_REMOVED lines=11> */
[----:B------:R-:W3:Y:S01]  /*1de50*/  LDL R15, [R1+0x1418] ;  /* 0x00141800010f7983 */ /* 0x000ee20000100800 */
[----:B------:R-:W-:Y:S01]  /*1de60*/  PRMT R72, RZ, 0x7610, R72 ;  /* 0x00007610ff487816 */ /* 0x000fe20000000048 */
[----:B0-----:R-:W-:-:S05]  /*1de70*/  @!P6 IMAD.MOV.U32 R14, RZ, RZ, R93 ;  /* 0x000000ffff0ee224 */ /* 0x001fca00078e005d */
[----:B---3--:R-:W3:Y:S04]  /*1de80*/  @!P6 LDG.E.U8 R72, desc[UR14][R14.64] ;  /* 0x0000000e0e48e981 */ /* 0x008ee8000c1e1100 */
[----:B--2---:R0:W-:Y:S04]  /*1de90*/  STL [R1+0x4b4], R88 ;  /* 0x0004b45801007387 */ /* 0x0041e80000100800 */
[----:B------:R-:W2:Y:S04]  /*1dea0*/  LDL R93, [R1+0x14bc] ;  /* 0x0014bc00015d7983 */ /* 0x000ea80000100800 */
[----:B0-----:R-:W2:Y:S04]  /*1deb0*/  LDL R88, [R1+0x14b4] ;  /* 0x0014b40001587983 */ /* 0x001ea80000100800 */
[----:B---3--:R0:W-:Y:S04]  /*1dec0*/  STL [R1+0x4b0], R72 ;  /* 0x0004b04801007387 */ /* 0x0081e80000100800 */
[----:B0-----:R-:W3:Y:S04]  /*1ded0*/  LDL.LU R72, [R1+0x20d0] ;  /* 0x0020d00001487983 */ /* 0x001ee80000300800 */
[----:B------:R-:W2:Y:S01]  /*1dee0*/  LDL R15, [R1+0x1420] ;  /* 0x00142000010f7983 */ /* 0x000ea20000100800 */
[----:B------:R-:W-:-:S02]  /*1def0*/  VIADD R13, R92, 0xffffffa8 ;  /* 0xffffffa85c0d7836 */ /* 0x000fc40000000000 */
[----:B------:R-:W-:Y:S02]  /*1df00*/  @!P6 IMAD.MOV.U32 R14, RZ, RZ, R90 ;  /* 0x000000ffff0ee224 */ /* 0x000fe400078e005a */
[----:B------:R-:W3:Y:S01]  /*1df10*/  LDL R90, [R1+0x14c0] ;  /* 0x0014c000015a7983 */ /* 0x000ee20000100800 */
[----:B------:R-:W-:Y:S02]  /*1df20*/  ISETP.GE.U32.AND P0, PT, R13, 0x7fffff29, PT ;  /* 0x7fffff290d00780c */ /* 0x000fe40003f06070 */
[----:B------:R-:W-:-:S06]  /*1df30*/  PRMT R13, RZ, 0x7610, R13 ;  /* 0x00007610ff0d7816 */ /* 0x000fcc000000000d */
[----:B--2---:R0:W2:Y:S04]  /*1df40*/  @!P6 LDG.E.U8 R13, desc[UR14][R14.64] ;  /* 0x0000000e0e0de981 */ /* 0x0040a8000c1e1100 */
[----:B------:R-:W0:Y:S04]  /*1df50*/  LDL R14, [R1+0x1428] ;  /* 0x00142800010e7983 */ /* 0x000e280000100800 */
[----:B------:R-:W0:Y:S01]  /*1df60*/  LDL R15, [R1+0x142c] ;  /* 0x00142c00010f7983 */ /* 0x000e220000100800 */
[----:B---3--:R-:W-:Y:S02]  /*1df70*/  PRMT R72, RZ, 0x7610, R72 ;  /* 0x00007610ff487816 */ /* 0x008fe40000000048 */
        /* <DEDUP_REMOVED lines=22> */
[----:B------:R-:W2:Y:S01]  /*1e0e0*/  @!P0 LDG.E.U8 R72, desc[UR14][R14.64] ;  /* 0x0000000e0e488981 */ /* 0x000ea2000c1e1100 */
[----:B------:R-:W-:-:S03]  /*1e0f0*/  VIADD R13, R92, 0xffffffa4 ;  /* 0xffffffa45c0d7836 */ /* 0x000fc60000000000 */
[----:B--2---:R0:W-:Y:S04]  /*1e100*/  STL [R1+0x4a0], R72 ;  /* 0x0004a04801007387 */ /* 0x0041e80000100800 */
[----:B0-----:R-:W2:Y:S04]  /*1e110*/  LDL.LU R72, [R1+0x20c4] ;  /* 0x0020c40001487983 */ /* 0x001ea80000300800 */
[----:B------:R-:W3:Y:S01]  /*1e120*/  LDL R15, [R1+0x1440] ;  /* 0x00144000010f7983 */ /* 0x000ee20000100800 */
[----:B------:R-:W-:Y:S02]  /*1e130*/  ISETP.GE.U32.AND P6, PT, R13, 0x7fffff25, PT ;  /* 0x7fffff250d00780c */ /* 0x000fe40003fc6070 */
[----:B------:R-:W-:Y:S01]  /*1e140*/  PRMT R13, RZ, 0x7610, R13 ;  /* 0x00007610ff0d7816 */ /* 0x000fe2000000000d */
[----:B----4-:R-:W-:-:S02]  /*1e150*/  @!P0 IMAD.MOV.U32 R14, RZ, RZ, R87 ;  /* 0x000000ffff0e8224 */ /* 0x010fc400078e0057 */
[----:B------:R-:W4:Y:S04]  /*1e160*/  LDL R87, [R1+0x14e0] ;  /* 0x0014e00001577983 */ /* 0x000f280000100800 */
[----:B---3--:R0:W3:Y:S04]  /*1e170*/  @!P0 LDG.E.U8 R13, desc[UR14][R14.64] ;  /* 0x0000000e0e0d8981 */ /* 0x0080e8000c1e1100 */
[----:B------:R-:W0:Y:S04]  /*1e180*/  LDL R14, [R1+0x1448] ;  /* 0x00144800010e7983 */ /* 0x000e280000100800 */
[----:B------:R-:W0:Y:S01]  /*1e190*/  LDL R15, [R1+0x144c] ;  /* 0x00144c00010f7983 */ /* 0x000e220000100800 */
[----:B--2---:R-:W-:-:S02]  /*1e1a0*/  PRMT R72, RZ, 0x7610, R72 ;  /* 0x00007610ff487816 */ /* 0x004fc40000000048 */
[----:B0-----:R-:W-:-:S04]  /*1e1b0*/  @!P0 LOP3.LUT R15, R15, R14, RZ, 0x3c, !PT ;  /* 0x0000000e0f0f8212 */ /* 0x001fc800078e3cff */
[----:B------:R-:W-:-:S04]  /*1e1c0*/  @!P0 LOP3.LUT R14, R15, R14, RZ, 0x3c, !PT ;  /* 0x0000000e0f0e8212 */ /* 0x000fc800078e3cff */
[----:B------:R-:W-:-:S05]  /*1e1d0*/  @!P0 LOP3.LUT R15, R15, R14, RZ, 0x3c, !PT ;  /* 0x0000000e0f0f8212 */ /* 0x000fca00078e3cff */
[----:B------:R-:W2:Y:S04]  /*1e1e0*/  @!P0 LDG.E.U8 R72, desc[UR14][R14.64] ;  /* 0x0000000e0e488981 */ /* 0x000ea8000c1e1100 */
[----:B---3--:R0:W-:Y:S02]  /*1e1f0*/  STL [R1+0x49c], R13 ;  /* 0x00049c0d01007387 */ /* 0x0081e40000100800 */
[----:B0-----:R-:W-:-:S05]  /*1e200*/  VIADD R13, R92, 0xffffffa3 ;  /* 0xffffffa35c0d7836 */ /* 0x001fca0000000000 */
[----:B------:R-:W-:Y:S01]  /*1e210*/  ISETP.GE.U32.AND P0, PT, R13, 0x7fffff24, PT ;  /* 0x7fffff240d00780c */ /* 0x000fe20003f06070 */
[----:B--2---:R0:W-:Y:S04]  /*1e220*/  STL [R1+0x498], R72 ;  /* 0x0004984801007387 */ /* 0x0041e80000100800 */
[----:B0-----:R-:W2:Y:S04]  /*1e230*/  LDL.LU R72, [R1+0x20c0] ;  /* 0x0020c00001487983 */ /* 0x001ea80000300800 */
[----:B------:R-:W3:Y:S04]  /*1e240*/  LDL R15, [R1+0x14b0] ;  /* 0x0014b000010f7983 */ /* 0x000ee80000100800 */
[----:B------:R-:W2:Y:S01]  /*1e250*/  LDL R13, [R1+0x14b8] ;  /* 0x0014b800010d7983 */ /* 0x000ea20000100800 */
[----:B------:R-:W-:Y:S01]  /*1e260*/  PRMT R60, RZ, 0x7610, R60 ;  /* 0x00007610ff3c7816 */ /* 0x000fe2000000003c */
[----:B------:R-:W-:Y:S01]  /*1e270*/  @!P6 IMAD.MOV.U32 R14, RZ, RZ, R88 ;  /* 0x000000ffff0ee224 */ /* 0x000fe200078e0058 */
[----:B------:R-:W-:-:S02]  /*1e280*/  PRMT R59, RZ, 0x7610, R59 ;  /* 0x00007610ff3b7816 */ /* 0x000fc4000000003b */
[----:B------:R-:W-:Y:S01]  /*1e290*/  PRMT R56, RZ, 0x7610, R56 ;  /* 0x00007610ff387816 */ /* 0x000fe20000000038 */
[----:B------:R-:W2:Y:S04]  /*1e2a0*/  LDL R88, [R1+0x14f4] ;  /* 0x0014f40001587983 */ /* 0x000ea80000100800 */
[----:B---3--:R0:W3:Y:S02]  /*1e2b0*/  @!P6 LDG.E.U8 R60, desc[UR14][R14.64] ;  /* 0x0000000e0e3ce981 */ /* 0x0080e4000c1e1100 */
[----:B0-----:R-:W-:Y:S02]  /*1e2c0*/  @!P6 IMAD.MOV.U32 R14, RZ, RZ, R93 ;  /* 0x000000ffff0ee224 */ /* 0x001fe400078e005d */
[----:B--2---:R-:W-:Y:S01]  /*1e2d0*/  @!P6 IMAD.MOV.U32 R15, RZ, RZ, R13 ;  /* 0x000000ffff0fe224 */ /* 0x004fe200078e000d */
[----:B------:R-:W2:Y:S04]  /*1e2e0*/  LDL R93, [R1+0x14fc] ;  /* 0x0014fc00015d7983 */ /* 0x000ea80000100800 */
[----:B------:R0:W2:Y:S02]  /*1e2f0*/  @!P6 LDG.E.U8 R59, desc[UR14][R14.64] ;  /* 0x0000000e0e3be981 */ /* 0x0000a4000c1e1100 */
[----:B0-----:R-:W-:-:S02]  /*1e300*/  @!P6 IMAD.MOV.U32 R14, RZ, RZ, R72 ;  /* 0x000000ffff0ee224 */ /* 0x001fc400078e0048 */
[----:B------:R-:W-:Y:S01]  /*1e310*/  @!P6 IMAD.MOV.U32 R15, RZ, RZ, R90 ;  /* 0x000000ffff0fe224 */ /* 0x000fe200078e005a */
[----:B------:R-:W2:Y:S01]  /*1e320*/  LDL.LU R72, [R1+0x20bc] ;  /* 0x0020bc0001487983 */ /* 0x000ea20000300800 */
[----:B------:R-:W-:Y:S01]  /*1e330*/  PRMT R53, RZ, 0x7610, R53 ;  /* 0x00007610ff357816 */ /* 0x000fe20000000035 */
[----:B------:R-:W-:Y:S01]  /*1e340*/  VIADD R13, R92, 0xffffffa2 ;  /* 0xffffffa25c0d7836 */ /* 0x000fe20000000000 */
[----:B------:R-:W-:Y:S01]  /*1e350*/  PRMT R22, RZ, 0x7610, R22 ;  /* 0x00007610ff167816 */ /* 0x000fe20000000016 */
[----:B------:R0:W2:Y:S04]  /*1e360*/  @!P6 LDG.E.U8 R56, desc[UR14][R14.64] ;  /* 0x0000000e0e38e981 */ /* 0x0000a8000c1e1100 */
[----:B------:R-:W2:Y:S04]  /*1e370*/  LDL R90, [R1+0x1504] ;  /* 0x00150400015a7983 */ /* 0x000ea80000100800 */
[----:B------:R-:W0:Y:S04]  /*1e380*/  LDL R14, [R1+0x14c8] ;  /* 0x0014c800010e7983 */ /* 0x000e280000100800 */
[----:B------:R-:W0:Y:S02]  /*1e390*/  LDL R15, [R1+0x14cc] ;  /* 0x0014cc00010f7983 */ /* 0x000e240000100800 */
[----:B0-----:R-:W-:-:S04]  /*1e3a0*/  @!P6 LOP3.LUT R15, R15, R14, RZ, 0x3c, !PT ;  /* 0x0000000e0f0fe212 */ /* 0x001fc800078e3cff */
[----:B------:R-:W-:-:S04]  /*1e3b0*/  @!P6 LOP3.LUT R14, R15, R14, RZ, 0x3c, !PT ;  /* 0x0000000e0f0ee212 */ /* 0x000fc800078e3cff */
[----:B------:R-:W-:-:S05]  /*1e3c0*/  @!P6 LOP3.LUT R15, R15, R14, RZ, 0x3c, !PT ;  /* 0x0000000e0f0fe212 */ /* 0x000fca00078e3cff */
[----:B------:R2:W3:Y:S04]  /*1e3d0*/  @!P6 LDG.E.U8 R53, desc[UR14][R14.64] ;  /* 0x0000000e0e35e981 */ /* 0x0004e8000c1e1100 */
[----:B------:R-:W3:Y:S01]  /*1e3e0*/  LDL R15, [R1+0x14d0] ;  /* 0x0014d000010f7983 */ /* 0x000ee20000100800 */
[----:B------:R-:W-:Y:S01]  /*1e3f0*/  ISETP.GE.U32.AND P6, PT, R13, 0x7fffff23, PT ;  /* 0x7fffff230d00780c */ /* 0x000fe20003fc6070 */
[----:B--2---:R-:W-:Y:S02]  /*1e400*/  @!P0 IMAD.MOV.U32 R14, RZ, RZ, R72 ;  /* 0x000000ffff0e8224 */ /* 0x004fe400078e0048 */
[----:B------:R-:W2:Y:S04]  /*1e410*/  LDL R13, [R1+0x14dc] ;  /* 0x0014dc00010d7983 */ /* 0x000ea80000100800 */
[----:B------:R-:W2:Y:S01]  /*1e420*/  LDL.LU R72, [R1+0x20b8] ;  /* 0x0020b80001487983 */ /* 0x000ea20000300800 */
[----:B------:R-:W-:-:S03]  /*1e430*/  PRMT R63, RZ, 0x7610, R63 ;  /* 0x00007610ff3f7816 */ /* 0x000fc6000000003f */
[----:B---3--:R2:W3:Y:S04]  /*1e440*/  @!P0 LDG.E.U8 R22, desc[UR14][R14.64] ;  /* 0x0000000e0e168981 */ /* 0x0084e8000c1e1100 */
[----:B------:R-:W3:Y:S01]  /*1e450*/  LDL R15, [R1+0x14d8] ;  /* 0x0014d800010f7983 */ /* 0x000ee20000100800 */
[----:B--2---:R-:W-:Y:S01]  /*1e460*/  @!P0 IMAD.MOV.U32 R14, RZ, RZ, R13 ;  /* 0x000000ffff0e8224 */ /* 0x004fe200078e000d */
[----:B------:R-:W-:Y:S02]  /*1e470*/  PRMT R74, RZ, 0x7610, R74 ;  /* 0x00007610ff4a7816 */ /* 0x000fe4000000004a */
[----:B------:R-:W-:Y:S02]  /*1e480*/  PRMT R54, RZ, 0x7610, R54 ;  /* 0x00007610ff367816 */ /* 0x000fe40000000036 */
[----:B---3--:R0:W2:Y:S02]  /*1e490*/  @!P0 LDG.E.U8 R63, desc[UR14][R14.64] ;  /* 0x0000000e0e3f8981 */ /* 0x0080a4000c1e1100 */
[----:B0-----:R-:W-:-:S02]  /*1e4a0*/  @!P0 IMAD.MOV.U32 R14, RZ, RZ, R71 ;  /* 0x000000ffff0e8224 */ /* 0x001fc400078e0047 */
[----:B----4-:R-:W-:Y:S01]  /*1e4b0*/  @!P0 IMAD.MOV.U32 R15, RZ, RZ, R87 ;  /* 0x000000ffff0f8224 */ /* 0x010fe200078e0057 */
[----:B------:R-:W3:Y:S04]  /*1e4c0*/  LDL.LU R71, [R1+0x20b4] ;  /* 0x0020b40001477983 */ /* 0x000ee80000300800 */
[----:B------:R0:W4:Y:S02]  /*1e4d0*/  @!P0 LDG.E.U8 R74, desc[UR14][R14.64] ;  /* 0x0000000e0e4a8981 */ /* 0x000124000c1e1100 */
[----:B0-----:R-:W-:Y:S02]  /*1e4e0*/  @!P0 IMAD.MOV.U32 R14, RZ, RZ, R27 ;  /* 0x000000ffff0e8224 */ /* 0x001fe400078e001b */
[----:B------:R-:W-:Y:S02]  /*1e4f0*/  @!P0 IMAD.MOV.U32 R15, RZ, RZ, R68 ;  /* 0x000000ffff0f8224 */ /* 0x000fe400078e0044 */
[----:B------:R-:W2:Y:S04]  /*1e500*/  LDL.LU R68, [R1+0x20b0] ;  /* 0x0020b00001447983 */ /* 0x000ea80000300800 */
[----:B------:R-:W2:Y:S04]  /*1e510*/  LDL.LU R27, [R1+0x20ac] ;  /* 0x0020ac00011b7983 */ /* 0x000ea80000300800 */
[----:B------:R0:W2:Y:S01]  /*1e520*/  @!P0 LDG.E.U8 R54, desc[UR14][R14.64] ;  /* 0x0000000e0e368981 */ /* 0x0000a2000c1e1100 */
[----:B------:R-:W-:Y:S01]  /*1e530*/  PRMT R72, RZ, 0x7610, R72 ;  /* 0x00007610ff487816 */ /* 0x000fe20000000048 */
[----:B------:R-:W-:Y:S01]  /*1e540*/  VIADD R13, R92, 0xffffffa1 ;  /* 0xffffffa15c0d7836 */ /* 0x000fe20000000000 */
[----:B------:R-:W-:Y:S01]  /*1e550*/  PRMT R64, RZ, 0x7610, R64 ;  /* 0x00007610ff407816 */ /* 0x000fe20000000040 */
[----:B------:R-:W2:Y:S04]  /*1e560*/  LDL R87, [R1+0x152c] ;  /* 0x00152c0001577983 */ /* 0x000ea80000100800 */
[----:B------:R-:W2:Y:S01]  /*1e570*/  LDL R15, [R1+0x14f0] ;  /* 0x0014f000010f7983 */ /* 0x000ea20000100800 */
[----:B0-----:R-:W-:Y:S01]  /*1e580*/  @!P6 IMAD.MOV.U32 R14, RZ, RZ, R88 ;  /* 0x000000ffff0ee224 */ /* 0x001fe200078e0058 */
[----:B------:R-:W-:-:S02]  /*1e590*/  ISETP.GE.U32.AND P0, PT, R13, 0x7fffff22, PT ;  /* 0x7fffff220d00780c */ /* 0x000fc40003f06070 */
[----:B------:R-:W3:Y:S04]  /*1e5a0*/  LDL R88, [R1+0x1534] ;  /* 0x0015340001587983 */ /* 0x000ee80000100800 */
[----:B------:R-:W3:Y:S04]  /*1e5b0*/  LDL R13, [R1+0x1500] ;  /* 0x00150000010d7983 */ /* 0x000ee80000100800 */
[----:B--2---:R0:W2:Y:S04]  /*1e5c0*/  @!P6 LDG.E.U8 R72, desc[UR14][R14.64] ;  /* 0x0000000e0e48e981 */ /* 0x0040a8000c1e1100 */
[----:B------:R-:W2:Y:S01]  /*1e5d0*/  LDL R15, [R1+0x14f8] ;  /* 0x0014f800010f7983 */ /* 0x000ea20000100800 */
[----:B---3--:R-:W-:Y:S01]  /*1e5e0*/  PRMT R71, RZ, 0x7610, R71 ;  /* 0x00007610ff477816 */ /* 0x008fe20000000047 */
[----:B0-----:R-:W-:Y:S01]  /*1e5f0*/  @!P6 IMAD.MOV.U32 R14, RZ, RZ, R93 ;  /* 0x000000ffff0ee224 */ /* 0x001fe200078e005d */
[----:B------:R-:W-:-:S02]  /*1e600*/  PRMT R27, RZ, 0x7610, R27 ;  /* 0x00007610ff1b7816 */ /* 0x000fc4000000001b */
[----:B------:R-:W-:Y:S01]  /*1e610*/  PRMT R68, RZ, 0x7610, R68 ;  /* 0x00007610ff447816 */ /* 0x000fe20000000044 */
[----:B------:R-:W3:Y:S04]  /*1e620*/  LDL R93, [R1+0x153c] ;  /* 0x00153c00015d7983 */ /* 0x000ee80000100800 */
[----:B--2---:R0:W2:Y:S02]  /*1e630*/  @!P6 LDG.E.U8 R71, desc[UR14][R14.64] ;  /* 0x0000000e0e47e981 */ /* 0x0040a4000c1e1100 */
[----:B0-----:R-:W-:Y:S02]  /*1e640*/  @!P6 IMAD.MOV.U32 R14, RZ, RZ, R90 ;  /* 0x000000ffff0ee224 */ /* 0x001fe400078e005a */
[----:B------:R-:W-:Y:S01]  /*1e650*/  @!P6 IMAD.MOV.U32 R15, RZ, RZ, R13 ;  /* 0x000000ffff0fe224 */ /* 0x000fe200078e000d */
[----:B------:R-:W2:Y:S04]  /*1e660*/  LDL R90, [R1+0x1544] ;  /* 0x00154400015a7983 */ /* 0x000ea80000100800 */
[----:B------:R0:W2:Y:S04]  /*1e670*/  @!P6 LDG.E.U8 R27, desc[UR14][R14.64] ;  /* 0x0000000e0e1be981 */ /* 0x0000a8000c1e1100 */
[----:B------:R-:W0:Y:S04]  /*1e680*/  LDL R14, [R1+0x1508] ;  /* 0x00150800010e7983 */ /* 0x000e280000100800 */
[----:B------:R-:W0:Y:S02]  /*1e690*/  LDL R15, [R1+0x150c] ;  /* 0x00150c00010f7983 */ /* 0x000e240000100800 */
[----:B0-----:R-:W-:-:S04]  /*1e6a0*/  @!P6 LOP3.LUT R15, R15, R14, RZ, 0x3c, !PT ;  /* 0x0000000e0f0fe212 */ /* 0x001fc800078e3cff */
[----:B------:R-:W-:-:S04]  /*1e6b0*/  @!P6 LOP3.LUT R14, R15, R14, RZ, 0x3c, !PT ;  /* 0x0000000e0f0ee212 */ /* 0x000fc800078e3cff */
[----:B------:R-:W-:-:S05]  /*1e6c0*/  @!P6 LOP3.LUT R15, R15, R14, RZ, 0x3c, !PT ;  /* 0x0000000e0f0fe212 */ /* 0x000fca00078e3cff */
[----:B------:R0:W2:Y:S04]  /*1e6d0*/  @!P6 LDG.E.U8 R68, desc[UR14][R14.64] ;  /* 0x0000000e0e44e981 */ /* 0x0000a8000c1e1100 */
[----:B------:R-:W0:Y:S04]  /*1e6e0*/  LDL R14, [R1+0x1510] ;  /* 0x00151000010e7983 */ /* 0x000e280000100800 */
[----:B------:R-:W0:Y:S02]  /*1e6f0*/  LDL R15, [R1+0x1514] ;  /* 0x00151400010f7983 */ /* 0x000e240000100800 */
[----:B0-----:R-:W-:-:S04]  /*1e700*/  @!P0 LOP3.LUT R15, R15, R14, RZ, 0x3c, !PT ;  /* 0x0000000e0f0f8212 */ /* 0x001fc800078e3cff */
        /* <DEDUP_REMOVED lines=23> */
[----:B------:R-:W3:Y:S01]  /*1e880*/  LDL R15, [R1+0x1528] ;  /* 0x00152800010f7983 */ /* 0x000ee20000100800 */
[----:B------:R-:W-:Y:S01]  /*1e890*/  PRMT R86, RZ, 0x7610, R86 ;  /* 0x00007610ff567816 */ /* 0x000fe20000000056 */
[----:B0-----:R-:W-:Y:S02]  /*1e8a0*/  @!P0 IMAD.MOV.U32 R14, RZ, RZ, R87 ;  /* 0x000000ffff0e8224 */ /* 0x001fe400078e0057 */
[----:B--2---:R-:W-:Y:S04]  /*1e8b0*/  STL [R1+0x48c], R13 ;  /* 0x00048c0d01007387 */ /* 0x004fe80000100800 */
[----:B---3--:R0:W2:Y:S04]  /*1e8c0*/  @!P0 LDG.E.U8 R86, desc[UR14][R14.64] ;  /* 0x0000000e0e568981 */ /* 0x0080a8000c1e1100 */
[----:B------:R-:W3:Y:S01]  /*1e8d0*/  LDL R15, [R1+0x1530] ;  /* 0x00153000010f7983 */ /* 0x000ee20000100800 */
[----:B------:R-:W-:Y:S01]  /*1e8e0*/  PRMT R66, RZ, 0x7610, R66 ;  /* 0x00007610ff427816 */ /* 0x000fe20000000042 */
[----:B0-----:R-:W-:-:S05]  /*1e8f0*/  @!P6 IMAD.MOV.U32 R14, RZ, RZ, R88 ;  /* 0x000000ffff0ee224 */ /* 0x001fca00078e0058 */
[----:B---3--:R-:W3:Y:S04]  /*1e900*/  @!P6 LDG.E.U8 R66, desc[UR14][R14.64] ;  /* 0x0000000e0e42e981 */ /* 0x008ee8000c1e1100 */
[----:B--2---:R0:W-:Y:S04]  /*1e910*/  STL [R1+0x488], R86 ;  /* 0x0004885601007387 */ /* 0x0041e80000100800 */
[----:B------:R-:W2:Y:S04]  /*1e920*/  LDL R87, [R1+0x15cc] ;  /* 0x0015cc0001577983 */ /* 0x000ea80000100800 */
[----:B------:R-:W2:Y:S04]  /*1e930*/  LDL R88, [R1+0x15d0] ;  /* 0x0015d00001587983 */ /* 0x000ea80000100800 */
[----:B0-----:R-:W2:Y:S04]  /*1e940*/  LDL R86, [R1+0x15c8] ;  /* 0x0015c80001567983 */ /* 0x001ea80000100800 */
[----:B---3--:R0:W-:Y:S04]  /*1e950*/  STL [R1+0x484], R66 ;  /* 0x0004844201007387 */ /* 0x0081e80000100800 */
[----:B0-----:R-:W3:Y:S04]  /*1e960*/  LDL.LU R66, [R1+0x20a0] ;  /* 0x0020a00001427983 */ /* 0x001ee80000300800 */
[----:B------:R-:W2:Y:S01]  /*1e970*/  LDL R15, [R1+0x1538] ;  /* 0x00153800010f7983 */ /* 0x000ea20000100800 */
[----:B------:R-:W-:Y:S01]  /*1e980*/  PRMT R91, RZ, 0x7610, R91 ;  /* 0x00007610ff5b7816 */ /* 0x000fe2000000005b */
[----:B------:R-:W-:-:S02]  /*1e990*/  @!P6 IMAD.MOV.U32 R14, RZ, RZ, R93 ;  /* 0x000000ffff0ee224 */ /* 0x000fc400078e005d */
[----:B------:R-:W-:-:S03]  /*1e9a0*/  VIADD R13, R92, 0xffffff9c ;  /* 0xffffff9c5c0d7836 */ /* 0x000fc60000000000 */
[----:B--2---:R0:W2:Y:S04]  /*1e9b0*/  @!P6 LDG.E.U8 R91, desc[UR14][R14.64] ;  /* 0x0000000e0e5be981 */ /* 0x0040a8000c1e1100 */
[----:B------:R-:W4:Y:S01]  /*1e9c0*/  LDL R15, [R1+0x1540] ;  /* 0x00154000010f7983 */ /* 0x000f220000100800 */
[----:B------:R-:W-:Y:S02]  /*1e9d0*/  ISETP.GE.U32.AND P0, PT, R13, 0x7fffff1d, PT ;  /* 0x7fffff1d0d00780c */ /* 0x000fe40003f06070 */
[----:B------:R-:W-:Y:S01]  /*1e9e0*/  PRMT R13, RZ, 0x7610, R13 ;  /* 0x00007610ff0d7816 */ /* 0x000fe2000000000d */
[----:B0-----:R-:W-:Y:S01]  /*1e9f0*/  @!P6 IMAD.MOV.U32 R14, RZ, RZ, R90 ;  /* 0x000000ffff0ee224 */ /* 0x001fe200078e005a */
[----:B--2---:R0:W-:Y:S01]  /*1ea00*/  STL [R1+0x480], R91 ;  /* 0x0004805b01007387 */ /* 0x0041e20000100800 */
[----:B---3--:R-:W-:-:S03]  /*1ea10*/  PRMT R66, RZ, 0x7610, R66 ;  /* 0x00007610ff427816 */ /* 0x008fc60000000042 */
[----:B------:R-:W2:Y:S04]  /*1ea20*/  LDL R93, [R1+0x15dc] ;  /* 0x0015dc00015d7983 */ /* 0x000ea80000100800 */
[----:B------:R-:W3:Y:S04]  /*1ea30*/  LDL R90, [R1+0x15e0] ;  /* 0x0015e000015a7983 */ /* 0x000ee80000100800 */
[----:B----4-:R1:W4:Y:S04]  /*1ea40*/  @!P6 LDG.E.U8 R13, desc[UR14][R14.64] ;  /* 0x0000000e0e0de981 */ /* 0x010328000c1e1100 */
[----:B0-----:R-:W2:Y:S04]  /*1ea50*/  LDL R91, [R1+0x15d8] ;  /* 0x0015d800015b7983 */ /* 0x001ea80000100800 */
[----:B------:R-:W1:Y:S04]  /*1ea60*/  LDL R14, [R1+0x1548] ;  /* 0x00154800010e7983 */ /* 0x000e680000100800 */
[----:B------:R-:W1:Y:S02]  /*1ea70*/  LDL R15, [R1+0x154c] ;  /* 0x00154c00010f7983 */ /* 0x000e640000100800 */
[----:B-1----:R-:W-:-:S04]  /*1ea80*/  @!P6 LOP3.LUT R15, R15, R14, RZ, 0x3c, !PT ;  /* 0x0000000e0f0fe212 */ /* 0x002fc800078e3cff */
        /* <DEDUP_REMOVED lines=8> */
[----:B------:R-:W-:-:S02]  /*1eb10*/  PRMT R43, RZ, 0x7610, R43 ;  /* 0x00007610ff2b7816 */ /* 0x000fc4000000002b */
[----:B----4-:R-:W-:-:S04]  /*1eb20*/  @!P0 LOP3.LUT R15, R15, R14, RZ, 0x3c, !PT ;  /* 0x0000000e0f0f8212 */ /* 0x010fc800078e3cff */
[----:B------:R-:W-:-:S04]  /*1eb30*/  @!P0 LOP3.LUT R14, R15, R14, RZ, 0x3c, !PT ;  /* 0x0000000e0f0e8212 */ /* 0x000fc800078e3cff */
[----:B------:R-:W-:-:S05]  /*1eb40*/  @!P0 LOP3.LUT R15, R15, R14, RZ, 0x3c, !PT ;  /* 0x0000000e0f0f8212 */ /* 0x000fca00078e3cff */
[----:B------:R2:W4:Y:S04]  /*1eb50*/  @!P0 LDG.E.U8 R43, desc[UR14][R14.64] ;  /* 0x0000000e0e2b8981 */ /* 0x000528000c1e1100 */
[----:B------:R-:W3:Y:S01]  /*1eb60*/  LDL R15, [R1+0x15b8] ;  /* 0x0015b800010f7983 */ /* 0x000ee20000100800 */
[----:B------:R-:W-:Y:S01]  /*1eb70*/  VIADD R13, R92, 0xffffff9b ;  /* 0xffffff9b5c0d7836 */ /* 0x000fe20000000000 */
[----:B------:R-:W-:Y:S01]  /*1eb80*/  PRMT R40, RZ, 0x7610, R40 ;  /* 0x00007610ff287816 */ /* 0x000fe20000000028 */
[----:B--2---:R-:W-:-:S03]  /*1eb90*/  @!P0 IMAD.MOV.U32 R14, RZ, RZ, R66 ;  /* 0x000000ffff0e8224 */ /* 0x004fc600078e0042 */
[----:B------:R-:W-:Y:S02]  /*1eba0*/  ISETP.GE.U32.AND P6, PT, R13, 0x7fffff1c, PT ;  /* 0x7fffff1c0d00780c */ /* 0x000fe40003fc6070 */
[----:B------:R-:W2:Y:S04]  /*1ebb0*/  LDL R13, [R1+0x15c4] ;  /* 0x0015c400010d7983 */ /* 0x000ea80000100800 */
[----:B------:R-:W2:Y:S04]  /*1ebc0*/  LDL.LU R66, [R1+0x2098] ;  /* 0x0020980001427983 */ /* 0x000ea80000300800 */
[----:B---3--:R2:W3:Y:S04]  /*1ebd0*/  @!P0 LDG.E.U8 R40, desc[UR14][R14.64] ;  /* 0x0000000e0e288981 */ /* 0x0084e8000c1e1100 */
[----:B------:R-:W3:Y:S01]  /*1ebe0*/  LDL R15, [R1+0x15c0] ;  /* 0x0015c000010f7983 */ /* 0x000ee20000100800 */
[----:B------:R-:W-:Y:S01]  /*1ebf0*/  PRMT R31, RZ, 0x7610, R31 ;  /* 0x00007610ff1f7816 */ /* 0x000fe2000000001f */
[----:B--2---:R-:W-:Y:S01]  /*1ec00*/  @!P0 IMAD.MOV.U32 R14, RZ, RZ, R13 ;  /* 0x000000ffff0e8224 */ /* 0x004fe200078e000d */
[----:B------:R-:W-:-:S02]  /*1ec10*/  PRMT R24, RZ, 0x7610, R24 ;  /* 0x00007610ff187816 */ /* 0x000fc40000000018 */
[----:B------:R-:W-:Y:S02]  /*1ec20*/  PRMT R52, RZ, 0x7610, R52 ;  /* 0x00007610ff347816 */ /* 0x000fe40000000034 */
[----:B---3--:R0:W2:Y:S02]  /*1ec30*/  @!P0 LDG.E.U8 R31, desc[UR14][R14.64] ;  /* 0x0000000e0e1f8981 */ /* 0x0080a4000c1e1100 */
[----:B0-----:R-:W-:Y:S02]  /*1ec40*/  @!P0 IMAD.MOV.U32 R14, RZ, RZ, R87 ;  /* 0x000000ffff0e8224 */ /* 0x001fe400078e0057 */
[----:B------:R-:W-:-:S05]  /*1ec50*/  @!P0 IMAD.MOV.U32 R15, RZ, RZ, R86 ;  /* 0x000000ffff0f8224 */ /* 0x000fca00078e0056 */
[----:B------:R0:W3:Y:S02]  /*1ec60*/  @!P0 LDG.E.U8 R24, desc[UR14][R14.64] ;  /* 0x0000000e0e188981 */ /* 0x0000e4000c1e1100 */
[----:B0-----:R-:W-:Y:S02]  /*1ec70*/  @!P6 IMAD.MOV.U32 R14, RZ, RZ, R66 ;  /* 0x000000ffff0ee224 */ /* 0x001fe400078e0042 */
[----:B------:R-:W-:Y:S01]  /*1ec80*/  @!P6 IMAD.MOV.U32 R15, RZ, RZ, R88 ;  /* 0x000000ffff0fe224 */ /* 0x000fe200078e0058 */
[----:B------:R-:W-:Y:S02]  /*1ec90*/  PRMT R51, RZ, 0x7610, R51 ;  /* 0x00007610ff337816 */ /* 0x000fe40000000033 */
[----:B------:R-:W-:Y:S01]  /*1eca0*/  PRMT R19, RZ, 0x7610, R19 ;  /* 0x00007610ff137816 */ /* 0x000fe20000000013 */
[----:B------:R-:W2:Y:S04]  /*1ecb0*/  LDL.LU R66, [R1+0x2094] ;  /* 0x0020940001427983 */ /* 0x000ea80000300800 */
[----:B------:R0:W2:Y:S04]  /*1ecc0*/  @!P6 LDG.E.U8 R52, desc[UR14][R14.64] ;  /* 0x0000000e0e34e981 */ /* 0x0000a8000c1e1100 */
[----:B------:R-:W3:Y:S04]  /*1ecd0*/  LDL R86, [R1+0x160c] ;  /* 0x00160c0001567983 */ /* 0x000ee80000100800 */
[----:B------:R-:W3:Y:S04]  /*1ece0*/  LDL R87, [R1+0x1610] ;  /* 0x0016100001577983 */ /* 0x000ee80000100800 */
[----:B------:R-:W3:Y:S01]  /*1ecf0*/  LDL R88, [R1+0x1614] ;  /* 0x0016140001587983 */ /* 0x000ee20000100800 */
[----:B0-----:R-:W-:-:S02]  /*1ed00*/  @!P6 IMAD.MOV.U32 R14, RZ, RZ, R93 ;  /* 0x000000ffff0ee224 */ /* 0x001fc400078e005d */
[----:B------:R-:W-:-:S05]  /*1ed10*/  @!P6 IMAD.MOV.U32 R15, RZ, RZ, R91 ;  /* 0x000000ffff0fe224 */ /* 0x000fca00078e005b */
[----:B------:R0:W3:Y:S01]  /*1ed20*/  @!P6 LDG.E.U8 R51, desc[UR14][R14.64] ;  /* 0x0000000e0e33e981 */ /* 0x0000e2000c1e1100 */
[----:B------:R-:W-:Y:S01]  /*1ed30*/  PRMT R20, RZ, 0x7610, R20 ;  /* 0x00007610ff147816 */ /* 0x000fe20000000014 */
[----:B0-----:R-:W-:Y:S02]  /*1ed40*/  @!P6 IMAD.MOV.U32 R14, RZ, RZ, R64 ;  /* 0x000000ffff0ee224 */ /* 0x001fe400078e0040 */
[----:B------:R-:W-:-:S05]  /*1ed50*/  @!P6 IMAD.MOV.U32 R15, RZ, RZ, R90 ;  /* 0x000000ffff0fe224 */ /* 0x000fca00078e005a */
[----:B------:R0:W3:Y:S02]  /*1ed60*/  @!P6 LDG.E.U8 R19, desc[UR14][R14.64] ;  /* 0x0000000e0e13e981 */ /* 0x0000e4000c1e1100 */
[----:B0-----:R-:W-:Y:S02]  /*1ed70*/  @!P6 IMAD.MOV.U32 R14, RZ, RZ, R26 ;  /* 0x000000ffff0ee224 */ /* 0x001fe400078e001a */
[----:B------:R-:W-:-:S05]  /*1ed80*/  @!P6 IMAD.MOV.U32 R15, RZ, RZ, R58 ;  /* 0x000000ffff0fe224 */ /* 0x000fca00078e003a */
[----:B------:R0:W3:Y:S04]  /*1ed90*/  @!P6 LDG.E.U8 R20, desc[UR14][R14.64] ;  /* 0x0000000e0e14e981 */ /* 0x0000e8000c1e1100 */
[----:B--2---:R-:W-:Y:S04]  /*1eda0*/  STL.64 [R1+0x2000], R52 ;  /* 0x0020003401007387 */ /* 0x004fe80000100a00 */
[----:B------:R-:W2:Y:S04]  /*1edb0*/  LDL R91, [R1+0x1618] ;  /* 0x00161800015b7983 */ /* 0x000ea80000100800 */
[----:B------:R-:W2:Y:S04]  /*1edc0*/  LDL R93, [R1+0x161c] ;  /* 0x00161c00015d7983 */ /* 0x000ea80000100800 */
[----:B------:R-:W2:Y:S04]  /*1edd0*/  LDL.LU R64, [R1+0x2090] ;  /* 0x0020900001407983 */ /* 0x000ea80000300800 */
[----:B------:R-:W2:Y:S04]  /*1ede0*/  LDL R90, [R1+0x1624] ;  /* 0x00162400015a7983 */ /* 0x000ea80000100800 */
[----:B------:R-:W2:Y:S04]  /*1edf0*/  LDL.LU R58, [R1+0x208c] ;  /* 0x00208c00013a7983 */ /* 0x000ea80000300800 */
[----:B------:R-:W2:Y:S04]  /*1ee00*/  LDL.LU R26, [R1+0x2088] ;  /* 0x00208800011a7983 */ /* 0x000ea80000300800 */
[----:B------:R-:W0:Y:S04]  /*1ee10*/  LDL R14, [R1+0x15f0] ;  /* 0x0015f000010e7983 */ /* 0x000e280000100800 */
[----:B------:R-:W0:Y:S01]  /*1ee20*/  LDL R15, [R1+0x15f4] ;  /* 0x0015f400010f7983 */ /* 0x000e220000100800 */
[----:B------:R-:W-:-:S05]  /*1ee30*/  VIADD R13, R92, 0xffffff9a ;  /* 0xffffff9a5c0d7836 */ /* 0x000fca0000000000 */
[----:B------:R-:W-:Y:S02]  /*1ee40*/  ISETP.GE.U32.AND P0, PT, R13, 0x7fffff1b, PT ;  /* 0x7fffff1b0d00780c */ /* 0x000fe40003f06070 */
[----:B------:R-:W-:-:S11]  /*1ee50*/  PRMT R66, RZ, 0x7610, R66 ;  /* 0x00007610ff427816 */ /* 0x000fd60000000042 */
[----:B0-----:R-:W-:-:S04]  /*1ee60*/  @!P0 LOP3.LUT R15, R15, R14, RZ, 0x3c, !PT ;  /* 0x0000000e0f0f8212 */ /* 0x001fc800078e3cff */
[----:B------:R-:W-:-:S04]  /*1ee70*/  @!P0 LOP3.LUT R14, R15, R14, RZ, 0x3c, !PT ;  /* 0x0000000e0f0e8212 */ /* 0x000fc800078e3cff */
[----:B------:R-:W-:-:S05]  /*1ee80*/  @!P0 LOP3.LUT R15, R15, R14, RZ, 0x3c, !PT ;  /* 0x0000000e0f0f8212 */ /* 0x000fca00078e3cff */
[----:B------:R0:W3:Y:S04]  /*1ee90*/  @!P0 LDG.E.U8 R66, desc[UR14][R14.64] ;  /* 0x0000000e0e428981 */ /* 0x0000e8000c1e1100 */
[----:B------:R-:W0:Y:S04]  /*1eea0*/  LDL R14, [R1+0x15f8] ;  /* 0x0015f800010e7983 */ /* 0x000e280000100800 */
[----:B------:R-:W0:Y:S01]  /*1eeb0*/  LDL R15, [R1+0x15fc] ;  /* 0x0015fc00010f7983 */ /* 0x000e220000100800 */
[----:B------:R-:W-:Y:S01]  /*1eec0*/  VIADD R13, R92, 0xffffff99 ;  /* 0xffffff995c0d7836 */ /* 0x000fe20000000000 */
[----:B--2---:R-:W-:-:S04]  /*1eed0*/  PRMT R64, RZ, 0x7610, R64 ;  /* 0x00007610ff407816 */ /* 0x004fc80000000040 */
[----:B------:R-:W-:Y:S02]  /*1eee0*/  ISETP.GE.U32.AND P6, PT, R13, 0x7fffff1a, PT ;  /* 0x7fffff1a0d00780c */ /* 0x000fe40003fc6070 */
[----:B------:R-:W2:Y:S01]  /*1eef0*/  LDL R13, [R1+0x1604] ;  /* 0x00160400010d7983 */ /* 0x000ea20000100800 */
[----:B0-----:R-:W-:-:S04]  /*1ef00*/  @!P0 LOP3.LUT R15, R15, R14, RZ, 0x3c, !PT ;  /* 0x0000000e0f0f8212 */ /* 0x001fc800078e3cff */
[----:B------:R-:W-:-:S04]  /*1ef10*/  @!P0 LOP3.LUT R14, R15, R14, RZ, 0x3c, !PT ;  /* 0x0000000e0f0e8212 */ /* 0x000fc800078e3cff */
[----:B------:R-:W-:-:S05]  /*1ef20*/  @!P0 LOP3.LUT R15, R15, R14, RZ, 0x3c, !PT ;  /* 0x0000000e0f0f8212 */ /* 0x000fca00078e3cff */
[----:B------:R2:W3:Y:S04]  /*1ef30*/  @!P0 LDG.E.U8 R64, desc[UR14][R14.64] ;  /* 0x0000000e0e408981 */ /* 0x0004e8000c1e1100 */
[----:B------:R-:W3:Y:S01]  /*1ef40*/  LDL R15, [R1+0x1600] ;  /* 0x00160000010f7983 */ /* 0x000ee20000100800 */
[----:B------:R-:W-:Y:S01]  /*1ef50*/  PRMT R58, RZ, 0x7610, R58 ;  /* 0x00007610ff3a7816 */ /* 0x000fe2000000003a */
[----:B--2---:R-:W-:Y:S01]  /*1ef60*/  @!P0 IMAD.MOV.U32 R14, RZ, RZ, R13 ;  /* 0x000000ffff0e8224 */ /* 0x004fe200078e000d */
[----:B------:R-:W-:-:S04]  /*1ef70*/  PRMT R26, RZ, 0x7610, R26 ;  /* 0x00007610ff1a7816 */ /* 0x000fc8000000001a */
[----:B---3--:R0:W2:Y:S04]  /*1ef80*/  @!P0 LDG.E.U8 R58, desc[UR14][R14.64] ;  /* 0x0000000e0e3a8981 */ /* 0x0080a8000c1e1100 */
[----:B------:R-:W3:Y:S01]  /*1ef90*/  LDL R15, [R1+0x1608] ;  /* 0x00160800010f7983 */ /* 0x000ee20000100800 */
[----:B0-----:R-:W-:Y:S01]  /*1efa0*/  @!P0 IMAD.MOV.U32 R14, RZ, RZ, R86 ;  /* 0x000000ffff0e8224 */ /* 0x001fe200078e0056 */
[----:B------:R-:W-:Y:S02]  /*1efb0*/  PRMT R80, RZ, 0x7610, R80 ;  /* 0x00007610ff507816 */ /* 0x000fe40000000050 */
[----:B------:R-:W-:Y:S02]  /*1efc0*/  PRMT R81, RZ, 0x7610, R81 ;  /* 0x00007610ff517816 */ /* 0x000fe40000000051 */
[----:B---3--:R0:W3:Y:S02]  /*1efd0*/  @!P0 LDG.E.U8 R26, desc[UR14][R14.64] ;  /* 0x0000000e0e1a8981 */ /* 0x0080e4000c1e1100 */
[----:B0-----:R-:W-:-:S02]  /*1efe0*/  @!P6 IMAD.MOV.U32 R14, RZ, RZ, R88 ;  /* 0x000000ffff0ee224 */ /* 0x001fc400078e0058 */
[----:B------:R-:W-:-:S05]  /*1eff0*/  @!P6 IMAD.MOV.U32 R15, RZ, RZ, R87 ;  /* 0x000000ffff0fe224 */ /* 0x000fca00078e0057 */
[----:B------:R0:W3:Y:S02]  /*1f000*/  @!P6 LDG.E.U8 R80, desc[UR14][R14.64] ;  /* 0x0000000e0e50e981 */ /* 0x0000e4000c1e1100 */
[----:B0-----:R-:W-:Y:S02]  /*1f010*/  @!P6 IMAD.MOV.U32 R14, RZ, RZ, R93 ;  /* 0x000000ffff0ee224 */ /* 0x001fe400078e005d */
[----:B------:R-:W-:-:S05]  /*1f020*/  @!P6 IMAD.MOV.U32 R15, RZ, RZ, R91 ;  /* 0x000000ffff0fe224 */ /* 0x000fca00078e005b */
[----:B------:R-:W4:Y:S04]  /*1f030*/  @!P6 LDG.E.U8 R81, desc[UR14][R14.64] ;  /* 0x0000000e0e51e981 */ /* 0x000f28000c1e1100 */
[----:B--2---:R-:W-:Y:S04]  /*1f040*/  STL.64 [R1+0x2008], R58 ;  /* 0x0020083a01007387 */ /* 0x004fe80000100a00 */
[----:B------:R-:W2:Y:S04]  /*1f050*/  LDL R86, [R1+0x1648] ;  /* 0x0016480001567983 */ /* 0x000ea80000100800 */
[----:B------:R-:W2:Y:S04]  /*1f060*/  LDL R87, [R1+0x16b0] ;  /* 0x0016b00001577983 */ /* 0x000ea80000100800 */
[----:B------:R-:W2:Y:S04]  /*1f070*/  LDL R88, [R1+0x16b4] ;  /* 0x0016b40001587983 */ /* 0x000ea80000100800 */
[----:B---3--:R0:W-:Y:S04]  /*1f080*/  STL [R1+0x474], R80 ;  /* 0x0004745001007387 */ /* 0x0081e80000100800 */
[----:B0-----:R-:W3:Y:S04]  /*1f090*/  LDL.LU R80, [R1+0x2084] ;  /* 0x0020840001507983 */ /* 0x001ee80000300800 */
[----:B------:R-:W2:Y:S04]  /*1f0a0*/  LDL R91, [R1+0x16b8] ;  /* 0x0016b800015b7983 */ /* 0x000ea80000100800 */
[----:B------:R-:W2:Y:S04]  /*1f0b0*/  LDL R93, [R1+0x16bc] ;  /* 0x0016bc00015d7983 */ /* 0x000ea80000100800 */
[----:B----4-:R0:W-:Y:S04]  /*1f0c0*/  STL [R1+0x470], R81 ;  /* 0x0004705101007387 */ /* 0x0101e80000100800 */
[----:B0-----:R-:W4:Y:S04]  /*1f0d0*/  LDL.LU R81, [R1+0x2080] ;  /* 0x0020800001517983 */ /* 0x001f280000300800 */
        /* <DEDUP_REMOVED lines=9> */
[----:B----4-:R-:W-:Y:S02]  /*1f170*/  PRMT R81, RZ, 0x7610, R81 ;  /* 0x00007610ff517816 */ /* 0x010fe40000000051 */
[----:B0-----:R-:W-:-:S04]  /*1f180*/  @!P6 LOP3.LUT R15, R15, R14, RZ, 0x3c, !PT ;  /* 0x0000000e0f0fe212 */ /* 0x001fc800078e3cff */
[----:B------:R-:W-:-:S04]  /*1f190*/  @!P6 LOP3.LUT R14, R15, R14, RZ, 0x3c, !PT ;  /* 0x0000000e0f0ee212 */ /* 0x000fc800078e3cff */
[----:B------:R-:W-:-:S05]  /*1f1a0*/  @!P6 LOP3.LUT R15, R15, R14, RZ, 0x3c, !PT ;  /* 0x0000000e0f0fe212 */ /* 0x000fca00078e3cff */
[----:B------:R-:W4:Y:S04]  /*1f1b0*/  @!P6 LDG.E.U8 R81, desc[UR14][R14.64] ;  /* 0x0000000e0e51e981 */ /* 0x000f28000c1e1100 */
[----:B--2---:R-:W-:Y:S04]  /*1f1c0*/  STL [R1+0x46c], R13 ;  /* 0x00046c0d01007387 */ /* 0x004fe80000100800 */
[----:B----4-:R0:W-:Y:S04]  /*1f1d0*/  STL [R1+0x468], R81 ;  /* 0x0004685101007387 */ /* 0x0101e80000100800 */
        /* <DEDUP_REMOVED lines=16> */
[----:B------:R-:W2:Y:S01]  /*1f2e0*/  @!P0 LDG.E.U8 R81, desc[UR14][R14.64] ;  /* 0x0000000e0e518981 */ /* 0x000ea2000c1e1100 */
[----:B------:R-:W-:-:S03]  /*1f2f0*/  VIADD R13, R92, 0xffffff94 ;  /* 0xffffff945c0d7836 */ /* 0x000fc60000000000 */
[----:B--2---:R0:W-:Y:S04]  /*1f300*/  STL [R1+0x460], R81 ;  /* 0x0004605101007387 */ /* 0x0041e80000100800 */
[----:B0-----:R-:W2:Y:S04]  /*1f310*/  LDL.LU R81, [R1+0x2074] ;  /* 0x0020740001517983 */ /* 0x001ea80000300800 */
[----:B------:R-:W4:Y:S01]  /*1f320*/  LDL R15, [R1+0x1640] ;  /* 0x00164000010f7983 */ /* 0x000f220000100800 */
[----:B------:R-:W-:Y:S02]  /*1f330*/  ISETP.GE.U32.AND P6, PT, R13, 0x7fffff15, PT ;  /* 0x7fffff150d00780c */ /* 0x000fe40003fc6070 */
[----:B------:R-:W-:-:S02]  /*1f340*/  PRMT R13, RZ, 0x7610, R13 ;  /* 0x00007610ff0d7816 */ /* 0x000fc4000000000d */
[----:B------:R-:W-:Y:S02]  /*1f350*/  PRMT R79, RZ, 0x7610, R79 ;  /* 0x00007610ff4f7816 */ /* 0x000fe4000000004f */
[----:B------:R-:W-:Y:S01]  /*1f360*/  PRMT R23, RZ, 0x7610, R23 ;  /* 0x00007610ff177816 */ /* 0x000fe20000000017 */
[----:B--2---:R-:W-:Y:S02]  /*1f370*/  @!P0 IMAD.MOV.U32 R14, RZ, RZ, R81 ;  /* 0x000000ffff0e8224 */ /* 0x004fe400078e0051 */
[----:B------:R-:W2:Y:S04]  /*1f380*/  LDL.LU R81, [R1+0x2070] ;  /* 0x0020700001517983 */ /* 0x000ea80000300800 */
[----:B----4-:R3:W4:Y:S02]  /*1f390*/  @!P0 LDG.E.U8 R13, desc[UR14][R14.64] ;  /* 0x0000000e0e0d8981 */ /* 0x010724000c1e1100 */
[----:B---3--:R-:W-:-:S02]  /*1f3a0*/  @!P0 IMAD.MOV.U32 R14, RZ, RZ, R80 ;  /* 0x000000ffff0e8224 */ /* 0x008fc400078e0050 */
        /* <DEDUP_REMOVED lines=8> */
[----:B------:R0:W3:Y:S02]  /*1f430*/  @!P6 LDG.E.U8 R21, desc[UR14][R14.64] ;  /* 0x0000000e0e15e981 */ /* 0x0000e4000c1e1100 */
[----:B0-----:R-:W-:Y:S02]  /*1f440*/  @!P6 IMAD.MOV.U32 R14, RZ, RZ, R30 ;  /* 0x000000ffff0ee224 */ /* 0x001fe400078e001e */
[----:B------:R-:W-:Y:S01]  /*1f450*/  @!P6 IMAD.MOV.U32 R15, RZ, RZ, R90 ;  /* 0x000000ffff0fe224 */ /* 0x000fe200078e005a */
[----:B--2---:R-:W-:Y:S01]  /*1f460*/  PRMT R81, RZ, 0x7610, R81 ;  /* 0x00007610ff517816 */ /* 0x004fe20000000051 */
[----:B----4-:R-:W-:Y:S04]  /*1f470*/  STL [R1+0x45c], R13 ;  /* 0x00045c0d01007387 */ /* 0x010fe80000100800 */
[----:B------:R-:W2:Y:S04]  /*1f480*/  LDL.LU R80, [R1+0x206c] ;  /* 0x00206c0001507983 */ /* 0x000ea80000300800 */
[----:B------:R0:W4:Y:S04]  /*1f490*/  @!P6 LDG.E.U8 R81, desc[UR14][R14.64] ;  /* 0x0000000e0e51e981 */ /* 0x000128000c1e1100 */
[----:B---3--:R1:W-:Y:S04]  /*1f4a0*/  STL [R1+0x458], R79 ;  /* 0x0004584f01007387 */ /* 0x0083e80000100800 */
[----:B------:R-:W3:Y:S04]  /*1f4b0*/  LDL R86, [R1+0x16f4] ;  /* 0x0016f40001567983 */ /* 0x000ee80000100800 */
[----:B------:R-:W3:Y:S04]  /*1f4c0*/  LDL R87, [R1+0x16fc] ;  /* 0x0016fc0001577983 */ /* 0x000ee80000100800 */
[----:B------:R-:W3:Y:S04]  /*1f4d0*/  LDL R88, [R1+0x17b0] ;  /* 0x0017b00001587983 */ /* 0x000ee80000100800 */
[----:B------:R-:W3:Y:S04]  /*1f4e0*/  LDL R91, [R1+0x17b4] ;  /* 0x0017b400015b7983 */ /* 0x000ee80000100800 */
[----:B-1----:R-:W3:Y:S04]  /*1f4f0*/  LDL R79, [R1+0x16f0] ;  /* 0x0016f000014f7983 */ /* 0x002ee80000100800 */
[----:B------:R-:W3:Y:S04]  /*1f500*/  LDL.LU R30, [R1+0x2068] ;  /* 0x00206800011e7983 */ /* 0x000ee80000300800 */
[----:B------:R-:W0:Y:S04]  /*1f510*/  LDL R14, [R1+0x16c8] ;  /* 0x0016c800010e7983 */ /* 0x000e280000100800 */
[----:B------:R-:W0:Y:S01]  /*1f520*/  LDL R15, [R1+0x16cc] ;  /* 0x0016cc00010f7983 */ /* 0x000e220000100800 */
[----:B------:R-:W-:Y:S01]  /*1f530*/  VIADD R13, R92, 0xffffff93 ;  /* 0xffffff935c0d7836 */ /* 0x000fe20000000000 */
[----:B------:R-:W-:-:S02]  /*1f540*/  PRMT R17, RZ, 0x7610, R17 ;  /* 0x00007610ff117816 */ /* 0x000fc40000000011 */
[----:B------:R-:W3:Y:S04]  /*1f550*/  LDL R93, [R1+0x17c0] ;  /* 0x0017c000015d7983 */ /* 0x000ee80000100800 */
[----:B------:R-:W3:Y:S01]  /*1f560*/  LDL R90, [R1+0x17c4] ;  /* 0x0017c400015a7983 */ /* 0x000ee20000100800 */
[----:B--2---:R-:W-:Y:S02]  /*1f570*/  PRMT R80, RZ, 0x7610, R80 ;  /* 0x00007610ff507816 */ /* 0x004fe40000000050 */
[----:B0-----:R-:W-:-:S04]  /*1f580*/  @!P6 LOP3.LUT R15, R15, R14, RZ, 0x3c, !PT ;  /* 0x0000000e0f0fe212 */ /* 0x001fc800078e3cff */
[----:B------:R-:W-:-:S04]  /*1f590*/  @!P6 LOP3.LUT R14, R15, R14, RZ, 0x3c, !PT ;  /* 0x0000000e0f0ee212 */ /* 0x000fc800078e3cff */
[----:B------:R-:W-:-:S05]  /*1f5a0*/  @!P6 LOP3.LUT R15, R15, R14, RZ, 0x3c, !PT ;  /* 0x0000000e0f0fe212 */ /* 0x000fca00078e3cff */
[----:B------:R3:W2:Y:S04]  /*1f5b0*/  @!P6 LDG.E.U8 R80, desc[UR14][R14.64] ;  /* 0x0000000e0e50e981 */ /* 0x0006a8000c1e1100 */
[----:B------:R-:W2:Y:S01]  /*1f5c0*/  LDL R15, [R1+0x16d0] ;  /* 0x0016d000010f7983 */ /* 0x000ea20000100800 */
[----:B------:R-:W-:Y:S01]  /*1f5d0*/  ISETP.GE.U32.AND P0, PT, R13, 0x7fffff14, PT ;  /* 0x7fffff140d00780c */ /* 0x000fe20003f06070 */
[----:B------:R-:W-:-:S05]  /*1f5e0*/  VIADD R13, R92, 0xffffff92 ;  /* 0xffffff925c0d7836 */ /* 0x000fca0000000000 */
[----:B------:R-:W-:Y:S02]  /*1f5f0*/  ISETP.GE.U32.AND P6, PT, R13, 0x7fffff13, PT ;  /* 0x7fffff130d00780c */ /* 0x000fe40003fc6070 */
[----:B------:R-:W4:Y:S05]  /*1f600*/  LDL R13, [R1+0x16e0] ;  /* 0x0016e000010d7983 */ /* 0x000f2a0000100800 */
[----:B---3--:R-:W-:Y:S02]  /*1f610*/  @!P0 IMAD.MOV.U32 R14, RZ, RZ, R30 ;  /* 0x000000ffff0e8224 */ /* 0x008fe400078e001e */
[----:B------:R-:W3:Y:S04]  /*1f620*/  LDL.LU R30, [R1+0x2064] ;  /* 0x00206400011e7983 */ /* 0x000ee80000300800 */
[----:B--2---:R0:W2:Y:S04]  /*1f630*/  @!P0 LDG.E.U8 R17, desc[UR14][R14.64] ;  /* 0x0000000e0e118981 */ /* 0x0040a8000c1e1100 */
[----:B------:R-:W2:Y:S01]  /*1f640*/  LDL R15, [R1+0x16d8] ;  /* 0x0016d800010f7983 */ /* 0x000ea20000100800 */
[----:B------:R-:W-:Y:S01]  /*1f650*/  PRMT R10, RZ, 0x7610, R10 ;  /* 0x00007610ff0a7816 */ /* 0x000fe2000000000a */
[----:B0-----:R-:W-:-:S02]  /*1f660*/  @!P0 IMAD.MOV.U32 R14, RZ, RZ, R25 ;  /* 0x000000ffff0e8224 */ /* 0x001fc400078e0019 */
[----:B------:R-:W4:Y:S01]  /*1f670*/  LDL.LU R25, [R1+0x2060] ;  /* 0x0020600001197983 */ /* 0x000f220000300800 */
[----:B------:R-:W-:Y:S02]  /*1f680*/  PRMT R49, RZ, 0x7610, R49 ;  /* 0x00007610ff317816 */ /* 0x000fe40000000031 */
[----:B------:R-:W-:Y:S02]  /*1f690*/  PRMT R48, RZ, 0x7610, R48 ;  /* 0x00007610ff307816 */ /* 0x000fe40000000030 */
[----:B---3--:R-:W-:Y:S01]  /*1f6a0*/  PRMT R30, RZ, 0x7610, R30 ;  /* 0x00007610ff1e7816 */ /* 0x008fe2000000001e */
[----:B--2---:R0:W2:Y:S02]  /*1f6b0*/  @!P0 LDG.E.U8 R10, desc[UR14][R14.64] ;  /* 0x0000000e0e0a8981 */ /* 0x0040a4000c1e1100 */
[----:B0-----:R-:W-:Y:S02]  /*1f6c0*/  @!P0 IMAD.MOV.U32 R14, RZ, RZ, R78 ;  /* 0x000000ffff0e8224 */ /* 0x001fe400078e004e */
[----:B------:R-:W3:Y:S01]  /*1f6d0*/  LDL.LU R78, [R1+0x205c] ;  /* 0x00205c00014e7983 */ /* 0x000ee20000300800 */
[----:B----4-:R-:W-:-:S05]  /*1f6e0*/  @!P0 IMAD.MOV.U32 R15, RZ, RZ, R13 ;  /* 0x000000ffff0f8224 */ /* 0x010fca00078e000d */
[----:B------:R0:W4:Y:S02]  /*1f6f0*/  @!P0 LDG.E.U8 R49, desc[UR14][R14.64] ;  /* 0x0000000e0e318981 */ /* 0x000124000c1e1100 */
[----:B0-----:R-:W-:Y:S02]  /*1f700*/  @!P0 IMAD.MOV.U32 R14, RZ, RZ, R61 ;  /* 0x000000ffff0e8224 */ /* 0x001fe400078e003d */
[----:B------:R-:W-:Y:S01]  /*1f710*/  @!P0 IMAD.MOV.U32 R15, RZ, RZ, R67 ;  /* 0x000000ffff0f8224 */ /* 0x000fe200078e0043 */
[----:B------:R-:W-:Y:S01]  /*1f720*/  PRMT R25, RZ, 0x7610, R25 ;  /* 0x00007610ff197816 */ /* 0x000fe20000000019 */
[----:B------:R-:W2:Y:S04]  /*1f730*/  LDL.LU R67, [R1+0x2058] ;  /* 0x0020580001437983 */ /* 0x000ea80000300800 */
[----:B------:R0:W2:Y:S04]  /*1f740*/  @!P0 LDG.E.U8 R48, desc[UR14][R14.64] ;  /* 0x0000000e0e308981 */ /* 0x0000a8000c1e1100 */
[----:B------:R-:W4:Y:S01]  /*1f750*/  LDL.LU R61, [R1+0x2054] ;  /* 0x00205400013d7983 */ /* 0x000f220000300800 */
[----:B0-----:R-:W-:-:S02]  /*1f760*/  @!P6 IMAD.MOV.U32 R14, RZ, RZ, R86 ;  /* 0x000000ffff0ee224 */ /* 0x001fc400078e0056 */
[----:B------:R-:W-:-:S05]  /*1f770*/  @!P6 IMAD.MOV.U32 R15, RZ, RZ, R79 ;  /* 0x000000ffff0fe224 */ /* 0x000fca00078e004f */
[----:B------:R0:W4:Y:S02]  /*1f780*/  @!P6 LDG.E.U8 R30, desc[UR14][R14.64] ;  /* 0x0000000e0e1ee981 */ /* 0x000124000c1e1100 */
[----:B0-----:R-:W-:Y:S02]  /*1f790*/  @!P6 IMAD.MOV.U32 R14, RZ, RZ, R87 ;  /* 0x000000ffff0ee224 */ /* 0x001fe400078e0057 */
[----:B------:R-:W-:Y:S02]  /*1f7a0*/  @!P6 IMAD.MOV.U32 R15, RZ, RZ, R2 ;  /* 0x000000ffff0fe224 */ /* 0x000fe400078e0002 */
[----:B------:R-:W4:Y:S04]  /*1f7b0*/  LDL.LU R2, [R1+0x2050] ;  /* 0x0020500001027983 */ /* 0x000f280000300800 */
[----:B------:R0:W4:Y:S02]  /*1f7c0*/  @!P6 LDG.E.U8 R25, desc[UR14][R14.64] ;  /* 0x0000000e0e19e981 */ /* 0x000124000c1e1100 */
[----:B0-----:R-:W-:-:S02]  /*1f7d0*/  @!P4 IMAD.MOV.U32 R14, RZ, RZ, R91 ;  /* 0x000000ffff0ec224 */ /* 0x001fc400078e005b */
[----:B------:R-:W-:Y:S01]  /*1f7e0*/  @!P4 IMAD.MOV.U32 R15, RZ, RZ, R88 ;  /* 0x000000ffff0fc224 */ /* 0x000fe200078e0058 */
[----:B---3--:R-:W-:-:S06]  /*1f7f0*/  PRMT R78, RZ, 0x7610, R78 ;  /* 0x00007610ff4e7816 */ /* 0x008fcc000000004e */
[----:B------:R0:W3:Y:S02]  /*1f800*/  @!P4 LDG.E.U8 R78, desc[UR14][R14.64] ;  /* 0x0000000e0e4ec981 */ /* 0x0000e4000c1e1100 */
[----:B0-----:R-:W-:Y:S02]  /*1f810*/  @!P4 IMAD.MOV.U32 R15, RZ, RZ, R18 ;  /* 0x000000ffff0fc224 */ /* 0x001fe400078e0012 */
[----:B------:R-:W-:Y:S01]  /*1f820*/  @!P4 IMAD.MOV.U32 R14, RZ, RZ, R29 ;  /* 0x000000ffff0ec224 */ /* 0x000fe200078e001d */
[----:B------:R-:W3:Y:S04]  /*1f830*/  LDL.LU R18, [R1+0x204c] ;  /* 0x00204c0001127983 */ /* 0x000ee80000300800 */
[----:B------:R-:W3:Y:S01]  /*1f840*/  LDL.LU R29, [R1+0x2048] ;  /* 0x00204800011d7983 */ /* 0x000ee20000300800 */
[----:B--2---:R-:W-:-:S02]  /*1f850*/  PRMT R67, RZ, 0x7610, R67 ;  /* 0x00007610ff437816 */ /* 0x004fc40000000043 */
[----:B----4-:R-:W-:Y:S01]  /*1f860*/  PRMT R61, RZ, 0x7610, R61 ;  /* 0x00007610ff3d7816 */ /* 0x010fe2000000003d */
[----:B------:R-:W-:Y:S02]  /*1f870*/  @!P4 IMAD.MOV.U32 R86, RZ, RZ, R90 ;  /* 0x000000ffff56c224 */ /* 0x000fe400078e005a */
[----:B------:R-:W-:Y:S01]  /*1f880*/  @!P4 IMAD.MOV.U32 R87, RZ, RZ, R93 ;  /* 0x000000ffff57c224 */ /* 0x000fe200078e005d */
[----:B------:R0:W2:Y:S04]  /*1f890*/  @!P4 LDG.E.U8 R67, desc[UR14][R14.64] ;  /* 0x0000000e0e43c981 */ /* 0x0000a8000c1e1100 */
[----:B------:R1:W4:Y:S01]  /*1f8a0*/  @!P4 LDG.E.U8 R61, desc[UR14][R86.64] ;  /* 0x0000000e563dc981 */ /* 0x000322000c1e1100 */
[----:B------:R-:W-:Y:S02]  /*1f8b0*/  PRMT R16, RZ, 0x7610, R16 ;  /* 0x00007610ff107816 */ /* 0x000fe40000000010 */
[----:B0-----:R-:W-:Y:S01]  /*1f8c0*/  PRMT R15, RZ, 0x7610, R15 ;  /* 0x00007610ff0f7816 */ /* 0x001fe2000000000f */
[----:B-1----:R-:W-:Y:S01]  /*1f8d0*/  @!P4 IMAD.MOV.U32 R87, RZ, RZ, R3 ;  /* 0x000000ffff57c224 */ /* 0x002fe200078e0003 */
[----:B------:R-:W-:Y:S01]  /*1f8e0*/  PRMT R82, RZ, 0x7610, R82 ;  /* 0x00007610ff527816 */ /* 0x000fe20000000052 */
[----:B------:R-:W-:Y:S01]  /*1f8f0*/  VIADD R13, R92, 0xffffff8b ;  /* 0xffffff8b5c0d7836 */ /* 0x000fe20000000000 */
[----:B------:R-:W2:Y:S01]  /*1f900*/  LDL.LU R3, [R1+0x2044] ;  /* 0x0020440001037983 */ /* 0x000ea20000300800 */
[----:B------:R-:W-:-:S03]  /*1f910*/  @!P4 IMAD.MOV.U32 R86, RZ, RZ, R2 ;  /* 0x000000ffff56c224 */ /* 0x000fc600078e0002 */
[----:B------:R-:W2:Y:S04]  /*1f920*/  LDL.LU R2, [R1+0x2040] ;  /* 0x0020400001027983 */ /* 0x000ea80000300800 */
[----:B------:R3:W2:Y:S01]  /*1f930*/  @!P4 LDG.E.U8 R15, desc[UR14][R86.64] ;  /* 0x0000000e560fc981 */ /* 0x0006a2000c1e1100 */
[----:B------:R-:W-:Y:S02]  /*1f940*/  ISETP.GE.U32.AND P0, PT, R13, 0x7fffff0c, PT ;  /* 0x7fffff0c0d00780c */ /* 0x000fe40003f06070 */
[----:B------:R-:W-:-:S06]  /*1f950*/  PRMT R13, RZ, 0x7610, R13 ;  /* 0x00007610ff0d7816 */ /* 0x000fcc000000000d */
[----:B------:R-:W2:Y:S01]  /*1f960*/  @!P5 LDG.E.U8 R13, desc[UR14][R36.64] ;  /* 0x0000000e240dd981 */ /* 0x000ea2000c1e1100 */
[----:B---3--:R-:W-:Y:S02]  /*1f970*/  @!P5 IMAD.MOV.U32 R87, RZ, RZ, R18 ;  /* 0x000000ffff57d224 */ /* 0x008fe400078e0012 */
[----:B------:R-:W-:Y:S01]  /*1f980*/  @!P5 IMAD.MOV.U32 R86, RZ, RZ, R29 ;  /* 0x000000ffff56d224 */ /* 0x000fe200078e001d */
[----:B------:R-:W3:Y:S04]  /*1f990*/  LDL.LU R18, [R1+0x203c] ;  /* 0x00203c0001127983 */ /* 0x000ee80000300800 */
[----:B------:R-:W4:Y:S04]  /*1f9a0*/  LDL.LU R29, [R1+0x2038] ;  /* 0x00203800011d7983 */ /* 0x000f280000300800 */
[----:B------:R0:W4:Y:S02]  /*1f9b0*/  @!P5 LDG.E.U8 R16, desc[UR14][R86.64] ;  /* 0x0000000e5610d981 */ /* 0x000124000c1e1100 */
[----:B0-----:R-:W-:-:S02]  /*1f9c0*/  @!P5 IMAD.MOV.U32 R86, RZ, RZ, R42 ;  /* 0x000000ffff56d224 */ /* 0x001fc400078e002a */
[----:B------:R-:W-:Y:S02]  /*1f9d0*/  @!P5 IMAD.MOV.U32 R87, RZ, RZ, R70 ;  /* 0x000000ffff57d224 */ /* 0x000fe400078e0046 */
[----:B------:R-:W4:Y:S04]  /*1f9e0*/  LDL.LU R70, [R1+0x2034] ;  /* 0x0020340001467983 */ /* 0x000f280000300800 */
[----:B------:R0:W4:Y:S04]  /*1f9f0*/  @!P5 LDG.E.U8 R82, desc[UR14][R86.64] ;  /* 0x0000000e5652d981 */ /* 0x000128000c1e1100 */
[----:B------:R-:W4:Y:S01]  /*1fa00*/  LDL.LU R42, [R1+0x2030] ;  /* 0x00203000012a7983 */ /* 0x000f220000300800 */
[----:B0-----:R-:W-:-:S03]  /*1fa10*/  @!P5 IMAD.MOV.U32 R87, RZ, RZ, R28 ;  /* 0x000000ffff57d224 */ /* 0x001fc600078e001c */
[----:B------:R-:W4:Y:S01]  /*1fa20*/  LDL.LU R28, [R1+0x202c] ;  /* 0x00202c00011c7983 */ /* 0x000f220000300800 */
[----:B------:R-:W-:Y:S02]  /*1fa30*/  IADD3 R34, P4, PT, R34, R8, RZ ;  /* 0x0000000822227210 */ /* 0x000fe40007f9e0ff */
[----:B------:R-:W-:Y:S01]  /*1fa40*/  PRMT R89, RZ, 0x7610, R89 ;  /* 0x00007610ff597816 */ /* 0x000fe20000000059 */
[----:B------:R-:W-:Y:S02]  /*1fa50*/  @!P6 IMAD.MOV.U32 R37, RZ, RZ, R35 ;  /* 0x000000ffff25e224 */ /* 0x000fe400078e0023 */
[----:B------:R-:W-:Y:S02]  /*1fa60*/  @!P5 IMAD.MOV.U32 R86, RZ, RZ, R0 ;  /* 0x000000ffff56d224 */ /* 0x000fe400078e0000 */
[----:B------:R-:W-:Y:S01]  /*1fa70*/  IMAD.X R35, R32, 0x1, R9, P4 ;  /* 0x0000000120237824 */ /* 0x000fe200020e0609 */
[----:B------:R-:W-:Y:S01]  /*1fa80*/  STL [R1+0x170c], R34 ;  /* 0x00170c2201007387 */ /* 0x000fe20000100800 */
[----:B------:R-:W-:-:S03]  /*1fa90*/  @!P6 IMAD.MOV.U32 R36, RZ, RZ, R33 ;  /* 0x000000ffff24e224 */ /* 0x000fc600078e0021 */
[----:B--2---:R0:W-:Y:S04]  /*1faa0*/  STL [R1+0x15c], R13 ;  /* 0x00015c0d01007387 */ /* 0x0041e80000100800 */
[----:B------:R-:W2:Y:S01]  /*1fab0*/  @!P5 LDG.E.U8 R89, desc[UR14][R86.64] ;  /* 0x0000000e5659d981 */ /* 0x000ea2000c1e1100 */
[----:B------:R-:W-:-:S03]  /*1fac0*/  VIADD R32, R92, 0xffffff83 ;  /* 0xffffff835c207836 */ /* 0x000fc60000000000 */
[----:B------:R1:W-:Y:S01]  /*1fad0*/  STL [R1+0x1708], R35 ;  /* 0x0017082301007387 */ /* 0x0003e20000100800 */
[----:B------:R-:W-:Y:S02]  /*1fae0*/  PRMT R45, RZ, 0x7610, R45 ;  /* 0x00007610ff2d7816 */ /* 0x000fe4000000002d */
[----:B------:R-:W-:Y:S02]  /*1faf0*/  PRMT R11, RZ, 0x7610, R11 ;  /* 0x00007610ff0b7816 */ /* 0x000fe4000000000b */
[----:B------:R-:W-:Y:S02]  /*1fb00*/  PRMT R47, RZ, 0x7610, R47 ;  /* 0x00007610ff2f7816 */ /* 0x000fe4000000002f */
[----:B------:R-:W-:Y:S02]  /*1fb10*/  PRMT R41, RZ, 0x7610, R41 ;  /* 0x00007610ff297816 */ /* 0x000fe40000000029 */
[----:B------:R-:W-:Y:S01]  /*1fb20*/  PRMT R39, RZ, 0x7610, R39 ;  /* 0x00007610ff277816 */ /* 0x000fe20000000027 */
[----:B---3--:R-:W-:Y:S01]  /*1fb30*/  IMAD R14, R18, 0x74, RZ ;  /* 0x00000074120e7824 */ /* 0x008fe200078e02ff */
[----:B----4-:R-:W-:-:S04]  /*1fb40*/  PRMT R29, RZ, 0x7610, R29 ;  /* 0x00007610ff1d7816 */ /* 0x010fc8000000001d */
[----:B0-----:R-:W-:Y:S02]  /*1fb50*/  SHF.R.S32.HI R13, RZ, 0x1f, R14 ;  /* 0x0000001fff0d7819 */ /* 0x001fe4000001140e */
[----:B------:R-:W-:Y:S01]  /*1fb60*/  IADD3 R33, P4, PT, R14, R2, RZ ;  /* 0x000000020e217210 */ /* 0x000fe20007f9e0ff */
[----:B------:R0:W3:Y:S04]  /*1fb70*/  @!P6 LDG.E.U8 R29, desc[UR14][R36.64] ;  /* 0x0000000e241de981 */ /* 0x0000e8000c1e1100 */
[----:B------:R-:W-:Y:S01]  /*1fb80*/  STL [R1+0x17d4], R33 ;  /* 0x0017d42101007387 */ /* 0x000fe20000100800 */
[----:B0-----:R-:W-:Y:S01]  /*1fb90*/  IMAD.X R36, R13, 0x1, R3, P4 ;  /* 0x000000010d247824 */ /* 0x001fe200020e0603 */
[----:B------:R-:W-:Y:S02]  /*1fba0*/  ISETP.GE.U32.AND P4, PT, R32, 0x7fffff04, PT ;  /* 0x7fffff042000780c */ /* 0x000fe40003f86070 */
[----:B------:R-:W-:-:S06]  /*1fbb0*/  PRMT R28, RZ, 0x7610, R28 ;  /* 0x00007610ff1c7816 */ /* 0x000fcc000000001c */
[----:B------:R0:W4:Y:S01]  /*1fbc0*/  @!P6 LDG.E.U8 R28, desc[UR14][R34.64] ;  /* 0x0000000e221ce981 */ /* 0x000122000c1e1100 */
[----:B------:R-:W-:Y:S01]  /*1fbd0*/  @!P0 IMAD.MOV.U32 R37, RZ, RZ, R36 ;  /* 0x000000ffff258224 */ /* 0x000fe200078e0024 */
[----:B0-----:R-:W-:-:S05]  /*1fbe0*/  IADD3 R34, P5, PT, R14, R4, RZ ;  /* 0x000000040e227210 */ /* 0x001fca0007fbe0ff */
[----:B-1----:R-:W-:Y:S01]  /*1fbf0*/  IMAD.X R35, R13, 0x1, R5, P5 ;  /* 0x000000010d237824 */ /* 0x002fe200028e0605 */
[----:B------:R-:W-:Y:S01]  /*1fc00*/  IADD3 R32, P5, PT, R14, R6, RZ ;  /* 0x000000060e207210 */ /* 0x000fe20007fbe0ff */
[----:B------:R-:W-:Y:S04]  /*1fc10*/  STL [R1+0x17dc], R34 ;  /* 0x0017dc2201007387 */ /* 0x000fe80000100800 */
[----:B------:R0:W-:Y:S04]  /*1fc20*/  STL [R1+0x17d0], R36 ;  /* 0x0017d02401007387 */ /* 0x0001e80000100800 */
[----:B------:R1:W2:Y:S01]  /*1fc30*/  @!P0 LDG.E.U8 R45, desc[UR14][R34.64] ;  /* 0x0000000e222d8981 */ /* 0x0002a2000c1e1100 */
[----:B0-----:R-:W-:-:S02]  /*1fc40*/  @!P0 IMAD.MOV.U32 R36, RZ, RZ, R33 ;  /* 0x000000ffff248224 */ /* 0x001fc400078e0021 */
[----:B------:R-:W-:Y:S01]  /*1fc50*/  IMAD.X R33, R13, 0x1, R7, P5 ;  /* 0x000000010d217824 */ /* 0x000fe200028e0607 */
[----:B------:R-:W-:Y:S01]  /*1fc60*/  IADD3 R14, P5, PT, R14, R8, RZ ;  /* 0x000000080e0e7210 */ /* 0x000fe20007fbe0ff */
[----:B------:R0:W-:Y:S01]  /*1fc70*/  STL [R1+0x17d8], R35 ;  /* 0x0017d82301007387 */ /* 0x0001e20000100800 */
[----:B------:R-:W-:-:S03]  /*1fc80*/  IMAD R79, R18, 0x6e, RZ ;  /* 0x0000006e124f7824 */ /* 0x000fc600078e02ff */
[----:B------:R0:W2:Y:S04]  /*1fc90*/  @!P0 LDG.E.U8 R11, desc[UR14][R32.64] ;  /* 0x0000000e200b8981 */ /* 0x0000a8000c1e1100 */
[----:B------:R-:W2:Y:S01]  /*1fca0*/  @!P0 LDG.E.U8 R47, desc[UR14][R36.64] ;  /* 0x0000000e242f8981 */ /* 0x000ea2000c1e1100 */
[----:B------:R-:W-:Y:S02]  /*1fcb0*/  IMAD.X R13, R13, 0x1, R9, P5 ;  /* 0x000000010d0d7824 */ /* 0x000fe400028e0609 */
[----:B-1----:R-:W-:Y:S01]  /*1fcc0*/  @!P0 IMAD.MOV.U32 R34, RZ, RZ, R14 ;  /* 0x000000ffff228224 */ /* 0x002fe200078e000e */
[----:B------:R1:W-:Y:S01]  /*1fcd0*/  STL [R1+0x17e4], R32 ;  /* 0x0017e42001007387 */ /* 0x0003e20000100800 */
[----:B0-----:R-:W-:-:S03]  /*1fce0*/  @!P0 IMAD.MOV.U32 R35, RZ, RZ, R13 ;  /* 0x000000ffff238224 */ /* 0x001fc600078e000d */
[----:B------:R-:W-:Y:S04]  /*1fcf0*/  STL [R1+0x17e0], R33 ;  /* 0x0017e02101007387 */ /* 0x000fe80000100800 */
[----:B------:R0:W-:Y:S01]  /*1fd00*/  STL [R1+0x17ec], R14 ;  /* 0x0017ec0e01007387 */ /* 0x0001e20000100800 */
[----:B-1----:R-:W-:-:S03]  /*1fd10*/  IMAD R32, R18, 0x7c, RZ ;  /* 0x0000007c12207824 */ /* 0x002fc600078e02ff */
[----:B------:R1:W2:Y:S01]  /*1fd20*/  @!P0 LDG.E.U8 R41, desc[UR14][R34.64] ;  /* 0x0000000e22298981 */ /* 0x0002a2000c1e1100 */
[----:B------:R-:W-:-:S03]  /*1fd30*/  IADD3 R90, P0, PT, R79, R2, RZ ;  /* 0x000000024f5a7210 */ /* 0x000fc60007f1e0ff */
[----:B------:R1:W-:Y:S01]  /*1fd40*/  STL [R1+0x17e8], R13 ;  /* 0x0017e80d01007387 */ /* 0x0003e20000100800 */
[----:B0-----:R-:W-:Y:S02]  /*1fd50*/  SHF.R.S32.HI R14, RZ, 0x1f, R79 ;  /* 0x0000001fff0e7819 */ /* 0x001fe4000001144f */
[----:B------:R-:W-:Y:S02]  /*1fd60*/  IADD3 R86, P5, PT, R32, R2, RZ ;  /* 0x0000000220567210 */ /* 0x000fe40007fbe0ff */
[----:B-1----:R-:W-:Y:S01]  /*1fd70*/  SHF.R.S32.HI R13, RZ, 0x1f, R32 ;  /* 0x0000001fff0d7819 */ /* 0x002fe20000011420 */
[--C-:B------:R-:W-:Y:S01]  /*1fd80*/  IMAD.X R91, R14, 0x1, R3.reuse, P0 ;  /* 0x000000010e5b7824 */ /* 0x100fe200000e0603 */
[----:B------:R-:W-:Y:S01]  /*1fd90*/  IADD3 R34, P0, PT, R32, R4, RZ ;  /* 0x0000000420227210 */ /* 0x000fe20007f1e0ff */
[----:B------:R-:W-:Y:S02]  /*1fda0*/  VIADD R33, R92, 0xffffff8a ;  /* 0xffffff8a5c217836 */ /* 0x000fe40000000000 */
[----:B------:R-:W-:Y:S01]  /*1fdb0*/  IMAD.X R87, R13, 0x1, R3, P5 ;  /* 0x000000010d577824 */ /* 0x000fe200028e0603 */
[----:B------:R-:W-:-:S02]  /*1fdc0*/  IADD3 R36, P5, PT, R32, R6, RZ ;  /* 0x0000000620247210 */ /* 0x000fc40007fbe0ff */
[----:B------:R-:W-:Y:S01]  /*1fdd0*/  IADD3 R32, P6, PT, R32, R8, RZ ;  /* 0x0000000820207210 */ /* 0x000fe20007fde0ff */
[----:B------:R-:W-:Y:S04]  /*1fde0*/  STL [R1+0x1714], R90 ;  /* 0x0017145a01007387 */ /* 0x000fe80000100800 */
[----:B------:R0:W-:Y:S01]  /*1fdf0*/  STL [R1+0x18d4], R86 ;  /* 0x0018d45601007387 */ /* 0x0001e20000100800 */
[----:B------:R-:W-:-:S03]  /*1fe00*/  IMAD.X R35, R13, 0x1, R5, P0 ;  /* 0x000000010d237824 */ /* 0x000fc600000e0605 */
[----:B------:R-:W-:Y:S04]  /*1fe10*/  STL [R1+0x1710], R91 ;  /* 0x0017105b01007387 */ /* 0x000fe80000100800 */
[----:B------:R-:W-:Y:S01]  /*1fe20*/  STL [R1+0x18dc], R34 ;  /* 0x0018dc2201007387 */ /* 0x000fe20000100800 */
[----:B------:R-:W-:Y:S01]  /*1fe30*/  IMAD.X R37, R13, 0x1, R7, P5 ;  /* 0x000000010d257824 */ /* 0x000fe200028e0607 */
[----:B------:R-:W-:Y:S02]  /*1fe40*/  ISETP.GE.U32.AND P0, PT, R33, 0x7fffff0b, PT ;  /* 0x7fffff0b2100780c */ /* 0x000fe40003f06070 */
[----:B------:R1:W-:Y:S01]  /*1fe50*/  STL [R1+0x18d0], R87 ;  /* 0x0018d05701007387 */ /* 0x0003e20000100800 */
[----:B------:R-:W-:-:S03]  /*1fe60*/  IMAD.X R33, R13, 0x1, R9, P6 ;  /* 0x000000010d217824 */ /* 0x000fc600030e0609 */
[----:B------:R-:W-:Y:S04]  /*1fe70*/  STL [R1+0x18e4], R36 ;  /* 0x0018e42401007387 */ /* 0x000fe80000100800 */
[----:B------:R0:W-:Y:S04]  /*1fe80*/  STL [R1+0x18d8], R35 ;  /* 0x0018d82301007387 */ /* 0x0001e80000100800 */
[----:B------:R-:W-:Y:S04]  /*1fe90*/  STL [R1+0x18ec], R32 ;  /* 0x0018ec2001007387 */ /* 0x000fe80000100800 */
[----:B------:R0:W-:Y:S04]  /*1fea0*/  STL [R1+0x18e0], R37 ;  /* 0x0018e02501007387 */ /* 0x0001e80000100800 */
[----:B------:R0:W-:Y:S04]  /*1feb0*/  STL [R1+0x18e8], R33 ;  /* 0x0018e82101007387 */ /* 0x0001e80000100800 */
[----:B------:R1:W2:Y:S04]  /*1fec0*/  @!P4 LDG.E.U8 R39, desc[UR14][R86.64] ;  /* 0x0000000e5627c981 */ /* 0x0002a8000c1e1100 */
[----:B0-----:R-:W2:Y:S01]  /*1fed0*/  LDL.LU R86, [R1+0x2028] ;  /* 0x0020280001567983 */ /* 0x001ea20000300800 */
[----:B------:R-:W-:Y:S01]  /*1fee0*/  VIADD R88, R92, 0xffffff91 ;  /* 0xffffff915c587836 */ /* 0x000fe20000000000 */
[----:B------:R-:W-:-:S04]  /*1fef0*/  PRMT R84, RZ, 0x7610, R84 ;  /* 0x00007610ff547816 */ /* 0x000fc80000000054 */
[----:B------:R-:W-:Y:S02]  /*1ff00*/  ISETP.GE.U32.AND P5, PT, R88, 0x7fffff12, PT ;  /* 0x7fffff125800780c */ /* 0x000fe40003fa6070 */
[----:B-1----:R-:W-:Y:S01]  /*1ff10*/  IADD3 R87, P6, PT, R79, R4, RZ ;  /* 0x000000044f577210 */ /* 0x002fe20007fde0ff */
[----:B------:R-:W3:Y:S01]  /*1ff20*/  @!P4 LDG.E.U8 R84, desc[UR14][R32.64] ;  /* 0x0000000e2054c981 */ /* 0x000ee2000c1e1100 */
[----:B------:R-:W-:-:S03]  /*1ff30*/  PRMT R85, RZ, 0x7610, R85 ;  /* 0x00007610ff557816 */ /* 0x000fc60000000055 */
[----:B------:R-:W-:Y:S01]  /*1ff40*/  IMAD.X R88, R14, 0x1, R5, P6 ;  /* 0x000000010e587824 */ /* 0x000fe200030e0605 */
[----:B--2---:R-:W-:-:S06]  /*1ff50*/  PRMT R86, RZ, 0x7610, R86 ;  /* 0x00007610ff567816 */ /* 0x004fcc0000000056 */
[----:B------:R0:W2:Y:S02]  /*1ff60*/  @!P5 LDG.E.U8 R86, desc[UR14][R90.64] ;  /* 0x0000000e5a56d981 */ /* 0x0000a4000c1e1100 */
[----:B0-----:R-:W-:Y:S02]  /*1ff70*/  @!P5 IMAD.MOV.U32 R90, RZ, RZ, R87 ;  /* 0x000000ffff5ad224 */ /* 0x001fe400078e0057 */
[----:B------:R-:W-:-:S05]  /*1ff80*/  @!P5 IMAD.MOV.U32 R91, RZ, RZ, R88 ;  /* 0x000000ffff5bd224 */ /* 0x000fca00078e0058 */
[----:B------:R-:W4:Y:S01]  /*1ff90*/  @!P5 LDG.E.U8 R85, desc[UR14][R90.64] ;  /* 0x0000000e5a55d981 */ /* 0x000f22000c1e1100 */
[----:B------:R-:W-:Y:S02]  /*1ffa0*/  PRMT R44, RZ, 0x7610, R44 ;  /* 0x00007610ff2c7816 */ /* 0x000fe4000000002c */
[----:B------:R-:W-:-:S04]  /*1ffb0*/  PRMT R46, RZ, 0x7610, R46 ;  /* 0x00007610ff2e7816 */ /* 0x000fc8000000002e */
[----:B------:R-:W4:Y:S04]  /*1ffc0*/  @!P4 LDG.E.U8 R44, desc[UR14][R34.64] ;  /* 0x0000000e222cc981 */ /* 0x000f28000c1e1100 */
[----:B------:R-:W4:Y:S04]  /*1ffd0*/  @!P4 LDG.E.U8 R46, desc[UR14][R36.64] ;  /* 0x0000000e242ec981 */ /* 0x000f28000c1e1100 */
[----:B------:R-:W4:Y:S04]  /*1ffe0*/  LDL.LU.64 R34, [R1+0x2020] ;  /* 0x0020200001227983 */ /* 0x000f280000300a00 */
[----:B------:R-:W4:Y:S04]  /*1fff0*/  LDL.LU.64 R36, [R1+0x2018] ;  /* 0x0020180001247983 */ /* 0x000f280000300a00 */
[----:B------:R-:W4:Y:S04]  /*20000*/  LDL.LU.64 R32, [R1+0x2010] ;  /* 0x0020100001207983 */ /* 0x000f280000300a00 */
[----:B------:R-:W-:Y:S04]  /*20010*/  STL [R1+0x171c], R87 ;  /* 0x00171c5701007387 */ /* 0x000fe80000100800 */
[----:B---3--:R0:W-:Y:S04]  /*20020*/  STL [R1+0x12c], R84 ;  /* 0x00012c5401007387 */ /* 0x0081e80000100800 */
[----:B------:R-:W-:Y:S01]  /*20030*/  STL [R1+0x1718], R88 ;  /* 0x0017185801007387 */ /* 0x000fe20000100800 */
[----:B0-----:R-:W-:-:S05]  /*20040*/  IADD3 R84, P4, PT, R79, R6, RZ ;  /* 0x000000064f547210 */ /* 0x001fca0007f9e0ff */
[----:B------:R-:W-:Y:S01]  /*20050*/  STL [R1+0x1724], R84 ;  /* 0x0017245401007387 */ /* 0x000fe20000100800 */
[----:B------:R-:W-:-:S03]  /*20060*/  PRMT R13, RZ, 0x7610, R13 ;  /* 0x00007610ff0d7816 */ /* 0x000fc6000000000d */
[----:B--2---:R0:W-:Y:S02]  /*20070*/  STL [R1+0x454], R86 ;  /* 0x0004545601007387 */ /* 0x0041e40000100800 */
[----:B0-----:R-:W-:-:S04]  /*20080*/  IMAD.X R86, R14, 0x1, R7, P4 ;  /* 0x000000010e567824 */ /* 0x001fc800020e0607 */
[----:B------:R-:W-:Y:S01]  /*20090*/  @!P5 IMAD.MOV.U32 R87, RZ, RZ, R86 ;  /* 0x000000ffff57d224 */ /* 0x000fe200078e0056 */
[----:B----4-:R-:W-:Y:S04]  /*200a0*/  STL [R1+0x450], R85 ;  /* 0x0004505501007387 */ /* 0x010fe80000100800 */
[----:B------:R0:W-:Y:S02]  /*200b0*/  STL [R1+0x1720], R86 ;  /* 0x0017205601007387 */ /* 0x0001e40000100800 */
[----:B0-----:R-:W-:-:S05]  /*200c0*/  @!P5 IMAD.MOV.U32 R86, RZ, RZ, R84 ;  /* 0x000000ffff56d224 */ /* 0x001fca00078e0054 */
[----:B------:R0:W2:Y:S01]  /*200d0*/  @!P5 LDG.E.U8 R13, desc[UR14][R86.64] ;  /* 0x0000000e560dd981 */ /* 0x0000a2000c1e1100 */
[----:B------:R-:W-:Y:S02]  /*200e0*/  IADD3 R85, P4, PT, R79, R8, RZ ;  /* 0x000000084f557210 */ /* 0x000fe40007f9e0ff */
[----:B------:R-:W-:-:S03]  /*200f0*/  PRMT R76, RZ, 0x7610, R76 ;  /* 0x00007610ff4c7816 */ /* 0x000fc6000000004c */
[----:B------:R-:W-:Y:S01]  /*20100*/  STL [R1+0x172c], R85 ;  /* 0x00172c5501007387 */ /* 0x000fe20000100800 */
[----:B0-----:R-:W-:-:S04]  /*20110*/  IMAD.X R86, R14, 0x1, R9, P4 ;  /* 0x000000010e567824 */ /* 0x001fc800020e0609 */
[----:B------:R-:W-:Y:S01]  /*20120*/  @!P5 IMAD.MOV.U32 R87, RZ, RZ, R86 ;  /* 0x000000ffff57d224 */ /* 0x000fe200078e0056 */
[----:B--2---:R-:W-:Y:S04]  /*20130*/  STL [R1+0x44c], R13 ;  /* 0x00044c0d01007387 */ /* 0x004fe80000100800 */
[----:B------:R0:W-:Y:S02]  /*20140*/  STL [R1+0x1728], R86 ;  /* 0x0017285601007387 */ /* 0x0001e40000100800 */
[----:B0-----:R-:W-:-:S05]  /*20150*/  @!P5 IMAD.MOV.U32 R86, RZ, RZ, R85 ;  /* 0x000000ffff56d224 */ /* 0x001fca00078e0055 */
[----:B------:R0:W2:Y:S01]  /*20160*/  @!P5 LDG.E.U8 R76, desc[UR14][R86.64] ;  /* 0x0000000e564cd981 */ /* 0x0000a2000c1e1100 */
[----:B------:R-:W-:-:S05]  /*20170*/  IMAD R79, R18, 0x75, RZ ;  /* 0x00000075124f7824 */ /* 0x000fca00078e02ff */
[----:B------:R-:W-:Y:S02]  /*20180*/  SHF.R.S32.HI R13, RZ, 0x1f, R79 ;  /* 0x0000001fff0d7819 */ /* 0x000fe4000001144f */
[C---:B------:R-:W-:Y:S02]  /*20190*/  IADD3 R84, P4, PT, R79.reuse, R2, RZ ;  /* 0x000000024f547210 */ /* 0x040fe40007f9e0ff */
[----:B------:R-:W-:-:S03]  /*201a0*/  IADD3 R85, P5, PT, R79, R4, RZ ;  /* 0x000000044f557210 */ /* 0x000fc60007fbe0ff */
[C---:B0-----:R-:W-:Y:S01]  /*201b0*/  IMAD.X R87, R13.reuse, 0x1, R3, P4 ;  /* 0x000000010d577824 */ /* 0x041fe200020e0603 */
[----:B------:R-:W-:Y:S01]  /*201c0*/  STL [R1+0x17f4], R84 ;  /* 0x0017f45401007387 */ /* 0x000fe20000100800 */
[----:B------:R-:W-:-:S03]  /*201d0*/  IMAD.X R86, R13, 0x1, R5, P5 ;  /* 0x000000010d567824 */ /* 0x000fc600028e0605 */
[----:B------:R0:W-:Y:S04]  /*201e0*/  STL [R1+0x17f0], R87 ;  /* 0x0017f05701007387 */ /* 0x0001e80000100800 */
[----:B------:R-:W-:Y:S01]  /*201f0*/  STL [R1+0x17fc], R85 ;  /* 0x0017fc5501007387 */ /* 0x000fe20000100800 */
[----:B------:R-:W-:Y:S02]  /*20200*/  @!P0 IMAD.MOV.U32 R90, RZ, RZ, R84 ;  /* 0x000000ffff5a8224 */ /* 0x000fe400078e0054 */
[----:B------:R-:W-:Y:S01]  /*20210*/  @!P0 IMAD.MOV.U32 R91, RZ, RZ, R87 ;  /* 0x000000ffff5b8224 */ /* 0x000fe200078e0057 */
[----:B------:R-:W-:Y:S01]  /*20220*/  PRMT R32, RZ, 0x7610, R32 ;  /* 0x00007610ff207816 */ /* 0x000fe20000000020 */
[----:B------:R-:W-:Y:S02]  /*20230*/  VIADD R14, R92, 0xffffff88 ;  /* 0xffffff885c0e7836 */ /* 0x000fe40000000000 */
[----:B0-----:R-:W-:Y:S01]  /*20240*/  @!P0 IMAD.MOV.U32 R87, RZ, RZ, R86 ;  /* 0x000000ffff578224 */ /* 0x001fe200078e0056 */
[----:B------:R-:W-:-:S02]  /*20250*/  PRMT R33, RZ, 0x7610, R33 ;  /* 0x00007610ff217816 */ /* 0x000fc40000000021 */
[----:B------:R-:W-:Y:S01]  /*20260*/  ISETP.GE.U32.AND P4, PT, R14, 0x7fffff09, PT ;  /* 0x7fffff090e00780c */ /* 0x000fe20003f86070 */
[----:B------:R-:W-:Y:S01]  /*20270*/  IMAD R14, R18, 0x7d, RZ ;  /* 0x0000007d120e7824 */ /* 0x000fe200078e02ff */
[----:B------:R-:W-:Y:S02]  /*20280*/  PRMT R37, RZ, 0x7610, R37 ;  /* 0x00007610ff257816 */ /* 0x000fe40000000025 */
[----:B------:R-:W-:Y:S02]  /*20290*/  PRMT R34, RZ, 0x7610, R34 ;  /* 0x00007610ff227816 */ /* 0x000fe40000000022 */
[----:B------:R-:W-:-:S04]  /*202a0*/  PRMT R36, RZ, 0x7610, R36 ;  /* 0x00007610ff247816 */ /* 0x000fc80000000024 */
[----:B------:R-:W3:Y:S01]  /*202b0*/  @!P0 LDG.E.U8 R34, desc[UR14][R90.64] ;  /* 0x0000000e5a228981 */ /* 0x000ee2000c1e1100 */
[----:B------:R-:W-:Y:S02]  /*202c0*/  PRMT R70, RZ, 0x7610, R70 ;  /* 0x00007610ff467816 */ /* 0x000fe40000000046 */
[----:B------:R-:W-:Y:S02]  /*202d0*/  PRMT R42, RZ, 0x7610, R42 ;  /* 0x00007610ff2a7816 */ /* 0x000fe4000000002a */
[----:B------:R-:W-:Y:S02]  /*202e0*/  PRMT R35, RZ, 0x7610, R35 ;  /* 0x00007610ff237816 */ /* 0x000fe40000000023 */
[----:B------:R-:W-:Y:S02]  /*202f0*/  PRMT R73, RZ, 0x7610, R73 ;  /* 0x00007610ff497816 */ /* 0x000fe40000000049 */
[----:B------:R-:W-:Y:S02]  /*20300*/  PRMT R77, RZ, 0x7610, R77 ;  /* 0x00007610ff4d7816 */ /* 0x000fe4000000004d */
[----:B------:R-:W-:Y:S01]  /*20310*/  PRMT R83, RZ, 0x7610, R83 ;  /* 0x00007610ff537816 */ /* 0x000fe20000000053 */
[----:B--2---:R0:W-:Y:S04]  /*20320*/  STL [R1+0x448], R76 ;  /* 0x0004484c01007387 */ /* 0x0041e80000100800 */
[----:B------:R1:W-:Y:S01]  /*20330*/  STL [R1+0x17f8], R86 ;  /* 0x0017f85601007387 */ /* 0x0003e20000100800 */
[----:B0-----:R-:W-:Y:S01]  /*20340*/  IADD3 R76, P5, PT, R79, R6, RZ ;  /* 0x000000064f4c7210 */ /* 0x001fe20007fbe0ff */
[----:B-1----:R-:W-:-:S04]  /*20350*/  @!P0 IMAD.MOV.U32 R86, RZ, RZ, R85 ;  /* 0x000000ffff568224 */ /* 0x002fc800078e0055 */
[----:B------:R-:W-:Y:S01]  /*20360*/  IMAD.X R84, R13, 0x1, R7, P5 ;  /* 0x000000010d547824 */ /* 0x000fe200028e0607 */
[----:B------:R-:W-:Y:S01]  /*20370*/  STL [R1+0x1804], R76 ;  /* 0x0018044c01007387 */ /* 0x000fe20000100800 */
[----:B------:R-:W-:-:S03]  /*20380*/  IADD3 R79, P5, PT, R79, R8, RZ ;  /* 0x000000084f4f7210 */ /* 0x000fc60007fbe0ff */
[----:B------:R0:W2:Y:S04]  /*20390*/  @!P0 LDG.E.U8 R33, desc[UR14][R86.64] ;  /* 0x0000000e56218981 */ /* 0x0000a8000c1e1100 */
[----:B------:R1:W-:Y:S01]  /*203a0*/  STL [R1+0x1800], R84 ;  /* 0x0018005401007387 */ /* 0x0003e20000100800 */
[----:B------:R-:W-:Y:S02]  /*203b0*/  @!P0 IMAD.MOV.U32 R85, RZ, RZ, R84 ;  /* 0x000000ffff558224 */ /* 0x000fe400078e0054 */
[----:B-1----:R-:W-:-:S05]  /*203c0*/  @!P0 IMAD.MOV.U32 R84, RZ, RZ, R76 ;  /* 0x000000ffff548224 */ /* 0x002fca00078e004c */
[----:B------:R1:W4:Y:S01]  /*203d0*/  @!P0 LDG.E.U8 R32, desc[UR14][R84.64] ;  /* 0x0000000e54208981 */ /* 0x000322000c1e1100 */
[----:B0-----:R-:W-:-:S03]  /*203e0*/  @!P0 IMAD.MOV.U32 R86, RZ, RZ, R79 ;  /* 0x000000ffff568224 */ /* 0x001fc600078e004f */
[----:B------:R0:W-:Y:S01]  /*203f0*/  STL [R1+0x180c], R79 ;  /* 0x00180c4f01007387 */ /* 0x0001e20000100800 */
[----:B-1----:R-:W-:Y:S01]  /*20400*/  IMAD.X R84, R13, 0x1, R9, P5 ;  /* 0x000000010d547824 */ /* 0x002fe200028e0609 */
[----:B------:R-:W-:Y:S02]  /*20410*/  SHF.R.S32.HI R13, RZ, 0x1f, R14 ;  /* 0x0000001fff0d7819 */ /* 0x000fe4000001140e */
[C---:B------:R-:W-:Y:S01]  /*20420*/  IADD3 R85, P5, PT, R14.reuse, R2, RZ ;  /* 0x000000020e557210 */ /* 0x040fe20007fbe0ff */
[----:B------:R-:W-:Y:S01]  /*20430*/  @!P0 IMAD.MOV.U32 R87, RZ, RZ, R84 ;  /* 0x000000ffff578224 */ /* 0x000fe200078e0054 */
[----:B0-----:R-:W-:Y:S01]  /*20440*/  IADD3 R79, P6, PT, R14, R4, RZ ;  /* 0x000000040e4f7210 */ /* 0x001fe20007fde0ff */
[----:B------:R0:W-:Y:S04]  /*20450*/  STL [R1+0x1808], R84 ;  /* 0x0018085401007387 */ /* 0x0001e80000100800 */
[----:B------:R1:W2:Y:S01]  /*20460*/  @!P0 LDG.E.U8 R37, desc[UR14][R86.64] ;  /* 0x0000000e56258981 */ /* 0x0002a2000c1e1100 */
[----:B------:R-:W-:-:S03]  /*20470*/  VIADD R76, R92, 0xffffff90 ;  /* 0xffffff905c4c7836 */ /* 0x000fc60000000000 */
[----:B------:R-:W-:Y:S04]  /*20480*/  STL [R1+0x18f4], R85 ;  /* 0x0018f45501007387 */ /* 0x000fe80000100800 */
[----:B------:R-:W-:Y:S01]  /*20490*/  STL [R1+0x18fc], R79 ;  /* 0x0018fc4f01007387 */ /* 0x000fe20000100800 */
[C---:B-1----:R-:W-:Y:S02]  /*204a0*/  IMAD.X R86, R13.reuse, 0x1, R3, P5 ;  /* 0x000000010d567824 */ /* 0x042fe400028e0603 */
[----:B0-----:R-:W-:Y:S02]  /*204b0*/  IMAD.X R84, R13, 0x1, R5, P6 ;  /* 0x000000010d547824 */ /* 0x001fe400030e0605 */
[----:B------:R-:W-:Y:S01]  /*204c0*/  @!P2 IMAD.MOV.U32 R87, RZ, RZ, R86 ;  /* 0x000000ffff57a224 */ /* 0x000fe200078e0056 */
[----:B------:R0:W-:Y:S04]  /*204d0*/  STL [R1+0x18f0], R86 ;  /* 0x0018f05601007387 */ /* 0x0001e80000100800 */
[----:B------:R1:W-:Y:S01]  /*204e0*/  STL [R1+0x18f8], R84 ;  /* 0x0018f85401007387 */ /* 0x0003e20000100800 */
[----:B------:R-:W-:-:S02]  /*204f0*/  ISETP.GE.U32.AND P0, PT, R76, 0x7fffff11, PT ;  /* 0x7fffff114c00780c */ /* 0x000fc40003f06070 */
[C---:B------:R-:W-:Y:S01]  /*20500*/  IADD3 R76, P5, PT, R14.reuse, R6, RZ ;  /* 0x000000060e4c7210 */ /* 0x040fe20007fbe0ff */
[----:B0-----:R-:W-:Y:S02]  /*20510*/  @!P2 IMAD.MOV.U32 R86, RZ, RZ, R85 ;  /* 0x000000ffff56a224 */ /* 0x001fe400078e0055 */
[----:B------:R-:W-:Y:S02]  /*20520*/  @!P2 IMAD.MOV.U32 R85, RZ, RZ, R84 ;  /* 0x000000ffff55a224 */ /* 0x000fe400078e0054 */
[----:B-1----:R-:W-:Y:S01]  /*20530*/  @!P2 IMAD.MOV.U32 R84, RZ, RZ, R79 ;  /* 0x000000ffff54a224 */ /* 0x002fe200078e004f */
[----:B------:R0:W-:Y:S04]  /*20540*/  STL [R1+0x1904], R76 ;  /* 0x0019044c01007387 */ /* 0x0001e80000100800 */
[----:B------:R-:W2:Y:S04]  /*20550*/  @!P2 LDG.E.U8 R70, desc[UR14][R86.64] ;  /* 0x0000000e5646a981 */ /* 0x000ea8000c1e1100 */
[----:B------:R1:W2:Y:S02]  /*20560*/  @!P2 LDG.E.U8 R36, desc[UR14][R84.64] ;  /* 0x0000000e5424a981 */ /* 0x0002a4000c1e1100 */
[----:B-1----:R-:W-:Y:S01]  /*20570*/  IMAD.X R85, R13, 0x1, R7, P5 ;  /* 0x000000010d557824 */ /* 0x002fe200028e0607 */
[----:B------:R-:W-:Y:S01]  /*20580*/  IADD3 R79, P5, PT, R14, R8, RZ ;  /* 0x000000080e4f7210 */ /* 0x000fe20007fbe0ff */
[----:B------:R-:W-:-:S04]  /*20590*/  IMAD R14, R18, 0x6f, RZ ;  /* 0x0000006f120e7824 */ /* 0x000fc800078e02ff */
[----:B------:R-:W-:Y:S01]  /*205a0*/  IMAD.X R84, R13, 0x1, R9, P5 ;  /* 0x000000010d547824 */ /* 0x000fe200028e0609 */
[----:B------:R1:W-:Y:S04]  /*205b0*/  STL [R1+0x1900], R85 ;  /* 0x0019005501007387 */ /* 0x0003e80000100800 */
[----:B------:R-:W-:Y:S01]  /*205c0*/  STL [R1+0x190c], R79 ;  /* 0x00190c4f01007387 */ /* 0x000fe20000100800 */
[----:B------:R-:W-:Y:S02]  /*205d0*/  @!P2 IMAD.MOV.U32 R87, RZ, RZ, R85 ;  /* 0x000000ffff57a224 */ /* 0x000fe400078e0055 */
[----:B------:R-:W-:Y:S01]  /*205e0*/  @!P2 IMAD.MOV.U32 R86, RZ, RZ, R76 ;  /* 0x000000ffff56a224 */ /* 0x000fe200078e004c */
[----:B------:R3:W-:Y:S01]  /*205f0*/  STL [R1+0x1908], R84 ;  /* 0x0019085401007387 */ /* 0x0007e20000100800 */
[----:B------:R-:W-:-:S02]  /*20600*/  SHF.R.S32.HI R13, RZ, 0x1f, R14 ;  /* 0x0000001fff0d7819 */ /* 0x000fc4000001140e */
[C---:B0-----:R-:W-:Y:S01]  /*20610*/  IADD3 R76, P5, PT, R14.reuse, R2, RZ ;  /* 0x000000020e4c7210 */ /* 0x041fe20007fbe0ff */
[----:B------:R0:W2:Y:S01]  /*20620*/  @!P2 LDG.E.U8 R35, desc[UR14][R86.64] ;  /* 0x0000000e5623a981 */ /* 0x0000a2000c1e1100 */
[----:B-1----:R-:W-:Y:S02]  /*20630*/  @!P2 IMAD.MOV.U32 R85, RZ, RZ, R84 ;  /* 0x000000ffff55a224 */ /* 0x002fe400078e0054 */
[----:B---3--:R-:W-:Y:S01]  /*20640*/  @!P2 IMAD.MOV.U32 R84, RZ, RZ, R79 ;  /* 0x000000ffff54a224 */ /* 0x008fe200078e004f */
[----:B------:R-:W-:-:S04]  /*20650*/  IADD3 R79, P6, PT, R14, R4, RZ ;  /* 0x000000040e4f7210 */ /* 0x000fc80007fde0ff */
[----:B------:R1:W3:Y:S01]  /*20660*/  @!P2 LDG.E.U8 R42, desc[UR14][R84.64] ;  /* 0x0000000e542aa981 */ /* 0x0002e2000c1e1100 */
[----:B0-----:R-:W-:-:S03]  /*20670*/  IMAD.X R86, R13, 0x1, R5, P6 ;  /* 0x000000010d567824 */ /* 0x001fc600030e0605 */
[----:B------:R-:W-:Y:S01]  /*20680*/  STL [R1+0x1734], R76 ;  /* 0x0017344c01007387 */ /* 0x000fe20000100800 */
[----:B------:R-:W-:-:S03]  /*20690*/  @!P0 IMAD.MOV.U32 R90, RZ, RZ, R76 ;  /* 0x000000ffff5a8224 */ /* 0x000fc600078e004c */
[----:B------:R-:W-:Y:S01]  /*206a0*/  STL [R1+0x173c], R79 ;  /* 0x00173c4f01007387 */ /* 0x000fe20000100800 */
[----:B-1----:R-:W-:Y:S02]  /*206b0*/  IMAD.X R85, R13, 0x1, R3, P5 ;  /* 0x000000010d557824 */ /* 0x002fe400028e0603 */
[----:B------:R-:W-:Y:S02]  /*206c0*/  VIADD R84, R92, 0xffffff89 ;  /* 0xffffff895c547836 */ /* 0x000fe40000000000 */
[----:B------:R-:W-:Y:S01]  /*206d0*/  @!P0 IMAD.MOV.U32 R91, RZ, RZ, R85 ;  /* 0x000000ffff5b8224 */ /* 0x000fe200078e0055 */
[----:B------:R-:W-:Y:S04]  /*206e0*/  STL [R1+0x1730], R85 ;  /* 0x0017305501007387 */ /* 0x000fe80000100800 */
[----:B------:R0:W-:Y:S01]  /*206f0*/  STL [R1+0x1738], R86 ;  /* 0x0017385601007387 */ /* 0x0001e20000100800 */
[----:B------:R-:W-:Y:S01]  /*20700*/  @!P0 IMAD.MOV.U32 R87, RZ, RZ, R86 ;  /* 0x000000ffff578224 */ /* 0x000fe200078e0056 */
[----:B------:R-:W-:-:S02]  /*20710*/  ISETP.GE.U32.AND P2, PT, R84, 0x7fffff0a, PT ;  /* 0x7fffff0a5400780c */ /* 0x000fc40003f46070 */
[----:B------:R-:W2:Y:S01]  /*20720*/  @!P0 LDG.E.U8 R73, desc[UR14][R90.64] ;  /* 0x0000000e5a498981 */ /* 0x000ea2000c1e1100 */
[----:B------:R-:W-:Y:S01]  /*20730*/  IADD3 R84, P5, PT, R14, R6, RZ ;  /* 0x000000060e547210 */ /* 0x000fe20007fbe0ff */
[----:B0-----:R-:W-:-:S04]  /*20740*/  @!P0 IMAD.MOV.U32 R86, RZ, RZ, R79 ;  /* 0x000000ffff568224 */ /* 0x001fc800078e004f */
[----:B------:R-:W-:Y:S01]  /*20750*/  IMAD.X R85, R13, 0x1, R7, P5 ;  /* 0x000000010d557824 */ /* 0x000fe200028e0607 */
[----:B------:R-:W3:Y:S04]  /*20760*/  @!P0 LDG.E.U8 R77, desc[UR14][R86.64] ;  /* 0x0000000e564d8981 */ /* 0x000ee8000c1e1100 */
[----:B------:R-:W3:Y:S01]  /*20770*/  @!P0 LDG.E.U8 R83, desc[UR14][R84.64] ;  /* 0x0000000e54538981 */ /* 0x000ee2000c1e1100 */
[----:B------:R-:W-:-:S03]  /*20780*/  IADD3 R76, P5, PT, R14, R8, RZ ;  /* 0x000000080e4c7210 */ /* 0x000fc60007fbe0ff */
[----:B------:R-:W-:Y:S01]  /*20790*/  STL [R1+0x1744], R84 ;  /* 0x0017445401007387 */ /* 0x000fe20000100800 */
[----:B------:R-:W-:Y:S02]  /*207a0*/  PRMT R69, RZ, 0x7610, R69 ;  /* 0x00007610ff457816 */ /* 0x000fe40000000045 */
[----:B------:R-:W-:Y:S01]  /*207b0*/  PRMT R75, RZ, 0x7610, R75 ;  /* 0x00007610ff4b7816 */ /* 0x000fe2000000004b */
[----:B--2---:R0:W-:Y:S04]  /*207c0*/  STL [R1+0x444], R73 ;  /* 0x0004444901007387 */ /* 0x0041e80000100800 */
[----:B------:R-:W-:Y:S04]  /*207d0*/  STL [R1+0x1740], R85 ;  /* 0x0017405501007387 */ /* 0x000fe80000100800 */
[----:B------:R-:W-:Y:S01]  /*207e0*/  STL [R1+0x174c], R76 ;  /* 0x00174c4c01007387 */ /* 0x000fe20000100800 */
[----:B0-----:R-:W-:-:S03]  /*207f0*/  IMAD R73, R18, 0x76, RZ ;  /* 0x0000007612497824 */ /* 0x001fc600078e02ff */
[----:B---3--:R0:W-:Y:S02]  /*20800*/  STL [R1+0x440], R77 ;  /* 0x0004404d01007387 */ /* 0x0081e40000100800 */
[----:B0-----:R-:W-:Y:S01]  /*20810*/  IMAD.X R77, R13, 0x1, R9, P5 ;  /* 0x000000010d4d7824 */ /* 0x001fe200028e0609 */
[----:B------:R-:W-:Y:S02]  /*20820*/  IADD3 R79, P5, PT, R73, R2, RZ ;  /* 0x00000002494f7210 */ /* 0x000fe40007fbe0ff */
[----:B------:R-:W-:Y:S02]  /*20830*/  SHF.R.S32.HI R13, RZ, 0x1f, R73 ;  /* 0x0000001fff0d7819 */ /* 0x000fe40000011449 */
[----:B------:R-:W-:Y:S04]  /*20840*/  STL [R1+0x1748], R77 ;  /* 0x0017484d01007387 */ /* 0x000fe80000100800 */
[----:B------:R-:W-:Y:S04]  /*20850*/  STL [R1+0x1814], R79 ;  /* 0x0018144f01007387 */ /* 0x000fe80000100800 */
[----:B------:R0:W-:Y:S04]  /*20860*/  STL [R1+0x43c], R83 ;  /* 0x00043c5301007387 */ /* 0x0001e80000100800 */
[----:B------:R1:W2:Y:S01]  /*20870*/  @!P0 LDG.E.U8 R69, desc[UR14][R76.64] ;  /* 0x0000000e4c458981 */ /* 0x0002a2000c1e1100 */
[----:B------:R-:W-:-:S02]  /*20880*/  @!P2 IMAD.MOV.U32 R84, RZ, RZ, R79 ;  /* 0x000000ffff54a224 */ /* 0x000fc400078e004f */
[----:B0-----:R-:W-:-:S04]  /*20890*/  IMAD.X R83, R13, 0x1, R3, P5 ;  /* 0x000000010d537824 */ /* 0x001fc800028e0603 */
[----:B------:R-:W-:-:S05]  /*208a0*/  @!P2 IMAD.MOV.U32 R85, RZ, RZ, R83 ;  /* 0x000000ffff55a224 */ /* 0x000fca00078e0053 */
[----:B------:R-:W3:Y:S01]  /*208b0*/  @!P2 LDG.E.U8 R75, desc[UR14][R84.64] ;  /* 0x0000000e544ba981 */ /* 0x000ee2000c1e1100 */
[----:B-1----:R-:W-:-:S03]  /*208c0*/  IADD3 R76, P0, PT, R73, R4, RZ ;  /* 0x00000004494c7210 */ /* 0x002fc60007f1e0ff */
[----:B------:R-:W-:Y:S02]  /*208d0*/  STL [R1+0x1810], R83 ;  /* 0x0018105301007387 */ /* 0x000fe40000100800 */
[----:B------:R-:W-:Y:S01]  /*208e0*/  IMAD.X R77, R13, 0x1, R5, P0 ;  /* 0x000000010d4d7824 */ /* 0x000fe200000e0605 */
[----:B------:R-:W-:Y:S02]  /*208f0*/  PRMT R14, RZ, 0x7610, R14 ;  /* 0x00007610ff0e7816 */ /* 0x000fe4000000000e */
[----:B------:R-:W-:-:S04]  /*20900*/  PRMT R65, RZ, 0x7610, R65 ;  /* 0x00007610ff417816 */ /* 0x000fc80000000041 */
[----:B------:R0:W4:Y:S01]  /*20910*/  @!P2 LDG.E.U8 R14, desc[UR14][R76.64] ;  /* 0x0000000e4c0ea981 */ /* 0x000122000c1e1100 */
[----:B------:R-:W-:-:S03]  /*20920*/  PRMT R62, RZ, 0x7610, R62 ;  /* 0x00007610ff3e7816 */ /* 0x000fc6000000003e */
[----:B--2---:R1:W-:Y:S04]  /*20930*/  STL [R1+0x438], R69 ;  /* 0x0004384501007387 */ /* 0x0043e80000100800 */
[----:B------:R0:W-:Y:S01]  /*20940*/  STL [R1+0x181c], R76 ;  /* 0x00181c4c01007387 */ /* 0x0001e20000100800 */
[----:B-1----:R-:W-:-:S05]  /*20950*/  IADD3 R69, P5, PT, R73, R6, RZ ;  /* 0x0000000649457210 */ /* 0x002fca0007fbe0ff */
[----:B------:R-:W-:Y:S04]  /*20960*/  STL [R1+0x1824], R69 ;  /* 0x0018244501007387 */ /* 0x000fe80000100800 */
[----:B------:R-:W-:Y:S04]  /*20970*/  STL [R1+0x1818], R77 ;  /* 0x0018184d01007387 */ /* 0x000fe80000100800 */
[----:B---3--:R1:W-:Y:S01]  /*20980*/  STL [R1+0x434], R75 ;  /* 0x0004344b01007387 */ /* 0x0083e20000100800 */
[----:B------:R-:W-:Y:S01]  /*20990*/  IADD3 R73, P0, PT, R73, R8, RZ ;  /* 0x0000000849497210 */ /* 0x000fe20007f1e0ff */
[----:B0-----:R-:W-:-:S02]  /*209a0*/  @!P2 IMAD.MOV.U32 R76, RZ, RZ, R69 ;  /* 0x000000ffff4ca224 */ /* 0x001fc400078e0045 */
[----:B-1----:R-:W-:-:S04]  /*209b0*/  IMAD.X R75, R13, 0x1, R7, P5 ;  /* 0x000000010d4b7824 */ /* 0x002fc800028e0607 */
[----:B------:R-:W-:Y:S01]  /*209c0*/  @!P2 IMAD.MOV.U32 R77, RZ, RZ, R75 ;  /* 0x000000ffff4da224 */ /* 0x000fe200078e004b */
[----:B------:R0:W-:Y:S04]  /*209d0*/  STL [R1+0x1820], R75 ;  /* 0x0018204b01007387 */ /* 0x0001e80000100800 */
[----:B------:R1:W2:Y:S01]  /*209e0*/  @!P2 LDG.E.U8 R65, desc[UR14][R76.64] ;  /* 0x0000000e4c41a981 */ /* 0x0002a2000c1e1100 */
[----:B0-----:R-:W-:Y:S02]  /*209f0*/  IMAD.X R75, R13, 0x1, R9, P0 ;  /* 0x000000010d4b7824 */ /* 0x001fe400000e0609 */
[----:B-1----:R-:W-:Y:S02]  /*20a00*/  @!P2 IMAD.MOV.U32 R76, RZ, RZ, R73 ;  /* 0x000000ffff4ca224 */ /* 0x002fe400078e0049 */
[----:B------:R-:W-:-:S05]  /*20a10*/  @!P2 IMAD.MOV.U32 R77, RZ, RZ, R75 ;  /* 0x000000ffff4da224 */ /* 0x000fca00078e004b */
[----:B------:R-:W3:Y:S04]  /*20a20*/  @!P2 LDG.E.U8 R62, desc[UR14][R76.64] ;  /* 0x0000000e4c3ea981 */ /* 0x000ee8000c1e1100 */
[----:B----4-:R0:W-:Y:S04]  /*20a30*/  STL [R1+0x430], R14 ;  /* 0x0004300e01007387 */ /* 0x0101e80000100800 */
[----:B------:R-:W-:Y:S04]  /*20a40*/  STL [R1+0x182c], R73 ;  /* 0x00182c4901007387 */ /* 0x000fe80000100800 */
[----:B------:R-:W-:Y:S01]  /*20a50*/  STL [R1+0x1828], R75 ;  /* 0x0018284b01007387 */ /* 0x000fe20000100800 */
[----:B------:R-:W-:-:S02]  /*20a60*/  VIADD R69, R92, 0x7f ;  /* 0x0000007f5c457836 */ /* 0x000fc40000000000 */
[----:B0-----:R-:W-:-:S05]  /*20a70*/  IMAD R14, R18, 0x77, RZ ;  /* 0x00000077120e7824 */ /* 0x001fca00078e02ff */
[----:B------:R-:W-:Y:S02]  /*20a80*/  SHF.R.S32.HI R13, RZ, 0x1f, R14 ;  /* 0x0000001fff0d7819 */ /* 0x000fe4000001140e */
[----:B------:R-:W-:Y:S02]  /*20a90*/  ISETP.GT.AND P0, PT, R69, 0x7f, PT ;  /* 0x0000007f4500780c */ /* 0x000fe40003f04270 */
[----:B------:R-:W-:Y:S02]  /*20aa0*/  PRMT R52, RZ, 0x7610, R52 ;  /* 0x00007610ff347816 */ /* 0x000fe40000000034 */
[----:B------:R-:W-:Y:S02]  /*20ab0*/  PRMT R58, RZ, 0x7610, R58 ;  /* 0x00007610ff3a7816 */ /* 0x000fe4000000003a */
[----:B------:R-:W-:Y:S02]  /*20ac0*/  PRMT R53, RZ, 0x7610, R53 ;  /* 0x00007610ff357816 */ /* 0x000fe40000000035 */
[----:B------:R-:W-:Y:S01]  /*20ad0*/  PRMT R57, RZ, 0x7610, R57 ;  /* 0x00007610ff397816 */ /* 0x000fe20000000039 */
[----:B--2---:R0:W-:Y:S02]  /*20ae0*/  STL [R1+0x42c], R65 ;  /* 0x00042c4101007387 */ /* 0x0041e40000100800 */
[----:B0-----:R-:W-:-:S05]  /*20af0*/  IADD3 R65, P5, PT, R14, R2, RZ ;  /* 0x000000020e417210 */ /* 0x001fca0007fbe0ff */
[C---:B------:R-:W-:Y:S01]  /*20b00*/  IMAD.X R73, R13.reuse, 0x1, R3, P5 ;  /* 0x000000010d497824 */ /* 0x040fe200028e0603 */
[----:B---3--:R0:W-:Y:S01]  /*20b10*/  STL [R1+0x428], R62 ;  /* 0x0004283e01007387 */ /* 0x0081e20000100800 */
[----:B------:R-:W-:Y:S01]  /*20b20*/  IADD3 R69, P5, PT, R14, R4, RZ ;  /* 0x000000040e457210 */ /* 0x000fe20007fbe0ff */
[----:B------:R-:W-:Y:S02]  /*20b30*/  @!P4 IMAD.MOV.U32 R76, RZ, RZ, R65 ;  /* 0x000000ffff4cc224 */ /* 0x000fe400078e0041 */
[----:B------:R-:W-:Y:S02]  /*20b40*/  @!P4 IMAD.MOV.U32 R77, RZ, RZ, R73 ;  /* 0x000000ffff4dc224 */ /* 0x000fe400078e0049 */
[----:B------:R-:W-:-:S03]  /*20b50*/  IMAD.X R75, R13, 0x1, R5, P5 ;  /* 0x000000010d4b7824 */ /* 0x000fc600028e0605 */
[----:B------:R1:W2:Y:S01]  /*20b60*/  @!P4 LDG.E.U8 R52, desc[UR14][R76.64] ;  /* 0x0000000e4c34c981 */ /* 0x0002a2000c1e1100 */
[----:B0-----:R-:W-:-:S03]  /*20b70*/  VIADD R62, R92, 0xffffff81 ;  /* 0xffffff815c3e7836 */ /* 0x001fc60000000000 */
[----:B------:R-:W-:Y:S02]  /*20b80*/  STL [R1+0x1834], R65 ;  /* 0x0018344101007387 */ /* 0x000fe40000100800 */
[----:B------:R-:W-:Y:S02]  /*20b90*/  ISETP.GE.U32.AND P2, PT, R62, 0x7fffff02, PT ;  /* 0x7fffff023e00780c */ /* 0x000fe40003f46070 */
[C---:B------:R-:W-:Y:S01]  /*20ba0*/  IADD3 R62, P5, PT, R14.reuse, R6, RZ ;  /* 0x000000060e3e7210 */ /* 0x040fe20007fbe0ff */
[----:B-1----:R-:W-:Y:S02]  /*20bb0*/  @!P4 IMAD.MOV.U32 R76, RZ, RZ, R69 ;  /* 0x000000ffff4cc224 */ /* 0x002fe400078e0045 */
[----:B------:R-:W-:Y:S01]  /*20bc0*/  @!P4 IMAD.MOV.U32 R77, RZ, RZ, R75 ;  /* 0x000000ffff4dc224 */ /* 0x000fe200078e004b */
[----:B------:R0:W-:Y:S04]  /*20bd0*/  STL [R1+0x1830], R73 ;  /* 0x0018304901007387 */ /* 0x0001e80000100800 */
[----:B------:R1:W3:Y:S01]  /*20be0*/  @!P4 LDG.E.U8 R58, desc[UR14][R76.64] ;  /* 0x0000000e4c3ac981 */ /* 0x0002e2000c1e1100 */
[----:B0-----:R-:W-:Y:S01]  /*20bf0*/  IMAD.X R73, R13, 0x1, R7, P5 ;  /* 0x000000010d497824 */ /* 0x001fe200028e0607 */
[----:B------:R-:W-:-:S02]  /*20c00*/  IADD3 R65, P5, PT, R14, R8, RZ ;  /* 0x000000080e417210 */ /* 0x000fc40007fbe0ff */
[----:B------:R0:W-:Y:S01]  /*20c10*/  STL [R1+0x183c], R69 ;  /* 0x00183c4501007387 */ /* 0x0001e20000100800 */
[----:B-1----:R-:W-:Y:S02]  /*20c20*/  @!P4 IMAD.MOV.U32 R76, RZ, RZ, R62 ;  /* 0x000000ffff4cc224 */ /* 0x002fe400078e003e */
[----:B------:R-:W-:-:S05]  /*20c30*/  @!P4 IMAD.MOV.U32 R77, RZ, RZ, R73 ;  /* 0x000000ffff4dc224 */ /* 0x000fca00078e0049 */
[----:B------:R1:W4:Y:S01]  /*20c40*/  @!P4 LDG.E.U8 R53, desc[UR14][R76.64] ;  /* 0x0000000e4c35c981 */ /* 0x000322000c1e1100 */
[----:B0-----:R-:W-:Y:S02]  /*20c50*/  IMAD.X R69, R13, 0x1, R9, P5 ;  /* 0x000000010d457824 */ /* 0x001fe400028e0609 */
[----:B-1----:R-:W-:Y:S02]  /*20c60*/  @!P4 IMAD.MOV.U32 R76, RZ, RZ, R65 ;  /* 0x000000ffff4cc224 */ /* 0x002fe400078e0041 */
[----:B------:R-:W-:-:S05]  /*20c70*/  @!P4 IMAD.MOV.U32 R77, RZ, RZ, R69 ;  /* 0x000000ffff4dc224 */ /* 0x000fca00078e0045 */
[----:B------:R0:W4:Y:S04]  /*20c80*/  @!P4 LDG.E.U8 R57, desc[UR14][R76.64] ;  /* 0x0000000e4c39c981 */ /* 0x000128000c1e1100 */
[----:B------:R-:W-:Y:S04]  /*20c90*/  STL [R1+0x1838], R75 ;  /* 0x0018384b01007387 */ /* 0x000fe80000100800 */
[----:B------:R-:W-:Y:S01]  /*20ca0*/  STL [R1+0x1844], R62 ;  /* 0x0018443e01007387 */ /* 0x000fe20000100800 */
[----:B------:R-:W-:Y:S02]  /*20cb0*/  PRMT R38, RZ, 0x7610, R38 ;  /* 0x00007610ff267816 */ /* 0x000fe40000000026 */
[----:B------:R-:W-:-:S02]  /*20cc0*/  PRMT R13, RZ, 0x7610, R13 ;  /* 0x00007610ff0d7816 */ /* 0x000fc4000000000d */
[----:B------:R-:W-:Y:S01]  /*20cd0*/  PRMT R59, RZ, 0x7610, R59 ;  /* 0x00007610ff3b7816 */ /* 0x000fe2000000003b */
[----:B--2---:R1:W-:Y:S04]  /*20ce0*/  STL [R1+0x424], R52 ;  /* 0x0004243401007387 */ /* 0x0043e80000100800 */
[----:B------:R-:W-:Y:S04]  /*20cf0*/  STL [R1+0x1840], R73 ;  /* 0x0018404901007387 */ /* 0x000fe80000100800 */
[----:B------:R-:W-:Y:S01]  /*20d00*/  STL [R1+0x184c], R65 ;  /* 0x00184c4101007387 */ /* 0x000fe20000100800 */
[----:B-1----:R-:W-:-:S03]  /*20d10*/  IMAD R52, R18, 0x7e, RZ ;  /* 0x0000007e12347824 */ /* 0x002fc600078e02ff */
[----:B---3--:R1:W-:Y:S02]  /*20d20*/  STL [R1+0x420], R58 ;  /* 0x0004203a01007387 */ /* 0x0083e40000100800 */
[----:B------:R-:W-:Y:S02]  /*20d30*/  SHF.R.S32.HI R14, RZ, 0x1f, R52 ;  /* 0x0000001fff0e7819 */ /* 0x000fe40000011434 */
[----:B------:R-:W-:Y:S01]  /*20d40*/  STL [R1+0x1848], R69 ;  /* 0x0018484501007387 */ /* 0x000fe20000100800 */
[----:B-1----:R-:W-:-:S05]  /*20d50*/  IADD3 R58, P5, PT, R52, R2, RZ ;  /* 0x00000002343a7210 */ /* 0x002fca0007fbe0ff */
[----:B------:R-:W-:Y:S01]  /*20d60*/  STL [R1+0x1914], R58 ;  /* 0x0019143a01007387 */ /* 0x000fe20000100800 */
[----:B------:R-:W-:-:S03]  /*20d70*/  IMAD.X R62, R14, 0x1, R3, P5 ;  /* 0x000000010e3e7824 */ /* 0x000fc600028e0603 */
[----:B----4-:R1:W-:Y:S01]  /*20d80*/  STL [R1+0x41c], R53 ;  /* 0x00041c3501007387 */ /* 0x0103e20000100800 */
[----:B0-----:R-:W-:Y:S02]  /*20d90*/  @!P2 IMAD.MOV.U32 R76, RZ, RZ, R58 ;  /* 0x000000ffff4ca224 */ /* 0x001fe400078e003a */
[----:B------:R-:W-:Y:S01]  /*20da0*/  @!P2 IMAD.MOV.U32 R77, RZ, RZ, R62 ;  /* 0x000000ffff4da224 */ /* 0x000fe200078e003e */
[----:B------:R0:W-:Y:S04]  /*20db0*/  STL [R1+0x1910], R62 ;  /* 0x0019103e01007387 */ /* 0x0001e80000100800 */
[----:B------:R2:W3:Y:S01]  /*20dc0*/  @!P2 LDG.E.U8 R38, desc[UR14][R76.64] ;  /* 0x0000000e4c26a981 */ /* 0x0004e2000c1e1100 */
[----:B-1----:R-:W-:-:S05]  /*20dd0*/  IADD3 R53, P5, PT, R52, R4, RZ ;  /* 0x0000000434357210 */ /* 0x002fca0007fbe0ff */
[----:B------:R-:W-:Y:S04]  /*20de0*/  STL [R1+0x191c], R53 ;  /* 0x00191c3501007387 */ /* 0x000fe80000100800 */
[----:B------:R1:W-:Y:S01]  /*20df0*/  STL [R1+0x418], R57 ;  /* 0x0004183901007387 */ /* 0x0003e20000100800 */
[----:B--2---:R-:W-:Y:S01]  /*20e00*/  @!P2 IMAD.MOV.U32 R76, RZ, RZ, R53 ;  /* 0x000000ffff4ca224 */ /* 0x004fe200078e0035 */
[----:B0-----:R-:W-:Y:S01]  /*20e10*/  IADD3 R62, P4, PT, R52, R6, RZ ;  /* 0x00000006343e7210 */ /* 0x001fe20007f9e0ff */
[----:B-1----:R-:W-:-:S04]  /*20e20*/  IMAD.X R57, R14, 0x1, R5, P5 ;  /* 0x000000010e397824 */ /* 0x002fc800028e0605 */
[----:B------:R-:W-:Y:S02]  /*20e30*/  @!P2 IMAD.MOV.U32 R77, RZ, RZ, R57 ;  /* 0x000000ffff4da224 */ /* 0x000fe400078e0039 */
[----:B------:R-:W-:-:S03]  /*20e40*/  IMAD.X R65, R14, 0x1, R7, P4 ;  /* 0x000000010e417824 */ /* 0x000fc600020e0607 */
[----:B------:R0:W2:Y:S02]  /*20e50*/  @!P2 LDG.E.U8 R13, desc[UR14][R76.64] ;  /* 0x0000000e4c0da981 */ /* 0x0000a4000c1e1100 */
[----:B0-----:R-:W-:Y:S02]  /*20e60*/  @!P2 IMAD.MOV.U32 R76, RZ, RZ, R62 ;  /* 0x000000ffff4ca224 */ /* 0x001fe400078e003e */
[----:B------:R-:W-:-:S05]  /*20e70*/  @!P2 IMAD.MOV.U32 R77, RZ, RZ, R65 ;  /* 0x000000ffff4da224 */ /* 0x000fca00078e0041 */
[----:B------:R-:W4:Y:S04]  /*20e80*/  @!P2 LDG.E.U8 R59, desc[UR14][R76.64] ;  /* 0x0000000e4c3ba981 */ /* 0x000f28000c1e1100 */
[----:B------:R0:W-:Y:S02]  /*20e90*/  STL [R1+0x1918], R57 ;  /* 0x0019183901007387 */ /* 0x0001e40000100800 */
[----:B0-----:R-:W-:-:S05]  /*20ea0*/  IADD3 R57, P5, PT, R52, R8, RZ ;  /* 0x0000000834397210 */ /* 0x001fca0007fbe0ff */
[----:B------:R-:W-:Y:S01]  /*20eb0*/  IMAD.X R58, R14, 0x1, R9, P5 ;  /* 0x000000010e3a7824 */ /* 0x000fe200028e0609 */
[----:B------:R-:W-:Y:S02]  /*20ec0*/  PRMT R50, RZ, 0x7610, R50 ;  /* 0x00007610ff327816 */ /* 0x000fe40000000032 */
[----:B------:R-:W-:Y:S01]  /*20ed0*/  PRMT R55, RZ, 0x7610, R55 ;  /* 0x00007610ff377816 */ /* 0x000fe20000000037 */
[----:B------:R-:W0:Y:S01]  /*20ee0*/  S2R R0, SR_TID.X ;  /* 0x0000000000007919 */ /* 0x000e220000002100 */
[----:B---3--:R1:W-:Y:S04]  /*20ef0*/  STL [R1+0x414], R38 ;  /* 0x0004142601007387 */ /* 0x0083e80000100800 */
[----:B------:R-:W-:Y:S01]  /*20f00*/  STL [R1+0x1ce8], R18 ;  /* 0x001ce81201007387 */ /* 0x000fe20000100800 */
[----:B-1----:R-:W-:-:S05]  /*20f10*/  IMAD R38, R18, 0x7f, RZ ;  /* 0x0000007f12267824 */ /* 0x002fca00078e02ff */
[----:B------:R-:W-:Y:S01]  /*20f20*/  IADD3 R52, P4, PT, R38, R2, RZ ;  /* 0x0000000226347210 */ /* 0x000fe20007f9e0ff */
[----:B--2---:R1:W-:Y:S04]  /*20f30*/  STL [R1+0x410], R13 ;  /* 0x0004100d01007387 */ /* 0x0043e80000100800 */
[----:B------:R-:W-:Y:S04]  /*20f40*/  STL [R1+0x1924], R62 ;  /* 0x0019243e01007387 */ /* 0x000fe80000100800 */
[----:B------:R-:W-:Y:S04]  /*20f50*/  STL [R1+0x1cec], R2 ;  /* 0x001cec0201007387 */ /* 0x000fe80000100800 */
[----:B------:R-:W-:Y:S04]  /*20f60*/  STL [R1+0x192c], R57 ;  /* 0x00192c3901007387 */ /* 0x000fe80000100800 */
[----:B------:R-:W-:Y:S01]  /*20f70*/  STL [R1+0x1920], R65 ;  /* 0x0019204101007387 */ /* 0x000fe20000100800 */
[----:B-1----:R-:W-:-:S03]  /*20f80*/  SHF.R.S32.HI R13, RZ, 0x1f, R38 ;  /* 0x0000001fff0d7819 */ /* 0x002fc60000011426 */
[----:B------:R-:W-:Y:S04]  /*20f90*/  STL [R1+0x1934], R52 ;  /* 0x0019343401007387 */ /* 0x000fe80000100800 */
[----:B------:R-:W-:Y:S01]  /*20fa0*/  STL [R1+0x1928], R58 ;  /* 0x0019283a01007387 */ /* 0x000fe20000100800 */
[----:B------:R-:W-:-:S03]  /*20fb0*/  IMAD.X R53, R13, 0x1, R3, P4 ;  /* 0x000000010d357824 */ /* 0x000fc600020e0603 */
[----:B------:R-:W-:Y:S04]  /*20fc0*/  STL [R1+0x1cf0], R3 ;  /* 0x001cf00301007387 */ /* 0x000fe80000100800 */
[----:B------:R-:W-:Y:S04]  /*20fd0*/  STL [R1+0x1930], R53 ;  /* 0x0019303501007387 */ /* 0x000fe80000100800 */
[----:B----4-:R1:W-:Y:S04]  /*20fe0*/  STL [R1+0x40c], R59 ;  /* 0x00040c3b01007387 */ /* 0x0103e80000100800 */
[----:B------:R2:W3:Y:S01]  /*20ff0*/  @!P1 LDG.E.U8 R50, desc[UR14][R52.64] ;  /* 0x0000000e34329981 */ /* 0x0004e2000c1e1100 */
[----:B-1----:R-:W-:-:S02]  /*21000*/  @!P2 IMAD.MOV.U32 R59, RZ, RZ, R58 ;  /* 0x000000ffff3ba224 */ /* 0x002fc400078e003a */
[----:B------:R-:W-:-:S05]  /*21010*/  @!P2 IMAD.MOV.U32 R58, RZ, RZ, R57 ;  /* 0x000000ffff3aa224 */ /* 0x000fca00078e0039 */
[----:B------:R1:W4:Y:S01]  /*21020*/  @!P2 LDG.E.U8 R55, desc[UR14][R58.64] ;  /* 0x0000000e3a37a981 */ /* 0x000322000c1e1100 */
[----:B------:R-:W-:Y:S02]  /*21030*/  IADD3 R14, P2, PT, R38, R4, RZ ;  /* 0x00000004260e7210 */ /* 0x000fe40007f5e0ff */
[----:B0-----:R-:W-:Y:S02]  /*21040*/  LOP3.LUT R0, R0, 0x7f, RZ, 0xc0, !PT ;  /* 0x0000007f00007812 */ /* 0x001fe400078ec0ff */
[----:B--2---:R-:W-:Y:S02]  /*21050*/  IADD3 R52, P5, PT, R38, R8, RZ ;  /* 0x0000000826347210 */ /* 0x004fe40007fbe0ff */
[----:B------:R-:W-:Y:S02]  /*21060*/  ISETP.LT.AND P0, PT, R0, R92, P0 ;  /* 0x0000005c0000720c */ /* 0x000fe40000701270 */
[----:B-1----:R-:W-:Y:S01]  /*21070*/  IADD3 R58, P4, PT, R38, R6, RZ ;  /* 0x00000006263a7210 */ /* 0x002fe20007f9e0ff */
[----:B------:R-:W-:Y:S01]  /*21080*/  IMAD.X R38, R13, 0x1, R5, P2 ;  /* 0x000000010d267824 */ /* 0x000fe200010e0605 */
[----:B------:R-:W-:Y:S01]  /*21090*/  PRMT R0, RZ, 0x7610, R0 ;  /* 0x00007610ff007816 */ /* 0x000fe20000000000 */
[----:B------:R-:W-:-:S02]  /*210a0*/  @!P1 IMAD.MOV.U32 R76, RZ, RZ, R14 ;  /* 0x000000ffff4c9224 */ /* 0x000fc400078e000e */
[----:B------:R-:W-:Y:S01]  /*210b0*/  @!P1 IMAD.MOV.U32 R77, RZ, RZ, R38 ;  /* 0x000000ffff4d9224 */ /* 0x000fe200078e0026 */
[----:B------:R-:W-:Y:S01]  /*210c0*/  PRMT R18, RZ, 0x7610, R18 ;  /* 0x00007610ff127816 */ /* 0x000fe20000000012 */
[C---:B------:R-:W-:Y:S01]  /*210d0*/  IMAD.X R59, R13.reuse, 0x1, R7, P4 ;  /* 0x000000010d3b7824 */ /* 0x040fe200020e0607 */
[----:B------:R-:W-:Y:S02]  /*210e0*/  PRMT R12, RZ, 0x7610, R12 ;  /* 0x00007610ff0c7816 */ /* 0x000fe4000000000c */
[----:B------:R-:W2:Y:S01]  /*210f0*/  @!P1 LDG.E.U8 R0, desc[UR14][R76.64] ;  /* 0x0000000e4c009981 */ /* 0x000ea2000c1e1100 */
[----:B------:R-:W-:-:S03]  /*21100*/  IMAD.X R53, R13, 0x1, R9, P5 ;  /* 0x000000010d357824 */ /* 0x000fc600028e0609 */
[----:B------:R-:W2:Y:S04]  /*21110*/  @!P1 LDG.E.U8 R18, desc[UR14][R58.64] ;  /* 0x0000000e3a129981 */ /* 0x000ea8000c1e1100 */
[----:B------:R-:W2:Y:S04]  /*21120*/  @!P1 LDG.E.U8 R12, desc[UR14][R52.64] ;  /* 0x0000000e340c9981 */ /* 0x000ea8000c1e1100 */
        /* <DEDUP_REMOVED lines=12> */
[----:B------:R-:W2:Y:S04]  /*211f0*/  LDL.LU R73, [R1+0x124] ;  /* 0x0001240001497983 */ /* 0x000ea80000300800 */
[----:B------:R-:W2:Y:S04]  /*21200*/  LDL.LU R75, [R1+0x120] ;  /* 0x00012000014b7983 */ /* 0x000ea80000300800 */
[----:B------:R-:W2:Y:S04]  /*21210*/  LDL.LU R77, [R1+0x11c] ;  /* 0x00011c00014d7983 */ /* 0x000ea80000300800 */
[----:B------:R-:W2:Y:S04]  /*21220*/  LDL.LU R76, [R1+0x114] ;  /* 0x00011400014c7983 */ /* 0x000ea80000300800 */
[----:B---3--:R0:W-:Y:S04]  /*21230*/  STL [R1+0x404], R50 ;  /* 0x0004043201007387 */ /* 0x0081e80000100800 */
[----:B0-----:R-:W3:Y:S04]  /*21240*/  LDL.LU R50, [R1+0x110] ;  /* 0x0001100001327983 */ /* 0x001ee80000300800 */
[----:B----4-:R0:W-:Y:S04]  /*21250*/  STL [R1+0x408], R55 ;  /* 0x0004083701007387 */ /* 0x0101e80000100800 */
[----:B------:R-:W4:Y:S04]  /*21260*/  LDL.LU R38, [R1+0x10c] ;  /* 0x00010c0001267983 */ /* 0x000f280000300800 */
[----:B0-----:R-:W4:Y:S04]  /*21270*/  LDL.LU R55, [R1+0x100] ;  /* 0x0001000001377983 */ /* 0x001f280000300800 */
        /* <DEDUP_REMOVED lines=16> */
[----:B--2---:R0:W-:Y:S04]  /*21380*/  STL [R1+0x400], R0 ;  /* 0x0004000001007387 */ /* 0x0041e80000100800 */
[----:B0-----:R-:W2:Y:S04]  /*21390*/  LDL.LU R0, [R1+0xa8] ;  /* 0x0000a80001007983 */ /* 0x001ea80000300800 */
[----:B------:R-:W2:Y:S04]  /*213a0*/  LDL.LU R91, [R1+0xa4] ;  /* 0x0000a400015b7983 */ /* 0x000ea80000300800 */
[----:B------:R-:W2:Y:S04]  /*213b0*/  LDL.LU R93, [R1+0xa0] ;  /* 0x0000a000015d7983 */ /* 0x000ea80000300800 */
[----:B------:R-:W2:Y:S04]  /*213c0*/  LDL.LU.64 R58, [R1+0x2008] ;  /* 0x00200800013a7983 */ /* 0x000ea80000300a00 */
[----:B------:R-:W-:Y:S04]  /*213d0*/  STL [R1+0x1d24], R18 ;  /* 0x001d241201007387 */ /* 0x000fe80000100800 */
[----:B------:R-:W2:Y:S04]  /*213e0*/  LDL.LU.64 R52, [R1+0x2000] ;  /* 0x0020000001347983 */ /* 0x000ea80000300a00 */
[----:B------:R0:W-:Y:S02]  /*213f0*/  STL [R1+0x3ec], R12 ;  /* 0x0003ec0c01007387 */ /* 0x0001e40000100800 */
[----:B0-----:R-:W0:Y:S02]  /*21400*/  S2R R12, SR_TID.X ;  /* 0x00000000000c7919 */ /* 0x001e240000002100 */
[----:B0-----:R-:W-:-:S04]  /*21410*/  LOP3.LUT R12, R12, 0x7f, RZ, 0xc0, !PT ;  /* 0x0000007f0c0c7812 */ /* 0x001fc800078ec0ff */
[----:B------:R-:W-:-:S05]  /*21420*/  LOP3.LUT R12, R12, 0x30, RZ, 0x3c, !PT ;  /* 0x000000300c0c7812 */ /* 0x000fca00078e3cff */
[----:B------:R0:W-:Y:S04]  /*21430*/  STS.U8 [R12+UR4+0x980], R73 ;  /* 0x000980490c007988 */ /* 0x0001e80008000004 */
[----:B------:R1:W-:Y:S04]  /*21440*/  STS.U8 [R12+UR4+0x4980], R75 ;  /* 0x0049804b0c007988 */ /* 0x0003e80008000004 */
[----:B------:R1:W-:Y:S04]  /*21450*/  STS.U8 [R12+UR4+0x8980], R77 ;  /* 0x0089804d0c007988 */ /* 0x0003e80008000004 */
[----:B------:R1:W-:Y:S04]  /*21460*/  STS.U8 [R12+UR4+0xc980], R76 ;  /* 0x00c9804c0c007988 */ /* 0x0003e80008000004 */
[----:B0-----:R-:W2:Y:S04]  /*21470*/  LDL.LU R73, [R1+0x1ff8] ;  /* 0x001ff80001497983 */ /* 0x001ea80000300800 */
[----:B-1----:R-:W2:Y:S04]  /*21480*/  LDL.LU R75, [R1+0x1ff4] ;  /* 0x001ff400014b7983 */ /* 0x002ea80000300800 */
[----:B------:R-:W2:Y:S04]  /*21490*/  LDL.LU R77, [R1+0x1ff0] ;  /* 0x001ff000014d7983 */ /* 0x000ea80000300800 */
[----:B------:R-:W2:Y:S04]  /*214a0*/  LDL.LU R76, [R1+0x1fec] ;  /* 0x001fec00014c7983 */ /* 0x000ea80000300800 */
[----:B---3--:R0:W-:Y:S04]  /*214b0*/  STS.U8 [R12+UR4+0xd80], R50 ;  /* 0x000d80320c007988 */ /* 0x0081e80008000004 */
[----:B----4-:R1:W-:Y:S04]  /*214c0*/  STS.U8 [R12+UR4+0x4d80], R38 ;  /* 0x004d80260c007988 */ /* 0x0103e80008000004 */
[----:B0-----:R-:W3:Y:S04]  /*214d0*/  LDL.LU R50, [R1+0x1fe8] ;  /* 0x001fe80001327983 */ /* 0x001ee80000300800 */
[----:B------:R0:W-:Y:S04]  /*214e0*/  STS.U8 [R12+UR4+0x8d80], R55 ;  /* 0x008d80370c007988 */ /* 0x0001e80008000004 */
[----:B-1----:R-:W4:Y:S04]  /*214f0*/  LDL.LU R38, [R1+0x1fe4] ;  /* 0x001fe40001267983 */ /* 0x002f280000300800 */
[----:B------:R1:W-:Y:S04]  /*21500*/  STS.U8 [R12+UR4+0xcd80], R57 ;  /* 0x00cd80390c007988 */ /* 0x0003e80008000004 */
[----:B------:R0:W-:Y:S04]  /*21510*/  STS.U8 [R12+UR4+0x1180], R62 ;  /* 0x0011803e0c007988 */ /* 0x0001e80008000004 */
[----:B------:R0:W-:Y:S04]  /*21520*/  STS.U8 [R12+UR4+0x5180], R65 ;  /* 0x005180410c007988 */ /* 0x0001e80008000004 */
[----:B------:R1:W-:Y:S04]  /*21530*/  STS.U8 [R12+UR4+0x9180], R69 ;  /* 0x009180450c007988 */ /* 0x0003e80008000004 */
[----:B------:R1:W-:Y:S04]  /*21540*/  STS.U8 [R12+UR4+0xd180], R83 ;  /* 0x00d180530c007988 */ /* 0x0003e80008000004 */
[----:B0-----:R-:W3:Y:S04]  /*21550*/  LDL.LU R55, [R1+0x1fe0] ;  /* 0x001fe00001377983 */ /* 0x001ee80000300800 */
[----:B-1----:R-:W3:Y:S04]  /*21560*/  LDL.LU R57, [R1+0x1fdc] ;  /* 0x001fdc0001397983 */ /* 0x002ee80000300800 */
[----:B------:R-:W3:Y:S04]  /*21570*/  LDL.LU R62, [R1+0x1fd8] ;  /* 0x001fd800013e7983 */ /* 0x000ee80000300800 */
[----:B------:R-:W4:Y:S04]  /*21580*/  LDL.LU R65, [R1+0x1fd4] ;  /* 0x001fd40001417983 */ /* 0x000f280000300800 */
[----:B------:R-:W4:Y:S04]  /*21590*/  LDL.LU R69, [R1+0x1fd0] ;  /* 0x001fd00001457983 */ /* 0x000f280000300800 */
[----:B------:R-:W4:Y:S04]  /*215a0*/  LDL.LU R83, [R1+0x1fcc] ;  /* 0x001fcc0001537983 */ /* 0x000f280000300800 */
[----:B------:R0:W-:Y:S04]  /*215b0*/  STS.U8 [R12+UR4+0x1580], R79 ;  /* 0x0015804f0c007988 */ /* 0x0001e80008000004 */
[----:B------:R1:W-:Y:S04]  /*215c0*/  STS.U8 [R12+UR4+0x5580], R85 ;  /* 0x005580550c007988 */ /* 0x0003e80008000004 */
[----:B------:R0:W-:Y:S04]  /*215d0*/  STS.U8 [R12+UR4+0x9580], R84 ;  /* 0x009580540c007988 */ /* 0x0001e80008000004 */
[----:B------:R1:W-:Y:S04]  /*215e0*/  STS.U8 [R12+UR4+0xd580], R86 ;  /* 0x00d580560c007988 */ /* 0x0003e80008000004 */
[----:B------:R1:W-:Y:S04]  /*215f0*/  STS.U8 [R12+UR4+0x1980], R87 ;  /* 0x001980570c007988 */ /* 0x0003e80008000004 */
[----:B0-----:R-:W4:Y:S04]  /*21600*/  LDL.LU R79, [R1+0x1fc8] ;  /* 0x001fc800014f7983 */ /* 0x001f280000300800 */
[----:B-1----:R-:W4:Y:S04]  /*21610*/  LDL.LU R85, [R1+0x1fc4] ;  /* 0x001fc40001557983 */ /* 0x002f280000300800 */
[----:B------:R-:W4:Y:S04]  /*21620*/  LDL.LU R84, [R1+0x1fc0] ;  /* 0x001fc00001547983 */ /* 0x000f280000300800 */
[----:B------:R-:W4:Y:S04]  /*21630*/  LDL.LU R86, [R1+0x1fbc] ;  /* 0x001fbc0001567983 */ /* 0x000f280000300800 */
[----:B------:R-:W4:Y:S04]  /*21640*/  LDL.LU R87, [R1+0x1fb8] ;  /* 0x001fb80001577983 */ /* 0x000f280000300800 */
[----:B------:R0:W-:Y:S04]  /*21650*/  STS.U8 [R12+UR4+0x5980], R88 ;  /* 0x005980580c007988 */ /* 0x0001e80008000004 */
[----:B------:R1:W-:Y:S04]  /*21660*/  STS.U8 [R12+UR4+0x9980], R90 ;  /* 0x0099805a0c007988 */ /* 0x0003e80008000004 */
[----:B------:R1:W-:Y:S04]  /*21670*/  STS.U8 [R12+UR4+0xd980], R92 ;  /* 0x00d9805c0c007988 */ /* 0x0003e80008000004 */
[----:B0-----:R-:W4:Y:S04]  /*21680*/  LDL.LU R88, [R1+0x1fb4] ;  /* 0x001fb40001587983 */ /* 0x001f280000300800 */
[----:B-1----:R-:W4:Y:S04]  /*21690*/  LDL.LU R90, [R1+0x1fb0] ;  /* 0x001fb000015a7983 */ /* 0x002f280000300800 */
[----:B------:R-:W4:Y:S04]  /*216a0*/  LDL.LU R92, [R1+0x1fac] ;  /* 0x001fac00015c7983 */ /* 0x000f280000300800 */
[----:B------:R0:W-:Y:S04]  /*216b0*/  STS.U8 [R12+UR4+0x1d80], R13 ;  /* 0x001d800d0c007988 */ /* 0x0001e80008000004 */
[----:B0-----:R-:W4:Y:S04]  /*216c0*/  LDL.LU R13, [R1+0x15c] ;  /* 0x00015c00010d7983 */ /* 0x001f280000300800 */
[----:B--2---:R-:W-:Y:S04]  /*216d0*/  STS.U8 [R12+UR4+0x6d80], R59 ;  /* 0x006d803b0c007988 */ /* 0x004fe80008000004 */
        /* <DEDUP_REMOVED lines=9> */
[----:B---3--:R0:W-:Y:S04]  /*21770*/  STS.U8 [R12+UR4+0xe980], R62 ;  /* 0x00e9803e0c007988 */ /* 0x0081e80008000004 */
[----:B----4-:R-:W-:Y:S04]  /*21780*/  STS.U8 [R12+UR4+0x6980], R69 ;  /* 0x006980450c007988 */ /* 0x010fe80008000004 */
[----:B0-----:R-:W2:Y:S04]  /*21790*/  LDL.LU R62, [R1+0x3f0] ;  /* 0x0003f000013e7983 */ /* 0x001ea80000300800 */
[----:B------:R-:W3:Y:S04]  /*217a0*/  LDL.LU R59, [R1+0x3e8] ;  /* 0x0003e800013b7983 */ /* 0x000ee80000300800 */
[----:B------:R-:W4:Y:S04]  /*217b0*/  LDL.LU R31, [R1+0x3e4] ;  /* 0x0003e400011f7983 */ /* 0x000f280000300800 */
[----:B------:R-:W4:Y:S04]  /*217c0*/  LDL.LU R21, [R1+0x3e0] ;  /* 0x0003e00001157983 */ /* 0x000f280000300800 */
[----:B------:R-:W4:Y:S04]  /*217d0*/  LDL.LU R91, [R1+0x2a8] ;  /* 0x0002a800015b7983 */ /* 0x000f280000300800 */
[----:B------:R-:W4:Y:S04]  /*217e0*/  LDL.LU R43, [R1+0x2a4] ;  /* 0x0002a400012b7983 */ /* 0x000f280000300800 */
[----:B------:R-:W4:Y:S04]  /*217f0*/  LDL.LU R56, [R1+0x2a0] ;  /* 0x0002a00001387983 */ /* 0x000f280000300800 */
[----:B------:R0:W-:Y:S04]  /*21800*/  STS.U8 [R12+UR4+0x6580], R87 ;  /* 0x006580570c007988 */ /* 0x0001e80008000004 */
[----:B------:R1:W-:Y:S04]  /*21810*/  STS.U8 [R12+UR4+0xa580], R86 ;  /* 0x00a580560c007988 */ /* 0x0003e80008000004 */
[----:B------:R1:W-:Y:S04]  /*21820*/  STS.U8 [R12+UR4+0x2980], R83 ;  /* 0x002980530c007988 */ /* 0x0003e80008000004 */
[----:B0-----:R-:W4:Y:S04]  /*21830*/  LDL.LU R87, [R1+0x29c] ;  /* 0x00029c0001577983 */ /* 0x001f280000300800 */
[----:B------:R-:W4:Y:S04]  /*21840*/  LDL.LU R23, [R1+0x298] ;  /* 0x0002980001177983 */ /* 0x000f280000300800 */
[----:B------:R-:W4:Y:S04]  /*21850*/  LDL.LU R69, [R1+0x294] ;  /* 0x0002940001457983 */ /* 0x000f280000300800 */
[----:B------:R-:W4:Y:S04]  /*21860*/  LDL.LU R60, [R1+0x290] ;  /* 0x00029000013c7983 */ /* 0x000f280000300800 */
[----:B------:R-:W4:Y:S04]  /*21870*/  LDL.LU R93, [R1+0x28c] ;  /* 0x00028c00015d7983 */ /* 0x000f280000300800 */
[----:B-1----:R-:W4:Y:S04]  /*21880*/  LDL.LU R86, [R1+0x288] ;  /* 0x0002880001567983 */ /* 0x002f280000300800 */
[----:B------:R0:W-:Y:S04]  /*21890*/  STS.U8 [R12+UR4+0x2580], R88 ;  /* 0x002580580c007988 */ /* 0x0001e80008000004 */
[----:B------:R-:W4:Y:S04]  /*218a0*/  LDL.LU R83, [R1+0x284] ;  /* 0x0002840001537983 */ /* 0x000f280000300800 */
        /* <DEDUP_REMOVED lines=9> */
[----:B------:R-:W4:Y:S04]  /*21940*/  LDL.LU R53, [R1+0x26c] ;  /* 0x00026c0001357983 */ /* 0x000f280000300800 */
[----:B------:R0:W-:Y:S02]  /*21950*/  STS.U8 [R12+UR4+0xfd80], R13 ;  /* 0x00fd800d0c007988 */ /* 0x0001e40008000004 */
[----:B0-----:R-:W0:Y:S02]  /*21960*/  S2R R13, SR_TID.X ;  /* 0x00000000000d7919 */ /* 0x001e240000002100 */
[----:B------:R1:W-:Y:S04]  /*21970*/  STS.U8 [R12+UR4+0x3d80], R16 ;  /* 0x003d80100c007988 */ /* 0x0003e80008000004 */
[----:B------:R1:W-:Y:S04]  /*21980*/  STS.U8 [R12+UR4+0xf180], R24 ;  /* 0x00f180180c007988 */ /* 0x0003e80008000004 */
[----:B------:R0:W-:Y:S04]  /*21990*/  STS.U8 [R12+UR4+0x7180], R40 ;  /* 0x007180280c007988 */ /* 0x0001e80008000004 */
[----:B------:R0:W-:Y:S04]  /*219a0*/  STS.U8 [R12+UR4+0xdd80], R0 ;  /* 0x00dd80000c007988 */ /* 0x0001e80008000004 */
[----:B------:R0:W-:Y:S04]  /*219b0*/  STS.U8 [R12+UR4+0xf980], R15 ;  /* 0x00f9800f0c007988 */ /* 0x0001e80008000004 */
[----:B------:R0:W-:Y:S04]  /*219c0*/  STS.U8 [R12+UR4+0xb980], R61 ;  /* 0x00b9803d0c007988 */ /* 0x0001e80008000004 */
[----:B-1----:R-:W4:Y:S04]  /*219d0*/  LDL.LU R16, [R1+0x268] ;  /* 0x0002680001107983 */ /* 0x002f280000300800 */
[----:B------:R-:W4:Y:S04]  /*219e0*/  LDL.LU R24, [R1+0x264] ;  /* 0x0002640001187983 */ /* 0x000f280000300800 */
[----:B0-----:R-:W4:Y:S04]  /*219f0*/  LDL.LU R40, [R1+0x260] ;  /* 0x0002600001287983 */ /* 0x001f280000300800 */
[----:B------:R-:W4:Y:S04]  /*21a00*/  LDL.LU R0, [R1+0x25c] ;  /* 0x00025c0001007983 */ /* 0x000f280000300800 */
[----:B------:R-:W4:Y:S04]  /*21a10*/  LDL.LU R15, [R1+0x258] ;  /* 0x00025800010f7983 */ /* 0x000f280000300800 */
[----:B------:R0:W-:Y:S04]  /*21a20*/  STS.U8 [R12+UR4+0x5d80], R7 ;  /* 0x005d80070c007988 */ /* 0x0001e80008000004 */
[----:B------:R-:W4:Y:S04]  /*21a30*/  LDL.LU R61, [R1+0x250] ;  /* 0x00025000013d7983 */ /* 0x000f280000300800 */
[----:B------:R1:W-:Y:S04]  /*21a40*/  STS.U8 [R12+UR4+0x9d80], R14 ;  /* 0x009d800e0c007988 */ /* 0x0003e80008000004 */
[----:B------:R0:W-:Y:S04]  /*21a50*/  STS.U8 [R12+UR4+0x7d80], R82 ;  /* 0x007d80520c007988 */ /* 0x0001e80008000004 */
[----:B------:R-:W-:Y:S04]  /*21a60*/  STS.U8 [R12+UR4+0xb580], R81 ;  /* 0x00b580510c007988 */ /* 0x000fe80008000004 */
[----:B------:R-:W-:Y:S04]  /*21a70*/  STS.U8 [R12+UR4+0xf580], R80 ;  /* 0x00f580500c007988 */ /* 0x000fe80008000004 */
[----:B------:R-:W-:Y:S04]  /*21a80*/  STS.U8 [R12+UR4+0x3980], R78 ;  /* 0x0039804e0c007988 */ /* 0x000fe80008000004 */
[----:B------:R-:W-:Y:S04]  /*21a90*/  STS.U8 [R12+UR4+0x7980], R67 ;  /* 0x007980430c007988 */ /* 0x000fe80008000004 */
[----:B0-----:R-:W4:Y:S04]  /*21aa0*/  LDL.LU R7, [R1+0x24c] ;  /* 0x00024c0001077983 */ /* 0x001f280000300800 */
[----:B------:R0:W-:Y:S04]  /*21ab0*/  STS.U8 [R12+UR4+0xbd80], R89 ;  /* 0x00bd80590c007988 */ /* 0x0001e80008000004 */
[----:B-1----:R-:W4:Y:S04]  /*21ac0*/  LDL.LU R14, [R1+0x248] ;  /* 0x00024800010e7983 */ /* 0x002f280000300800 */
[----:B------:R-:W4:Y:S01]  /*21ad0*/  LDL.LU R82, [R1+0x1fa8] ;  /* 0x001fa80001527983 */ /* 0x000f220000300800 */
[----:B------:R-:W-:-:S03]  /*21ae0*/  LOP3.LUT R13, R13, 0x7f, RZ, 0xc0, !PT ;  /* 0x0000007f0d0d7812 */ /* 0x000fc600078ec0ff */
[----:B0-----:R-:W4:Y:S01]  /*21af0*/  LDL.LU R89, [R1+0x1fa4] ;  /* 0x001fa40001597983 */ /* 0x001f220000300800 */
[----:B------:R-:W-:-:S05]  /*21b00*/  LOP3.LUT R13, R13, 0x40, RZ, 0x3c, !PT ;  /* 0x000000400d0d7812 */ /* 0x000fca00078e3cff */
[----:B--2---:R0:W-:Y:S04]  /*21b10*/  STS.U8 [R13+UR4+0x200], R62 ;  /* 0x0002003e0d007988 */ /* 0x0041e80008000004 */
[----:B---3--:R1:W-:Y:S04]  /*21b20*/  STS.U8 [R13+UR4+0x4200], R59 ;  /* 0x0042003b0d007988 */ /* 0x0083e80008000004 */
[----:B----4-:R2:W-:Y:S04]  /*21b30*/  STS.U8 [R13+UR4+0x8200], R31 ;  /* 0x0082001f0d007988 */ /* 0x0105e80008000004 */
[----:B------:R3:W-:Y:S04]  /*21b40*/  STS.U8 [R13+UR4+0xc200], R21 ;  /* 0x00c200150d007988 */ /* 0x0007e80008000004 */
[----:B------:R4:W-:Y:S04]  /*21b50*/  STS.U8 [R13+UR4+0x600], R91 ;  /* 0x0006005b0d007988 */ /* 0x0009e80008000004 */
[----:B------:R2:W-:Y:S04]  /*21b60*/  STS.U8 [R13+UR4+0x4600], R43 ;  /* 0x0046002b0d007988 */ /* 0x0005e80008000004 */
[----:B0-----:R-:W4:Y:S04]  /*21b70*/  LDL.LU R62, [R1+0x1fa0] ;  /* 0x001fa000013e7983 */ /* 0x001f280000300800 */
[----:B-1----:R-:W4:Y:S04]  /*21b80*/  LDL.LU R59, [R1+0x1f9c] ;  /* 0x001f9c00013b7983 */ /* 0x002f280000300800 */
[----:B--2---:R-:W2:Y:S04]  /*21b90*/  LDL.LU R31, [R1+0x1f98] ;  /* 0x001f9800011f7983 */ /* 0x004ea80000300800 */
[----:B---3--:R-:W3:Y:S04]  /*21ba0*/  LDL.LU R21, [R1+0x1f94] ;  /* 0x001f940001157983 */ /* 0x008ee80000300800 */
[----:B----4-:R-:W4:Y:S04]  /*21bb0*/  LDL.LU R91, [R1+0x1f90] ;  /* 0x001f9000015b7983 */ /* 0x010f280000300800 */
[----:B------:R-:W2:Y:S04]  /*21bc0*/  LDL.LU R43, [R1+0x1f8c] ;  /* 0x001f8c00012b7983 */ /* 0x000ea80000300800 */
[----:B------:R0:W-:Y:S04]  /*21bd0*/  STS.U8 [R13+UR4+0x8600], R56 ;  /* 0x008600380d007988 */ /* 0x0001e80008000004 */
[----:B------:R1:W-:Y:S04]  /*21be0*/  STS.U8 [R13+UR4+0xc600], R87 ;  /* 0x00c600570d007988 */ /* 0x0003e80008000004 */
[----:B------:R0:W-:Y:S04]  /*21bf0*/  STS.U8 [R13+UR4+0xa00], R23 ;  /* 0x000a00170d007988 */ /* 0x0001e80008000004 */
[----:B------:R0:W-:Y:S04]  /*21c00*/  STS.U8 [R13+UR4+0x4a00], R69 ;  /* 0x004a00450d007988 */ /* 0x0001e80008000004 */
[----:B------:R1:W-:Y:S04]  /*21c10*/  STS.U8 [R13+UR4+0x8a00], R60 ;  /* 0x008a003c0d007988 */ /* 0x0003e80008000004 */
[----:B------:R1:W-:Y:S04]  /*21c20*/  STS.U8 [R13+UR4+0xca00], R93 ;  /* 0x00ca005d0d007988 */ /* 0x0003e80008000004 */
[----:B0-----:R-:W2:Y:S04]  /*21c30*/  LDL.LU R56, [R1+0x1f88] ;  /* 0x001f880001387983 */ /* 0x001ea80000300800 */
[----:B-1----:R-:W2:Y:S04]  /*21c40*/  LDL.LU R87, [R1+0x1f84] ;  /* 0x001f840001577983 */ /* 0x002ea80000300800 */
[----:B------:R-:W2:Y:S04]  /*21c50*/  LDL.LU R23, [R1+0x1f80] ;  /* 0x001f800001177983 */ /* 0x000ea80000300800 */
        /* <DEDUP_REMOVED lines=15> */
[----:B------:R0:W-:Y:S04]  /*21d50*/  STS.U8 [R13+UR4+0x9200], R65 ;  /* 0x009200410d007988 */ /* 0x0001e80008000004 */
        /* <DEDUP_REMOVED lines=8> */
[----:B------:R-:W4:Y:S04]  /*21de0*/  LDL.LU R40, [R1+0x1f48] ;  /* 0x001f480001287983 */ /* 0x000f280000300800 */
        /* <DEDUP_REMOVED lines=27> */
[----:B---3--:R-:W-:Y:S04]  /*21fa0*/  STS.U8 [R13+UR4+0x2600], R21 ;  /* 0x002600150d007988 */ /* 0x008fe80008000004 */
[----:B--2---:R-:W-:Y:S04]  /*21fb0*/  STS.U8 [R13+UR4+0xe200], R23 ;  /* 0x00e200170d007988 */ /* 0x004fe80008000004 */
[----:B----4-:R-:W-:Y:S04]  /*21fc0*/  STS.U8 [R13+UR4+0x2200], R93 ;  /* 0x0022005d0d007988 */ /* 0x010fe80008000004 */
[----:B------:R-:W-:Y:S04]  /*21fd0*/  STS.U8 [R13+UR4+0x6200], R60 ;  /* 0x0062003c0d007988 */ /* 0x000fe80008000004 */
[----:B------:R-:W-:Y:S04]  /*21fe0*/  STS.U8 [R13+UR4+0xa200], R69 ;  /* 0x00a200450d007988 */ /* 0x000fe80008000004 */
[----:B------:R-:W-:Y:S04]  /*21ff0*/  STS.U8 [R13+UR4+0xde00], R90 ;  /* 0x00de005a0d007988 */ /* 0x000fe80008000004 */
[----:B------:R-:W-:Y:S04]  /*22000*/  STS.U8 [R13+UR4+0x9e00], R84 ;  /* 0x009e00540d007988 */ /* 0x000fe80008000004 */
[----:B------:R-:W-:Y:S04]  /*22010*/  STS.U8 [R13+UR4+0x5e00], R65 ;  /* 0x005e00410d007988 */ /* 0x000fe80008000004 */
[----:B------:R0:W-:Y:S04]  /*22020*/  STS.U8 [R13+UR4+0x1e00], R53 ;  /* 0x001e00350d007988 */ /* 0x0001e80008000004 */
[----:B0-----:R-:W2:Y:S04]  /*22030*/  LDL.LU R53, [R1+0x1f44] ;  /* 0x001f440001357983 */ /* 0x001ea80000300800 */
[----:B------:R-:W3:Y:S04]  /*22040*/  LDL.LU R65, [R1+0x1f40] ;  /* 0x001f400001417983 */ /* 0x000ee80000300800 */
[----:B------:R-:W4:Y:S04]  /*22050*/  LDL.LU R84, [R1+0x1f3c] ;  /* 0x001f3c0001547983 */ /* 0x000f280000300800 */
[----:B------:R-:W2:Y:S04]  /*22060*/  LDL.LU R90, [R1+0x1f38] ;  /* 0x001f3800015a7983 */ /* 0x000ea80000300800 */
[----:B------:R-:W2:Y:S04]  /*22070*/  LDL.LU R93, [R1+0x1f34] ;  /* 0x001f3400015d7983 */ /* 0x000ea80000300800 */
[----:B------:R-:W2:Y:S04]  /*22080*/  LDL.LU R60, [R1+0x1f30] ;  /* 0x001f3000013c7983 */ /* 0x000ea80000300800 */
[----:B------:R-:W2:Y:S04]  /*22090*/  LDL.LU R69, [R1+0x1f2c] ;  /* 0x001f2c0001457983 */ /* 0x000ea80000300800 */
[----:B------:R-:W2:Y:S04]  /*220a0*/  LDL.LU R23, [R1+0x1f28] ;  /* 0x001f280001177983 */ /* 0x000ea80000300800 */
[----:B------:R-:W2:Y:S04]  /*220b0*/  LDL.LU R21, [R1+0x1f24] ;  /* 0x001f240001157983 */ /* 0x000ea80000300800 */
[----:B------:R-:W2:Y:S04]  /*220c0*/  LDL.LU R14, [R1+0x12c] ;  /* 0x00012c00010e7983 */ /* 0x000ea80000300800 */
[----:B------:R0:W-:Y:S04]  /*220d0*/  STS.U8 [R13+UR4+0x6600], R31 ;  /* 0x0066001f0d007988 */ /* 0x0001e80008000004 */
[----:B------:R1:W-:Y:S04]  /*220e0*/  STS.U8 [R13+UR4+0xa600], R59 ;  /* 0x00a6003b0d007988 */ /* 0x0003e80008000004 */
[----:B------:R1:W-:Y:S04]  /*220f0*/  STS.U8 [R13+UR4+0xe600], R62 ;  /* 0x00e6003e0d007988 */ /* 0x0003e80008000004 */
[----:B0-----:R-:W3:Y:S04]  /*22100*/  LDL.LU R31, [R1+0x1f20] ;  /* 0x001f2000011f7983 */ /* 0x001ee80000300800 */
[----:B------:R-:W3:Y:S04]  /*22110*/  LDL.LU R15, [R1+0x3d8] ;  /* 0x0003d800010f7983 */ /* 0x000ee80000300800 */
[----:B------:R-:W3:Y:S04]  /*22120*/  LDL.LU R61, [R1+0x3d4] ;  /* 0x0003d400013d7983 */ /* 0x000ee80000300800 */
[----:B------:R-:W3:Y:S04]  /*22130*/  LDL.LU R7, [R1+0x3d0] ;  /* 0x0003d00001077983 */ /* 0x000ee80000300800 */
[----:B-1----:R-:W3:Y:S04]  /*22140*/  LDL.LU R59, [R1+0x1f1c] ;  /* 0x001f1c00013b7983 */ /* 0x002ee80000300800 */
[----:B------:R-:W3:Y:S04]  /*22150*/  LDL.LU R62, [R1+0x1f18] ;  /* 0x001f1800013e7983 */ /* 0x000ee80000300800 */
        /* <DEDUP_REMOVED lines=23> */
[----:B------:R0:W-:Y:S04]  /*222d0*/  STS.U8 [R13+UR4+0xbe00], R46 ;  /* 0x00be002e0d007988 */ /* 0x0001e80008000004 */
[----:B0-----:R-:W4:Y:S04]  /*222e0*/  LDL.LU R46, [R1+0x1ebc] ;  /* 0x001ebc00012e7983 */ /* 0x001f280000300800 */
[----:B--2---:R0:W-:Y:S02]  /*222f0*/  STS.U8 [R13+UR4+0xfe00], R14 ;  /* 0x00fe000e0d007988 */ /* 0x0041e40008000004 */
[----:B0-----:R-:W0:Y:S02]  /*22300*/  S2R R14, SR_TID.X ;  /* 0x00000000000e7919 */ /* 0x001e240000002100 */
[----:B0-----:R-:W-:-:S04]  /*22310*/  LOP3.LUT R14, R14, 0x7f, RZ, 0xc0, !PT ;  /* 0x0000007f0e0e7812 */ /* 0x001fc800078ec0ff */
[----:B------:R-:W-:-:S05]  /*22320*/  LOP3.LUT R14, R14, 0x50, RZ, 0x3c, !PT ;  /* 0x000000500e0e7812 */ /* 0x000fca00078e3cff */
[----:B---3--:R0:W-:Y:S04]  /*22330*/  STS.U8 [R14+UR4+0x680], R44 ;  /* 0x0006802c0e007988 */ /* 0x0081e80008000004 */
[----:B------:R1:W-:Y:S04]  /*22340*/  STS.U8 [R14+UR4+0x4680], R39 ;  /* 0x004680270e007988 */ /* 0x0003e80008000004 */
[----:B------:R2:W-:Y:S04]  /*22350*/  STS.U8 [R14+UR4+0x8680], R41 ;  /* 0x008680290e007988 */ /* 0x0005e80008000004 */
[----:B------:R3:W-:Y:S04]  /*22360*/  STS.U8 [R14+UR4+0xc680], R11 ;  /* 0x00c6800b0e007988 */ /* 0x0007e80008000004 */
[----:B------:R1:W-:Y:S04]  /*22370*/  STS.U8 [R14+UR4+0xa80], R10 ;  /* 0x000a800a0e007988 */ /* 0x0003e80008000004 */
[----:B------:R2:W-:Y:S04]  /*22380*/  STS.U8 [R14+UR4+0x4a80], R17 ;  /* 0x004a80110e007988 */ /* 0x0005e80008000004 */
[----:B0-----:R-:W4:Y:S04]  /*22390*/  LDL.LU R44, [R1+0x1eb8] ;  /* 0x001eb800012c7983 */ /* 0x001f280000300800 */
[----:B-1----:R-:W4:Y:S04]  /*223a0*/  LDL.LU R39, [R1+0x1eb4] ;  /* 0x001eb40001277983 */ /* 0x002f280000300800 */
[----:B--2---:R-:W2:Y:S04]  /*223b0*/  LDL.LU R41, [R1+0x1eb0] ;  /* 0x001eb00001297983 */ /* 0x004ea80000300800 */
[----:B---3--:R-:W3:Y:S04]  /*223c0*/  LDL.LU R11, [R1+0x1eac] ;  /* 0x001eac00010b7983 */ /* 0x008ee80000300800 */
[----:B------:R-:W2:Y:S04]  /*223d0*/  LDL.LU R10, [R1+0x1ea8] ;  /* 0x001ea800010a7983 */ /* 0x000ea80000300800 */
        /* <DEDUP_REMOVED lines=25> */
[----:B----4-:R0:W-:Y:S04]  /*22570*/  STS.U8 [R14+UR4+0x9680], R84 ;  /* 0x009680540e007988 */ /* 0x0101e80008000004 */
[----:B------:R1:W-:Y:S04]  /*22580*/  STS.U8 [R14+UR4+0xd680], R65 ;  /* 0x00d680410e007988 */ /* 0x0003e80008000004 */
[----:B------:R4:W-:Y:S04]  /*22590*/  STS.U8 [R14+UR4+0x1a80], R53 ;  /* 0x001a80350e007988 */ /* 0x0009e80008000004 */
[----:B------:R0:W-:Y:S04]  /*225a0*/  STS.U8 [R14+UR4+0x5a80], R40 ;  /* 0x005a80280e007988 */ /* 0x0001e80008000004 */
[----:B------:R1:W-:Y:S04]  /*225b0*/  STS.U8 [R14+UR4+0x9a80], R24 ;  /* 0x009a80180e007988 */ /* 0x0003e80008000004 */
[----:B------:R4:W-:Y:S04]  /*225c0*/  STS.U8 [R14+UR4+0xda80], R16 ;  /* 0x00da80100e007988 */ /* 0x0009e80008000004 */
[----:B0-----:R-:W2:Y:S04]  /*225d0*/  LDL.LU R84, [R1+0x1e70] ;  /* 0x001e700001547983 */ /* 0x001ea80000300800 */
[----:B-1----:R-:W2:Y:S04]  /*225e0*/  LDL.LU R65, [R1+0x1e6c] ;  /* 0x001e6c0001417983 */ /* 0x002ea80000300800 */
[----:B----4-:R-:W4:Y:S04]  /*225f0*/  LDL.LU R53, [R1+0x1e68] ;  /* 0x001e680001357983 */ /* 0x010f280000300800 */
        /* <DEDUP_REMOVED lines=24> */
[----:B------:R-:W3:Y:S04]  /*22780*/  LDL.LU R82, [R1+0x1e34] ;  /* 0x001e340001527983 */ /* 0x000ee80000300800 */
[----:B------:R-:W3:Y:S04]  /*22790*/  LDL.LU R85, [R1+0x1e30] ;  /* 0x001e300001557983 */ /* 0x000ee80000300800 */
[----:B------:R-:W3:Y:S04]  /*227a0*/  LDL.LU R79, [R1+0x1e2c] ;  /* 0x001e2c00014f7983 */ /* 0x000ee80000300800 */
[----:B------:R0:W-:Y:S04]  /*227b0*/  STS.U8 [R14+UR4+0x2a80], R76 ;  /* 0x002a804c0e007988 */ /* 0x0001e80008000004 */
        /* <DEDUP_REMOVED lines=16> */
[----:B0-----:R-:W3:Y:S04]  /*228c0*/  LDL.LU R27, [R1+0x1e10] ;  /* 0x001e1000011b7983 */ /* 0x001ee80000300800 */
[----:B-1----:R-:W4:Y:S04]  /*228d0*/  LDL R7, [R1+0x60] ;  /* 0x0000600001077983 */ /* 0x002f280000100800 */
        /* <DEDUP_REMOVED lines=24> */
[----:B------:R-:W4:Y:S04]  /*22a60*/  LDL R70, [R1+0x1b24] ;  /* 0x001b240001467983 */ /* 0x000f280000100800 */
[----:B------:R0:W-:Y:S02]  /*22a70*/  STS.U8 [R14+UR4+0x280], R0 ;  /* 0x000280000e007988 */ /* 0x0001e40008000004 */
[----:B0-----:R-:W0:Y:S02]  /*22a80*/  S2R R0, SR_TID.X ;  /* 0x0000000000007919 */ /* 0x001e240000002100 */
[----:B------:R-:W-:Y:S04]  /*22a90*/  STS.U8 [R14+UR4+0x4280], R15 ;  /* 0x0042800f0e007988 */ /* 0x000fe80008000004 */
[----:B------:R1:W-:Y:S04]  /*22aa0*/  STS.U8 [R14+UR4+0x7e80], R36 ;  /* 0x007e80240e007988 */ /* 0x0003e80008000004 */
[----:B------:R1:W-:Y:S04]  /*22ab0*/  STS.U8 [R14+UR4+0xbe80], R35 ;  /* 0x00be80230e007988 */ /* 0x0003e80008000004 */
[----:B------:R-:W-:Y:S04]  /*22ac0*/  STS.U8 [R14+UR4+0x8280], R61 ;  /* 0x0082803d0e007988 */ /* 0x000fe80008000004 */
[----:B------:R0:W-:Y:S04]  /*22ad0*/  STS.U8 [R14+UR4+0xfe80], R42 ;  /* 0x00fe802a0e007988 */ /* 0x0001e80008000004 */
[----:B-1----:R-:W4:Y:S04]  /*22ae0*/  LDL.LU R36, [R1+0x1dd8] ;  /* 0x001dd80001247983 */ /* 0x002f280000300800 */
[----:B------:R-:W4:Y:S04]  /*22af0*/  LDL.LU R35, [R1+0x1dd4] ;  /* 0x001dd40001237983 */ /* 0x000f280000300800 */
[----:B0-----:R-:W4:Y:S01]  /*22b00*/  LDL.LU R42, [R1+0x1dd0] ;  /* 0x001dd000012a7983 */ /* 0x001f220000300800 */
[----:B------:R-:W-:-:S04]  /*22b10*/  LOP3.LUT R0, R0, 0x7f, RZ, 0xc0, !PT ;  /* 0x0000007f00007812 */ /* 0x000fc800078ec0ff */
[----:B------:R-:W-:-:S05]  /*22b20*/  LOP3.LUT R15, R0, 0x60, RZ, 0x3c, !PT ;  /* 0x00000060000f7812 */ /* 0x000fca00078e3cff */
        /* <DEDUP_REMOVED lines=15> */
[----:B------:R1:W-:Y:S04]  /*22c20*/  STS.U8 [R15+UR4+0x4300], R39 ;  /* 0x004300270f007988 */ /* 0x0003e80008000004 */
[----:B0-----:R-:W2:Y:S04]  /*22c30*/  LDL.LU R41, [R1+0x1dcc] ;  /* 0x001dcc0001297983 */ /* 0x001ea80000300800 */
[----:B-1----:R-:W2:Y:S04]  /*22c40*/  LDL.LU R39, [R1+0x1dc8] ;  /* 0x001dc80001277983 */ /* 0x002ea80000300800 */
[----:B------:R-:W2:Y:S04]  /*22c50*/  LDL.LU R44, [R1+0x1dc4] ;  /* 0x001dc400012c7983 */ /* 0x000ea80000300800 */
[----:B------:R-:W2:Y:S04]  /*22c60*/  LDL.LU R46, [R1+0x1dc0] ;  /* 0x001dc000012e7983 */ /* 0x000ea80000300800 */
[----:B------:R-:W2:Y:S04]  /*22c70*/  LDL.LU R45, [R1+0x1dbc] ;  /* 0x001dbc00012d7983 */ /* 0x000ea80000300800 */
[----:B------:R-:W2:Y:S04]  /*22c80*/  LDL.LU R47, [R1+0x1db8] ;  /* 0x001db800012f7983 */ /* 0x000ea80000300800 */
[----:B------:R-:W2:Y:S04]  /*22c90*/  LDL.LU R48, [R1+0x1db4] ;  /* 0x001db40001307983 */ /* 0x000ea80000300800 */
[----:B------:R0:W-:Y:S01]  /*22ca0*/  STS.U8 [R15+UR4+0x1300], R60 ;  /* 0x0013003c0f007988 */ /* 0x0001e20008000004 */
[----:B---3--:R-:W-:-:S02]  /*22cb0*/  ISETP.GT.U32.AND P1, PT, R22, R27, PT ;  /* 0x0000001b1600720c */ /* 0x008fc40003f24070 */
[----:B----4-:R-:W-:-:S11]  /*22cc0*/  ISETP.GT.U32.AND P2, PT, R22, R26, PT ;  /* 0x0000001a1600720c */ /* 0x010fd60003f44070 */
[----:B------:R-:W-:-:S05]  /*22cd0*/  @!P1 IMAD.IADD R27, R27, 0x1, -R22 ;  /* 0x000000011b1b9824 */ /* 0x000fca00078e0a16 */
[----:B------:R-:W-:Y:S01]  /*22ce0*/  ISETP.GT.U32.AND P1, PT, R22, R27, PT ;  /* 0x0000001b1600720c */ /* 0x000fe20003f24070 */
[----:B------:R-:W-:Y:S01]  /*22cf0*/  @!P2 IMAD.IADD R26, R26, 0x1, -R22 ;  /* 0x000000011a1aa824 */ /* 0x000fe200078e0a16 */
[----:B------:R-:W-:Y:S02]  /*22d00*/  ISETP.GE.AND P2, PT, R7, RZ, PT ;  /* 0x000000ff0700720c */ /* 0x000fe40003f46270 */
[C---:B------:R-:W-:Y:S02]  /*22d10*/  ISETP.GT.U32.AND P5, PT, R22.reuse, R30, PT ;  /* 0x0000001e1600720c */ /* 0x040fe40003fa4070 */
[----:B------:R-:W-:-:S07]  /*22d20*/  ISETP.GT.U32.AND P4, PT, R22, R26, PT ;  /* 0x0000001a1600720c */ /* 0x000fce0003f84070 */
[--C-:B------:R-:W-:Y:S01]  /*22d30*/  @!P1 IMAD.IADD R27, R27, 0x1, -R22.reuse ;  /* 0x000000011b1b9824 */ /* 0x100fe200078e0a16 */
[----:B------:R-:W-:Y:S02]  /*22d40*/  ISETP.NE.AND P1, PT, R25, RZ, PT ;  /* 0x000000ff1900720c */ /* 0x000fe40003f25270 */
[----:B------:R-:W-:Y:S01]  /*22d50*/  LOP3.LUT R61, RZ, R25, RZ, 0x33, !PT ;  /* 0x00000019ff3d7212 */ /* 0x000fe200078e33ff */
[----:B------:R-:W-:Y:S01]  /*22d60*/  @!P2 IMAD.MOV R27, RZ, RZ, -R27 ;  /* 0x000000ffff1ba224 */ /* 0x000fe200078e0a1b */
[----:B------:R-:W-:Y:S01]  /*22d70*/  ISETP.GE.AND P2, PT, R70, RZ, PT ;  /* 0x000000ff4600720c */ /* 0x000fe20003f46270 */
[----:B------:R-:W-:Y:S04]  /*22d80*/  STL [R1+0x1d20], R7 ;  /* 0x001d200701007387 */ /* 0x000fe80000100800 */
[----:B------:R-:W3:Y:S04]  /*22d90*/  LDL.LU R49, [R1+0x1db0] ;  /* 0x001db00001317983 */ /* 0x000ee80000300800 */
[----:B------:R-:W4:Y:S04]  /*22da0*/  LDL.LU R51, [R1+0x1dac] ;  /* 0x001dac0001337983 */ /* 0x000f280000300800 */
[----:B------:R-:W2:Y:S01]  /*22db0*/  LDL.LU R52, [R1+0x1da8] ;  /* 0x001da80001347983 */ /* 0x000ea20000300800 */
[----:B------:R-:W-:Y:S01]  /*22dc0*/  @!P4 IMAD.IADD R26, R26, 0x1, -R22 ;  /* 0x000000011a1ac824 */ /* 0x000fe200078e0a16 */
[----:B------:R-:W-:-:S02]  /*22dd0*/  SEL R27, R61, R27, !P1 ;  /* 0x0000001b3d1b7207 */ /* 0x000fc40004800000 */
[----:B------:R-:W2:Y:S04]  /*22de0*/  LDL.LU R54, [R1+0x1da4] ;  /* 0x001da40001367983 */ /* 0x000ea80000300800 */
[----:B------:R-:W2:Y:S01]  /*22df0*/  LDL R74, [R1+0x1b44] ;  /* 0x001b4400014a7983 */ /* 0x000ea20000100800 */
[----:B------:R-:W-:-:S03]  /*22e00*/  @!P5 IMAD.IADD R30, R30, 0x1, -R22 ;  /* 0x000000011e1ed824 */ /* 0x000fc600078e0a16 */
[----:B------:R-:W3:Y:S01]  /*22e10*/  LDL R70, [R1+0x1b64] ;  /* 0x001b640001467983 */ /* 0x000ee20000100800 */
[----:B------:R-:W-:Y:S02]  /*22e20*/  @!P2 IMAD.MOV R26, RZ, RZ, -R26 ;  /* 0x000000ffff1aa224 */ /* 0x000fe400078e0a1a */
[----:B------:R-:W-:Y:S01]  /*22e30*/  IMAD R27, R27, UR8, RZ ;  /* 0x000000081b1b7c24 */ /* 0x000fe2000f8e02ff */
[----:B------:R-:W-:Y:S02]  /*22e40*/  PRMT R76, RZ, 0x7610, R76 ;  /* 0x00007610ff4c7816 */ /* 0x000fe4000000004c */
[----:B------:R-:W-:Y:S01]  /*22e50*/  ISETP.GT.U32.AND P5, PT, R22, R30, PT ;  /* 0x0000001e1600720c */ /* 0x000fe20003fa4070 */
[----:B------:R-:W4:Y:S01]  /*22e60*/  LDL.LU R55, [R1+0x1da0] ;  /* 0x001da00001377983 */ /* 0x000f220000300800 */
[----:B------:R-:W-:Y:S02]  /*22e70*/  SEL R26, R61, R26, !P1 ;  /* 0x0000001a3d1a7207 */ /* 0x000fe40004800000 */
[----:B------:R-:W-:Y:S01]  /*22e80*/  IADD3 R59, P6, PT, R27, R20, RZ ;  /* 0x000000141b3b7210 */ /* 0x000fe20007fde0ff */
[----:B------:R-:W4:Y:S02]  /*22e90*/  LDL.LU R57, [R1+0x1d9c] ;  /* 0x001d9c0001397983 */ /* 0x000f240000300800 */
[----:B------:R-:W-:-:S02]  /*22ea0*/  IMAD R25, R26, UR9, RZ ;  /* 0x000000091a197c24 */ /* 0x000fc4000f8e02ff */
[----:B------:R-:W4:Y:S01]  /*22eb0*/  LDL R62, [R1+0x1b84] ;  /* 0x001b8400013e7983 */ /* 0x000f220000100800 */
[----:B------:R-:W-:Y:S01]  /*22ec0*/  LEA.HI.X.SX32 R27, R27, R17, 0x1, P6 ;  /* 0x000000111b1b7211 */ /* 0x000fe200030f0eff */
[----:B------:R-:W-:Y:S02]  /*22ed0*/  @P0 IMAD.MOV.U32 R26, RZ, RZ, R59 ;  /* 0x000000ffff1a0224 */ /* 0x000fe400078e003b */
[----:B------:R1:W-:Y:S04]  /*22ee0*/  STL [R1+0x740], R59 ;  /* 0x0007403b01007387 */ /* 0x0003e80000100800 */
[----:B0-----:R-:W4:Y:S04]  /*22ef0*/  LDL.LU R60, [R1+0x1d98] ;  /* 0x001d9800013c7983 */ /* 0x001f280000300800 */
[----:B------:R0:W4:Y:S01]  /*22f00*/  @P0 LDG.E.U8 R76, desc[UR14][R26.64] ;  /* 0x0000000e1a4c0981 */ /* 0x000122000c1e1100 */
[----:B------:R-:W-:Y:S01]  /*22f10*/  PRMT R64, RZ, 0x7610, R64 ;  /* 0x00007610ff407816 */ /* 0x000fe20000000040 */
[----:B------:R-:W-:-:S02]  /*22f20*/  @!P5 IMAD.IADD R30, R30, 0x1, -R22 ;  /* 0x000000011e1ed824 */ /* 0x000fc400078e0a16 */
[----:B------:R0:W-:Y:S01]  /*22f30*/  STL [R1+0x73c], R27 ;  /* 0x00073c1b01007387 */ /* 0x0001e20000100800 */
[C---:B------:R-:W-:Y:S02]  /*22f40*/  ISETP.GT.U32.AND P4, PT, R22.reuse, R29, PT ;  /* 0x0000001d1600720c */ /* 0x040fe40003f84070 */
[----:B------:R-:W-:Y:S01]  /*22f50*/  ISETP.GT.U32.AND P2, PT, R22, R28, PT ;  /* 0x0000001c1600720c */ /* 0x000fe20003f44070 */
[----:B------:R-:W2:Y:S01]  /*22f60*/  LDCU UR8, c[0x0][0x3b0] ;  /* 0x00007600ff0877ac */ /* 0x000ea20008000800 */
[----:B------:R-:W2:Y:S01]  /*22f70*/  LDCU UR9, c[0x0][0x3b0] ;  /* 0x00007600ff0977ac */ /* 0x000ea20008000800 */
[----:B-1----:R-:W4:Y:S01]  /*22f80*/  LDL.LU R59, [R1+0x1d94] ;  /* 0x001d9400013b7983 */ /* 0x002f220000300800 */
[----:B0-----:R-:W-:-:S04]  /*22f90*/  IADD3 R26, P5, PT, R25, R20, RZ ;  /* 0x00000014191a7210 */ /* 0x001fc80007fbe0ff */
[----:B------:R-:W-:-:S05]  /*22fa0*/  LEA.HI.X.SX32 R27, R25, R17, 0x1, P5 ;  /* 0x00000011191b7211 */ /* 0x000fca00028f0eff */
[----:B------:R0:W4:Y:S01]  /*22fb0*/  @P0 LDG.E.U8 R64, desc[UR14][R26.64] ;  /* 0x0000000e1a400981 */ /* 0x000122000c1e1100 */
[--C-:B------:R-:W-:Y:S02]  /*22fc0*/  @!P4 IMAD.IADD R29, R29, 0x1, -R22.reuse ;  /* 0x000000011d1dc824 */ /* 0x100fe400078e0a16 */
[----:B------:R-:W-:-:S03]  /*22fd0*/  @!P2 IMAD.IADD R28, R28, 0x1, -R22 ;  /* 0x000000011c1ca824 */ /* 0x000fc600078e0a16 */
[C---:B------:R-:W-:Y:S02]  /*22fe0*/  ISETP.GT.U32.AND P4, PT, R22.reuse, R29, PT ;  /* 0x0000001d1600720c */ /* 0x040fe40003f84070 */
[----:B------:R-:W-:-:S11]  /*22ff0*/  ISETP.GT.U32.AND P5, PT, R22, R34, PT ;  /* 0x000000221600720c */ /* 0x000fd60003fa4070 */
[--C-:B------:R-:W-:Y:S01]  /*23000*/  @!P4 IMAD.IADD R29, R29, 0x1, -R22.reuse ;  /* 0x000000011d1dc824 */ /* 0x100fe200078e0a16 */
[----:B------:R-:W-:Y:S01]  /*23010*/  ISETP.GT.U32.AND P4, PT, R22, R28, PT ;  /* 0x0000001c1600720c */ /* 0x000fe20003f84070 */
[----:B------:R0:W-:Y:S04]  /*23020*/  STL [R1+0x780], R26 ;  /* 0x0007801a01007387 */ /* 0x0001e80000100800 */
[----:B------:R-:W-:Y:S01]  /*23030*/  STL [R1+0x77c], R27 ;  /* 0x00077c1b01007387 */ /* 0x000fe20000100800 */
[----:B------:R-:W-:Y:S01]  /*23040*/  @!P5 IMAD.IADD R34, R34, 0x1, -R22 ;  /* 0x000000012222d824 */ /* 0x000fe200078e0a16 */
[----:B------:R-:W-:-:S04]  /*23050*/  PRMT R58, RZ, 0x7610, R58 ;  /* 0x00007610ff3a7816 */ /* 0x000fc8000000003a */
[----:B------:R-:W-:Y:S02]  /*23060*/  ISETP.GT.U32.AND P5, PT, R22, R34, PT ;  /* 0x000000221600720c */ /* 0x000fe40003fa4070 */
[----:B------:R-:W-:Y:S01]  /*23070*/  @!P4 IMAD.IADD R28, R28, 0x1, -R22 ;  /* 0x000000011c1cc824 */ /* 0x000fe200078e0a16 */
[----:B------:R-:W-:Y:S02]  /*23080*/  PRMT R66, RZ, 0x7610, R66 ;  /* 0x00007610ff427816 */ /* 0x000fe40000000042 */
[----:B------:R-:W-:-:S08]  /*23090*/  PRMT R71, RZ, 0x7610, R71 ;  /* 0x00007610ff477816 */ /* 0x000fd00000000047 */
[----:B------:R-:W-:Y:S01]  /*230a0*/  @!P5 IMAD.IADD R34, R34, 0x1, -R22 ;  /* 0x000000012222d824 */ /* 0x000fe200078e0a16 */
[----:B--2---:R-:W-:Y:S02]  /*230b0*/  ISETP.GE.AND P6, PT, R74, RZ, PT ;  /* 0x000000ff4a00720c */ /* 0x004fe40003fc6270 */
[----:B---3--:R-:W-:-:S11]  /*230c0*/  ISETP.GE.AND P2, PT, R70, RZ, PT ;  /* 0x000000ff4600720c */ /* 0x008fd60003f46270 */
[----:B------:R-:W-:Y:S01]  /*230d0*/  @!P6 IMAD.MOV R30, RZ, RZ, -R30 ;  /* 0x000000ffff1ee224 */ /* 0x000fe200078e0a1e */
[----:B------:R-:W-:Y:S01]  /*230e0*/  ISETP.GT.U32.AND P6, PT, R22, R33, PT ;  /* 0x000000211600720c */ /* 0x000fe20003fc4070 */
[----:B------:R-:W-:Y:S01]  /*230f0*/  @!P2 IMAD.MOV R29, RZ, RZ, -R29 ;  /* 0x000000ffff1da224 */ /* 0x000fe200078e0a1d */
[----:B----4-:R-:W-:Y:S02]  /*23100*/  ISETP.GE.AND P2, PT, R62, RZ, PT ;  /* 0x000000ff3e00720c */ /* 0x010fe40003f46270 */
[C---:B------:R-:W-:Y:S02]  /*23110*/  SEL R30, R61.reuse, R30, !P1 ;  /* 0x0000001e3d1e7207 */ /* 0x040fe40004800000 */
[----:B------:R-:W-:Y:S01]  /*23120*/  SEL R29, R61, R29, !P1 ;  /* 0x0000001d3d1d7207 */ /* 0x000fe20004800000 */
[----:B------:R1:W-:Y:S04]  /*23130*/  STL [R1+0xfc], R76 ;  /* 0x0000fc4c01007387 */ /* 0x0003e80000100800 */
[----:B------:R-:W2:Y:S01]  /*23140*/  LDL R74, [R1+0x1bc4] ;  /* 0x001bc400014a7983 */ /* 0x000ea20000100800 */
[----:B------:R-:W-:-:S03]  /*23150*/  IMAD R30, R30, UR8, RZ ;  /* 0x000000081e1e7c24 */ /* 0x000fc6000f8e02ff */
[----:B------:R-:W3:Y:S01]  /*23160*/  LDL R70, [R1+0x1be4] ;  /* 0x001be40001467983 */ /* 0x000ee20000100800 */
[----:B------:R-:W-:Y:S01]  /*23170*/  IMAD R29, R29, UR9, RZ ;  /* 0x000000091d1d7c24 */ /* 0x000fe2000f8e02ff */
[----:B------:R-:W4:Y:S01]  /*23180*/  LDCU UR8, c[0x0][0x3b0] ;  /* 0x00007600ff0877ac */ /* 0x000f220008000800 */
[----:B------:R-:W-:Y:S01]  /*23190*/  @!P6 IMAD.IADD R33, R33, 0x1, -R22 ;  /* 0x000000012121e824 */ /* 0x000fe200078e0a16 */
[C---:B0-----:R-:W-:Y:S01]  /*231a0*/  IADD3 R26, P4, PT, R30.reuse, R20, RZ ;  /* 0x000000141e1a7210 */ /* 0x041fe20007f9e0ff */
[----:B------:R-:W-:Y:S01]  /*231b0*/  @!P2 IMAD.MOV R28, RZ, RZ, -R28 ;  /* 0x000000ffff1ca224 */ /* 0x000fe200078e0a1c */
[----:B------:R-:W0:Y:S01]  /*231c0*/  LDCU UR9, c[0x0][0x3b0] ;  /* 0x00007600ff0977ac */ /* 0x000e220008000800 */
[----:B-1----:R-:W3:Y:S01]  /*231d0*/  LDL R76, [R1+0x1ba4] ;  /* 0x001ba400014c7983 */ /* 0x002ee20000100800 */
[----:B------:R-:W-:-:S03]  /*231e0*/  LEA.HI.X.SX32 R27, R30, R17, 0x1, P4 ;  /* 0x000000111e1b7211 */ /* 0x000fc600020f0eff */
[----:B------:R1:W-:Y:S01]  /*231f0*/  STL [R1+0xf8], R64 ;  /* 0x0000f84001007387 */ /* 0x0003e20000100800 */
[----:B------:R-:W-:-:S03]  /*23200*/  SEL R28, R61, R28, !P1 ;  /* 0x0000001c3d1c7207 */ /* 0x000fc60004800000 */
[----:B------:R0:W-:Y:S04]  /*23210*/  STL [R1+0x7c0], R26 ;  /* 0x0007c01a01007387 */ /* 0x0001e80000100800 */
[----:B------:R0:W4:Y:S01]  /*23220*/  @P0 LDG.E.U8 R58, desc[UR14][R26.64] ;  /* 0x0000000e1a3a0981 */ /* 0x000122000c1e1100 */
[----:B-1----:R-:W-:-:S04]  /*23230*/  IADD3 R64, P6, PT, R29, R20, RZ ;  /* 0x000000141d407210 */ /* 0x002fc80007fde0ff */
[----:B------:R-:W-:Y:S01]  /*23240*/  LEA.HI.X.SX32 R62, R29, R17, 0x1, P6 ;  /* 0x000000111d3e7211 */ /* 0x000fe200030f0eff */
[----:B------:R-:W-:Y:S04]  /*23250*/  STL [R1+0x818], R64 ;  /* 0x0008184001007387 */ /* 0x000fe80000100800 */
[----:B------:R1:W-:Y:S01]  /*23260*/  STL [R1+0x7bc], R27 ;  /* 0x0007bc1b01007387 */ /* 0x0003e20000100800 */
[----:B0-----:R-:W-:Y:S02]  /*23270*/  @P0 IMAD.MOV.U32 R26, RZ, RZ, R64 ;  /* 0x000000ffff1a0224 */ /* 0x001fe400078e0040 */
[----:B------:R-:W-:Y:S01]  /*23280*/  IMAD R28, R28, UR10, RZ ;  /* 0x0000000a1c1c7c24 */ /* 0x000fe2000f8e02ff */
[C---:B------:R-:W-:Y:S02]  /*23290*/  ISETP.GT.U32.AND P2, PT, R22.reuse, R32, PT ;  /* 0x000000201600720c */ /* 0x040fe40003f44070 */
[----:B------:R-:W-:-:S02]  /*232a0*/  ISETP.GT.U32.AND P4, PT, R22, R33, PT ;  /* 0x000000211600720c */ /* 0x000fc40003f84070 */
[----:B------:R-:W-:Y:S02]  /*232b0*/  PRMT R68, RZ, 0x7610, R68 ;  /* 0x00007610ff447816 */ /* 0x000fe40000000044 */
[----:B------:R-:W-:Y:S01]  /*232c0*/  PRMT R72, RZ, 0x7610, R72 ;  /* 0x00007610ff487816 */ /* 0x000fe20000000048 */
[----:B------:R-:W0:Y:S01]  /*232d0*/  LDCU UR10, c[0x0][0x3b0] ;  /* 0x00007600ff0a77ac */ /* 0x000e220008000800 */
[----:B-1----:R-:W-:-:S05]  /*232e0*/  @P0 IMAD.MOV.U32 R27, RZ, RZ, R62 ;  /* 0x000000ffff1b0224 */ /* 0x002fca00078e003e */
[----:B------:R1:W4:Y:S02]  /*232f0*/  @P0 LDG.E.U8 R66, desc[UR14][R26.64] ;  /* 0x0000000e1a420981 */ /* 0x000324000c1e1100 */
[----:B-1----:R-:W-:-:S04]  /*23300*/  IADD3 R26, P5, PT, R28, R20, RZ ;  /* 0x000000141c1a7210 */ /* 0x002fc80007fbe0ff */
[----:B------:R-:W-:-:S05]  /*23310*/  LEA.HI.X.SX32 R27, R28, R17, 0x1, P5 ;  /* 0x000000111c1b7211 */ /* 0x000fca00028f0eff */
[----:B------:R-:W4:Y:S01]  /*23320*/  @P0 LDG.E.U8 R71, desc[UR14][R26.64] ;  /* 0x0000000e1a470981 */ /* 0x000f22000c1e1100 */
[--C-:B------:R-:W-:Y:S02]  /*23330*/  @!P2 IMAD.IADD R32, R32, 0x1, -R22.reuse ;  /* 0x000000012020a824 */ /* 0x100fe400078e0a16 */
[----:B------:R-:W-:-:S03]  /*23340*/  @!P4 IMAD.IADD R33, R33, 0x1, -R22 ;  /* 0x000000012121c824 */ /* 0x000fc600078e0a16 */
[----:B------:R-:W-:-:S13]  /*23350*/  ISETP.GT.U32.AND P4, PT, R22, R32, PT ;  /* 0x000000201600720c */ /* 0x000fda0003f84070 */
[----:B------:R-:W-:Y:S01]  /*23360*/  @!P4 IMAD.IADD R32, R32, 0x1, -R22 ;  /* 0x000000012020c824 */ /* 0x000fe200078e0a16 */
[----:B--2---:R-:W-:Y:S02]  /*23370*/  ISETP.GE.AND P2, PT, R74, RZ, PT ;  /* 0x000000ff4a00720c */ /* 0x004fe40003f46270 */
[----:B---3--:R-:W-:-:S11]  /*23380*/  ISETP.GE.AND P6, PT, R76, RZ, PT ;  /* 0x000000ff4c00720c */ /* 0x008fd60003fc6270 */
[----:B------:R-:W-:Y:S01]  /*23390*/  @!P2 IMAD.MOV R33, RZ, RZ, -R33 ;  /* 0x000000ffff21a224 */ /* 0x000fe200078e0a21 */
[----:B------:R-:W-:Y:S01]  /*233a0*/  ISETP.GE.AND P2, PT, R70, RZ, PT ;  /* 0x000000ff4600720c */ /* 0x000fe20003f46270 */
[----:B----4-:R1:W-:Y:S01]  /*233b0*/  STL [R1+0xf4], R58 ;  /* 0x0000f43a01007387 */ /* 0x0103e20000100800 */
[----:B------:R-:W-:Y:S01]  /*233c0*/  @!P6 IMAD.MOV R34, RZ, RZ, -R34 ;  /* 0x000000ffff22e224 */ /* 0x000fe200078e0a22 */
[----:B------:R-:W-:Y:S02]  /*233d0*/  ISETP.GT.U32.AND P6, PT, R22, R36, PT ;  /* 0x000000241600720c */ /* 0x000fe40003fc4070 */
[C---:B------:R-:W-:Y:S02]  /*233e0*/  SEL R33, R61.reuse, R33, !P1 ;  /* 0x000000213d217207 */ /* 0x040fe40004800000 */
[----:B------:R-:W-:Y:S01]  /*233f0*/  SEL R34, R61, R34, !P1 ;  /* 0x000000223d227207 */ /* 0x000fe20004800000 */
[----:B-1----:R-:W2:Y:S04]  /*23400*/  LDL.LU R58, [R1+0x1d90] ;  /* 0x001d9000013a7983 */ /* 0x002ea80000300800 */
[----:B------:R1:W-:Y:S01]  /*23410*/  STL [R1+0x814], R62 ;  /* 0x0008143e01007387 */ /* 0x0003e20000100800 */
[----:B------:R-:W-:-:S02]  /*23420*/  IMAD R34, R34, UR8, RZ ;  /* 0x0000000822227c24 */ /* 0x000fc4000f8e02ff */
[----:B------:R-:W-:Y:S02]  /*23430*/  IMAD R33, R33, UR9, RZ ;  /* 0x0000000921217c24 */ /* 0x000fe4000f8e02ff */
[----:B------:R-:W-:Y:S01]  /*23440*/  @!P2 IMAD.MOV R32, RZ, RZ, -R32 ;  /* 0x000000ffff20a224 */ /* 0x000fe200078e0a20 */
[C---:B------:R-:W-:Y:S02]  /*23450*/  ISETP.GT.U32.AND P5, PT, R22.reuse, R37, PT ;  /* 0x000000251600720c */ /* 0x040fe40003fa4070 */
[----:B------:R-:W-:Y:S01]  /*23460*/  ISETP.GT.U32.AND P4, PT, R22, R35, PT ;  /* 0x000000231600720c */ /* 0x000fe20003f84070 */
[----:B------:R-:W3:Y:S01]  /*23470*/  LDCU UR8, c[0x0][0x3b0] ;  /* 0x00007600ff0877ac */ /* 0x000ee20008000800 */
[----:B------:R-:W-:Y:S01]  /*23480*/  @!P6 IMAD.IADD R36, R36, 0x1, -R22 ;  /* 0x000000012424e824 */ /* 0x000fe200078e0a16 */
[----:B------:R-:W-:Y:S02]  /*23490*/  PRMT R75, RZ, 0x7610, R75 ;  /* 0x00007610ff4b7816 */ /* 0x000fe4000000004b */
[----:B------:R-:W-:Y:S01]  /*234a0*/  PRMT R73, RZ, 0x7610, R73 ;  /* 0x00007610ff497816 */ /* 0x000fe20000000049 */
[----:B-1----:R-:W4:Y:S04]  /*234b0*/  LDL.LU R62, [R1+0x1d8c] ;  /* 0x001d8c00013e7983 */ /* 0x002f280000300800 */
[----:B------:R-:W2:Y:S01]  /*234c0*/  LDL.LU R64, [R1+0x1d88] ;  /* 0x001d880001407983 */ /* 0x000ea20000300800 */
[----:B------:R-:W1:Y:S03]  /*234d0*/  LDCU UR9, c[0x0][0x3b0] ;  /* 0x00007600ff0977ac */ /* 0x000e660008000800 */
[----:B------:R0:W-:Y:S04]  /*234e0*/  STL [R1+0xf0], R66 ;  /* 0x0000f04201007387 */ /* 0x0001e80000100800 */
[----:B0-----:R-:W2:Y:S04]  /*234f0*/  LDL.LU R66, [R1+0x1d84] ;  /* 0x001d840001427983 */ /* 0x001ea80000300800 */
[----:B------:R0:W-:Y:S04]  /*23500*/  STL [R1+0x930], R26 ;  /* 0x0009301a01007387 */ /* 0x0001e80000100800 */
[----:B------:R0:W-:Y:S04]  /*23510*/  STL [R1+0x92c], R27 ;  /* 0x00092c1b01007387 */ /* 0x0001e80000100800 */
[----:B------:R-:W2:Y:S04]  /*23520*/  LDL R76, [R1+0x1c24] ;  /* 0x001c2400014c7983 */ /* 0x000ea80000100800 */
[----:B------:R-:W2:Y:S04]  /*23530*/  LDL R74, [R1+0x1c44] ;  /* 0x001c4400014a7983 */ /* 0x000ea80000100800 */
[----:B------:R1:W-:Y:S01]  /*23540*/  STL [R1+0xe8], R71 ;  /* 0x0000e84701007387 */ /* 0x0003e20000100800 */
[----:B0-----:R-:W-:-:S04]  /*23550*/  IADD3 R26, P6, PT, R34, R20, RZ ;  /* 0x00000014221a7210 */ /* 0x001fc80007fde0ff */
[-C--:B------:R-:W-:Y:S02]  /*23560*/  LEA.HI.X.SX32 R27, R34, R17.reuse, 0x1, P6 ;  /* 0x00000011221b7211 */ /* 0x080fe400030f0eff */
[C---:B-1----:R-:W-:Y:S01]  /*23570*/  IADD3 R71, P2, PT, R33.reuse, R20, RZ ;  /* 0x0000001421477210 */ /* 0x042fe20007f5e0ff */
[----:B------:R0:W-:Y:S04]  /*23580*/  STL [R1+0x960], R26 ;  /* 0x0009601a01007387 */ /* 0x0001e80000100800 */
[----:B------:R0:W2:Y:S01]  /*23590*/  @P0 LDG.E.U8 R68, desc[UR14][R26.64] ;  /* 0x0000000e1a440981 */ /* 0x0000a2000c1e1100 */
[----:B------:R-:W-:-:S03]  /*235a0*/  LEA.HI.X.SX32 R70, R33, R17, 0x1, P2 ;  /* 0x0000001121467211 */ /* 0x000fc600010f0eff */
[----:B------:R-:W-:Y:S04]  /*235b0*/  STL [R1+0x990], R71 ;  /* 0x0009904701007387 */ /* 0x000fe80000100800 */
[----:B------:R1:W-:Y:S01]  /*235c0*/  STL [R1+0x95c], R27 ;  /* 0x00095c1b01007387 */ /* 0x0003e20000100800 */
[----:B0-----:R-:W-:Y:S02]  /*235d0*/  @P0 IMAD.MOV.U32 R26, RZ, RZ, R71 ;  /* 0x000000ffff1a0224 */ /* 0x001fe400078e0047 */
[----:B-1----:R-:W-:-:S05]  /*235e0*/  @P0 IMAD.MOV.U32 R27, RZ, RZ, R70 ;  /* 0x000000ffff1b0224 */ /* 0x002fca00078e0046 */
[----:B------:R-:W3:Y:S04]  /*235f0*/  @P0 LDG.E.U8 R72, desc[UR14][R26.64] ;  /* 0x0000000e1a480981 */ /* 0x000ee8000c1e1100 */
[----:B------:R-:W-:Y:S04]  /*23600*/  STL [R1+0x98c], R70 ;  /* 0x00098c4601007387 */ /* 0x000fe80000100800 */
[----:B--2---:R0:W-:Y:S04]  /*23610*/  STL [R1+0xe4], R68 ;  /* 0x0000e44401007387 */ /* 0x0041e80000100800 */
[----:B0-----:R-:W2:Y:S04]  /*23620*/  LDL.LU R68, [R1+0x1d80] ;  /* 0x001d800001447983 */ /* 0x001ea80000300800 */
[----:B------:R-:W2:Y:S04]  /*23630*/  LDL.LU R70, [R1+0x1d7c] ;  /* 0x001d7c0001467983 */ /* 0x000ea80000300800 */
[----:B------:R-:W2:Y:S04]  /*23640*/  LDL.LU R71, [R1+0x1d78] ;  /* 0x001d780001477983 */ /* 0x000ea80000300800 */
[----:B---3--:R0:W-:Y:S04]  /*23650*/  STL [R1+0xe0], R72 ;  /* 0x0000e04801007387 */ /* 0x0081e80000100800 */
[----:B0-----:R-:W3:Y:S04]  /*23660*/  LDL.LU R72, [R1+0x1d74] ;  /* 0x001d740001487983 */ /* 0x001ee80000300800 */
[----:B------:R-:W2:Y:S01]  /*23670*/  LDL R27, [R1+0x1c08] ;  /* 0x001c0800011b7983 */ /* 0x000ea20000100800 */
[----:B------:R-:W-:Y:S01]  /*23680*/  @!P5 IMAD.IADD R37, R37, 0x1, -R22 ;  /* 0x000000012525d824 */ /* 0x000fe200078e0a16 */
[----:B------:R-:W-:-:S04]  /*23690*/  ISETP.GT.U32.AND P6, PT, R22, R36, PT ;  /* 0x000000241600720c */ /* 0x000fc80003fc4070 */
[----:B------:R-:W-:Y:S02]  /*236a0*/  ISETP.GT.U32.AND P5, PT, R22, R37, PT ;  /* 0x000000251600720c */ /* 0x000fe40003fa4070 */
[----:B------:R-:W-:Y:S01]  /*236b0*/  SEL R32, R61, R32, !P1 ;  /* 0x000000203d207207 */ /* 0x000fe20004800000 */
[----:B------:R-:W-:-:S04]  /*236c0*/  @!P4 IMAD.IADD R35, R35, 0x1, -R22 ;  /* 0x000000012323c824 */ /* 0x000fc800078e0a16 */
[----:B------:R-:W-:Y:S01]  /*236d0*/  IMAD R32, R32, UR10, RZ ;  /* 0x0000000a20207c24 */ /* 0x000fe2000f8e02ff */
[----:B------:R-:W-:Y:S01]  /*236e0*/  PRMT R89, RZ, 0x7610, R89 ;  /* 0x00007610ff597816 */ /* 0x000fe20000000059 */
[----:B------:R-:W0:Y:S01]  /*236f0*/  LDCU UR10, c[0x0][0x3b0] ;  /* 0x00007600ff0a77ac */ /* 0x000e220008000800 */
[----:B------:R-:W-:-:S03]  /*23700*/  @!P6 IMAD.IADD R36, R36, 0x1, -R22 ;  /* 0x000000012424e824 */ /* 0x000fc600078e0a16 */
[----:B------:R-:W-:Y:S01]  /*23710*/  @!P5 IMAD.IADD R37, R37, 0x1, -R22 ;  /* 0x000000012525d824 */ /* 0x000fe200078e0a16 */
[----:B------:R-:W-:Y:S02]  /*23720*/  IADD3 R26, P4, PT, R32, R20, RZ ;  /* 0x00000014201a7210 */ /* 0x000fe40007f9e0ff */
[----:B------:R-:W-:-:S03]  /*23730*/  ISETP.GT.U32.AND P6, PT, R22, R42, PT ;  /* 0x0000002a1600720c */ /* 0x000fc60003fc4070 */
[----:B------:R1:W-:Y:S10]  /*23740*/  STL [R1+0x9c0], R26 ;  /* 0x0009c01a01007387 */ /* 0x0003f40000100800 */
[----:B------:R-:W-:Y:S01]  /*23750*/  @!P6 IMAD.IADD R42, R42, 0x1, -R22 ;  /* 0x000000012a2ae824 */ /* 0x000fe200078e0a16 */
[----:B--2---:R-:W-:-:S02]  /*23760*/  ISETP.GE.AND P2, PT, R27, RZ, PT ;  /* 0x000000ff1b00720c */ /* 0x004fc40003f46270 */
[----:B------:R-:W-:-:S05]  /*23770*/  LEA.HI.X.SX32 R27, R32, R17, 0x1, P4 ;  /* 0x00000011201b7211 */ /* 0x000fca00020f0eff */
[----:B------:R1:W2:Y:S06]  /*23780*/  @P0 LDG.E.U8 R75, desc[UR14][R26.64] ;  /* 0x0000000e1a4b0981 */ /* 0x0002ac000c1e1100 */
[----:B------:R-:W-:-:S05]  /*23790*/  @!P2 IMAD.MOV R37, RZ, RZ, -R37 ;  /* 0x000000ffff25a224 */ /* 0x000fca00078e0a25 */
[----:B------:R-:W-:-:S05]  /*237a0*/  SEL R37, R61, R37, !P1 ;  /* 0x000000253d257207 */ /* 0x000fca0004800000 */
[----:B------:R-:W-:Y:S01]  /*237b0*/  IMAD R37, R37, UR8, RZ ;  /* 0x0000000825257c24 */ /* 0x000fe2000f8e02ff */
[----:B------:R0:W-:Y:S01]  /*237c0*/  STL [R1+0x9bc], R27 ;  /* 0x0009bc1b01007387 */ /* 0x0001e20000100800 */
[----:B------:R-:W-:Y:S02]  /*237d0*/  ISETP.GE.AND P5, PT, R76, RZ, PT ;  /* 0x000000ff4c00720c */ /* 0x000fe40003fa6270 */
[----:B------:R-:W-:Y:S02]  /*237e0*/  ISETP.GT.U32.AND P4, PT, R22, R35, PT ;  /* 0x000000231600720c */ /* 0x000fe40003f84070 */
[----:B------:R-:W-:Y:S02]  /*237f0*/  ISETP.GE.AND P2, PT, R74, RZ, PT ;  /* 0x000000ff4a00720c */ /* 0x000fe40003f46270 */
[C---:B-1----:R-:W-:Y:S01]  /*23800*/  IADD3 R26, P6, PT, R37.reuse, R20, RZ ;  /* 0x00000014251a7210 */ /* 0x042fe20007fde0ff */
[----:B------:R-:W3:Y:S01]  /*23810*/  LDL R76, [R1+0x1cdc] ;  /* 0x001cdc00014c7983 */ /* 0x000ee20000100800 */
[----:B------:R-:W-:Y:S01]  /*23820*/  PRMT R79, RZ, 0x7610, R79 ;  /* 0x00007610ff4f7816 */ /* 0x000fe2000000004f */
[----:B------:R-:W1:Y:S01]  /*23830*/  LDCU UR8, c[0x0][0x3b0] ;  /* 0x00007600ff0877ac */ /* 0x000e620008000800 */
[----:B0-----:R-:W-:-:S05]  /*23840*/  LEA.HI.X.SX32 R27, R37, R17, 0x1, P6 ;  /* 0x00000011251b7211 */ /* 0x001fca00030f0eff */
[----:B------:R0:W3:Y:S01]  /*23850*/  @P0 LDG.E.U8 R73, desc[UR14][R26.64] ;  /* 0x0000000e1a490981 */ /* 0x0000e2000c1e1100 */
[----:B------:R-:W-:-:S05]  /*23860*/  @!P5 IMAD.MOV R36, RZ, RZ, -R36 ;  /* 0x000000ffff24d224 */ /* 0x000fca00078e0a24 */
[----:B------:R-:W-:Y:S01]  /*23870*/  SEL R36, R61, R36, !P1 ;  /* 0x000000243d247207 */ /* 0x000fe20004800000 */
[----:B------:R-:W-:-:S04]  /*23880*/  @!P4 IMAD.IADD R35, R35, 0x1, -R22 ;  /* 0x000000012323c824 */ /* 0x000fc800078e0a16 */
[----:B------:R-:W-:Y:S02]  /*23890*/  IMAD R36, R36, UR9, RZ ;  /* 0x0000000924247c24 */ /* 0x000fe4000f8e02ff */
[----:B------:R-:W-:Y:S01]  /*238a0*/  @!P2 IMAD.MOV R35, RZ, RZ, -R35 ;  /* 0x000000ffff23a224 */ /* 0x000fe200078e0a23 */
[----:B--2---:R2:W-:Y:S04]  /*238b0*/  STL [R1+0xd8], R75 ;  /* 0x0000d84b01007387 */ /* 0x0045e80000100800 */
[----:B------:R0:W-:Y:S01]  /*238c0*/  STL [R1+0x9f0], R26 ;  /* 0x0009f01a01007387 */ /* 0x0001e20000100800 */
[C---:B------:R-:W-:Y:S02]  /*238d0*/  ISETP.GT.U32.AND P5, PT, R22.reuse, R41, PT ;  /* 0x000000291600720c */ /* 0x040fe40003fa4070 */
[----:B------:R-:W-:-:S02]  /*238e0*/  ISETP.GT.U32.AND P4, PT, R22, R42, PT ;  /* 0x0000002a1600720c */ /* 0x000fc40003f84070 */
[----:B------:R-:W-:Y:S01]  /*238f0*/  ISETP.GT.U32.AND P6, PT, R22, R39, PT ;  /* 0x000000271600720c */ /* 0x000fe20003fc4070 */
[----:B------:R-:W1:Y:S01]  /*23900*/  LDCU UR9, c[0x0][0x3b0] ;  /* 0x00007600ff0977ac */ /* 0x000e620008000800 */
[----:B--2---:R-:W-:-:S04]  /*23910*/  IADD3 R75, P2, PT, R36, R20, RZ ;  /* 0x00000014244b7210 */ /* 0x004fc80007f5e0ff */
[----:B------:R-:W-:Y:S01]  /*23920*/  LEA.HI.X.SX32 R74, R36, R17, 0x1, P2 ;  /* 0x00000011244a7211 */ /* 0x000fe200010f0eff */
[----:B------:R-:W-:Y:S04]  /*23930*/  STL [R1+0xa20], R75 ;  /* 0x000a204b01007387 */ /* 0x000fe80000100800 */
[----:B------:R2:W-:Y:S01]  /*23940*/  STL [R1+0x9ec], R27 ;  /* 0x0009ec1b01007387 */ /* 0x0005e20000100800 */
[----:B0-----:R-:W-:Y:S02]  /*23950*/  @P0 IMAD.MOV.U32 R26, RZ, RZ, R75 ;  /* 0x000000ffff1a0224 */ /* 0x001fe400078e004b */
[----:B--2---:R-:W-:-:S05]  /*23960*/  @P0 IMAD.MOV.U32 R27, RZ, RZ, R74 ;  /* 0x000000ffff1b0224 */ /* 0x004fca00078e004a */
[----:B------:R-:W2:Y:S04]  /*23970*/  @P0 LDG.E.U8 R89, desc[UR14][R26.64] ;  /* 0x0000000e1a590981 */ /* 0x000ea8000c1e1100 */
[----:B---3--:R0:W-:Y:S04]  /*23980*/  STL [R1+0xcc], R73 ;  /* 0x0000cc4901007387 */ /* 0x0081e80000100800 */
[----:B0-----:R-:W3:Y:S04]  /*23990*/  LDL.LU R73, [R1+0x1d70] ;  /* 0x001d700001497983 */ /* 0x001ee80000300800 */
[----:B------:R0:W-:Y:S04]  /*239a0*/  STL [R1+0xa1c], R74 ;  /* 0x000a1c4a01007387 */ /* 0x0001e80000100800 */
[----:B0-----:R-:W3:Y:S04]  /*239b0*/  LDL.LU R74, [R1+0x1d6c] ;  /* 0x001d6c00014a7983 */ /* 0x001ee80000300800 */
[----:B------:R-:W3:Y:S04]  /*239c0*/  LDL.LU R75, [R1+0x1d68] ;  /* 0x001d6800014b7983 */ /* 0x000ee80000300800 */
[----:B------:R-:W3:Y:S04]  /*239d0*/  LDL R26, [R1+0x1c98] ;  /* 0x001c9800011a7983 */ /* 0x000ee80000100800 */
[----:B------:R-:W4:Y:S01]  /*239e0*/  LDL R27, [R1+0x1cc8] ;  /* 0x001cc800011b7983 */ /* 0x000f220000100800 */
[----:B------:R-:W-:Y:S01]  /*239f0*/  SEL R35, R61, R35, !P1 ;  /* 0x000000233d237207 */ /* 0x000fe20004800000 */
[----:B------:R-:W-:-:S04]  /*23a00*/  @!P5 IMAD.IADD R41, R41, 0x1, -R22 ;  /* 0x000000012929d824 */ /* 0x000fc800078e0a16 */
[----:B------:R-:W-:Y:S02]  /*23a10*/  IMAD R35, R35, UR10, RZ ;  /* 0x0000000a23237c24 */ /* 0x000fe4000f8e02ff */
[--C-:B------:R-:W-:Y:S02]  /*23a20*/  @!P4 IMAD.IADD R42, R42, 0x1, -R22.reuse ;  /* 0x000000012a2ac824 */ /* 0x100fe400078e0a16 */
[----:B------:R-:W-:Y:S01]  /*23a30*/  @!P6 IMAD.IADD R39, R39, 0x1, -R22 ;  /* 0x000000012727e824 */ /* 0x000fe200078e0a16 */
[----:B--2---:R0:W-:Y:S01]  /*23a40*/  STL [R1+0xc8], R89 ;  /* 0x0000c85901007387 */ /* 0x0041e20000100800 */
[----:B------:R-:W-:Y:S02]  /*23a50*/  ISETP.GT.U32.AND P2, PT, R22, R41, PT ;  /* 0x000000291600720c */ /* 0x000fe40003f44070 */
[----:B------:R-:W-:Y:S02]  /*23a60*/  PRMT R77, RZ, 0x7610, R77 ;  /* 0x00007610ff4d7816 */ /* 0x000fe4000000004d */
[----:B------:R-:W-:Y:S01]  /*23a70*/  PRMT R85, RZ, 0x7610, R85 ;  /* 0x00007610ff557816 */ /* 0x000fe20000000055 */
[----:B------:R-:W2:Y:S01]  /*23a80*/  LDCU UR10, c[0x0][0x3b0] ;  /* 0x00007600ff0a77ac */ /* 0x000ea20008000800 */
[----:B0-----:R-:W-:-:S05]  /*23a90*/  IADD3 R89, P5, PT, R35, R20, RZ ;  /* 0x0000001423597210 */ /* 0x001fca0007fbe0ff */
[----:B------:R-:W-:Y:S01]  /*23aa0*/  STL [R1+0xa50], R89 ;  /* 0x000a505901007387 */ /* 0x000fe20000100800 */
[----:B---3--:R-:W-:Y:S02]  /*23ab0*/  ISETP.GE.AND P4, PT, R26, RZ, PT ;  /* 0x000000ff1a00720c */ /* 0x008fe40003f86270 */
[----:B------:R-:W-:Y:S02]  /*23ac0*/  LEA.HI.X.SX32 R26, R35, R17, 0x1, P5 ;  /* 0x00000011231a7211 */ /* 0x000fe400028f0eff */
[----:B----4-:R-:W-:-:S03]  /*23ad0*/  ISETP.GE.AND P6, PT, R27, RZ, PT ;  /* 0x000000ff1b00720c */ /* 0x010fc60003fc6270 */
[----:B------:R0:W-:Y:S01]  /*23ae0*/  STL [R1+0xa4c], R26 ;  /* 0x000a4c1a01007387 */ /* 0x0001e20000100800 */
[----:B------:R-:W-:Y:S02]  /*23af0*/  @P0 IMAD.MOV.U32 R27, RZ, RZ, R26 ;  /* 0x000000ffff1b0224 */ /* 0x000fe400078e001a */
[----:B0-----:R-:W-:Y:S02]  /*23b00*/  @P0 IMAD.MOV.U32 R26, RZ, RZ, R89 ;  /* 0x000000ffff1a0224 */ /* 0x001fe400078e0059 */
[----:B------:R-:W-:Y:S02]  /*23b10*/  @!P2 IMAD.IADD R41, R41, 0x1, -R22 ;  /* 0x000000012929a824 */ /* 0x000fe400078e0a16 */
[----:B------:R-:W-:Y:S01]  /*23b20*/  @!P4 IMAD.MOV R42, RZ, RZ, -R42 ;  /* 0x000000ffff2ac224 */ /* 0x000fe200078e0a2a */
[----:B------:R-:W3:Y:S04]  /*23b30*/  LDL R89, [R1+0x1b08] ;  /* 0x001b080001597983 */ /* 0x000ee80000100800 */
[----:B------:R0:W4:Y:S01]  /*23b40*/  @P0 LDG.E.U8 R79, desc[UR14][R26.64] ;  /* 0x0000000e1a4f0981 */ /* 0x000122000c1e1100 */
[C---:B------:R-:W-:Y:S01]  /*23b50*/  ISETP.GT.U32.AND P2, PT, R22.reuse, R16, PT ;  /* 0x000000101600720c */ /* 0x040fe20003f44070 */
[----:B------:R-:W-:Y:S01]  /*23b60*/  @!P6 IMAD.MOV R41, RZ, RZ, -R41 ;  /* 0x000000ffff29e224 */ /* 0x000fe200078e0a29 */
[----:B------:R-:W-:-:S02]  /*23b70*/  ISETP.GT.U32.AND P4, PT, R22, R23, PT ;  /* 0x000000171600720c */ /* 0x000fc40003f84070 */
[C---:B------:R-:W-:Y:S02]  /*23b80*/  SEL R42, R61.reuse, R42, !P1 ;  /* 0x0000002a3d2a7207 */ /* 0x040fe40004800000 */
[----:B------:R-:W-:-:S03]  /*23b90*/  SEL R41, R61, R41, !P1 ;  /* 0x000000293d297207 */ /* 0x000fc60004800000 */
[----:B-1----:R-:W-:-:S04]  /*23ba0*/  IMAD R42, R42, UR8, RZ ;  /* 0x000000082a2a7c24 */ /* 0x002fc8000f8e02ff */
[--C-:B------:R-:W-:Y:S02]  /*23bb0*/  @!P2 IMAD.IADD R16, R16, 0x1, -R22.reuse ;  /* 0x000000011010a824 */ /* 0x100fe400078e0a16 */
[----:B------:R-:W-:Y:S01]  /*23bc0*/  IMAD R41, R41, UR9, RZ ;  /* 0x0000000929297c24 */ /* 0x000fe2000f8e02ff */
[----:B0-----:R-:W-:Y:S01]  /*23bd0*/  IADD3 R26, P2, PT, R42, R20, RZ ;  /* 0x000000142a1a7210 */ /* 0x001fe20007f5e0ff */
[----:B------:R-:W-:Y:S01]  /*23be0*/  @!P4 IMAD.IADD R23, R23, 0x1, -R22 ;  /* 0x000000011717c824 */ /* 0x000fe200078e0a16 */
[----:B------:R-:W-:Y:S02]  /*23bf0*/  ISETP.GE.AND P6, PT, R76, RZ, PT ;  /* 0x000000ff4c00720c */ /* 0x000fe40003fc6270 */
[----:B------:R-:W-:Y:S02]  /*23c00*/  ISETP.GT.U32.AND P5, PT, R22, R39, PT ;  /* 0x000000271600720c */ /* 0x000fe40003fa4070 */
[----:B------:R-:W-:Y:S01]  /*23c10*/  LEA.HI.X.SX32 R27, R42, R17, 0x1, P2 ;  /* 0x000000112a1b7211 */ /* 0x000fe200010f0eff */
[----:B------:R-:W0:Y:S01]  /*23c20*/  LDCU UR8, c[0x0][0x3b0] ;  /* 0x00007600ff0877ac */ /* 0x000e220008000800 */
[----:B------:R-:W-:-:S02]  /*23c30*/  PRMT R9, RZ, 0x7610, R9 ;  /* 0x00007610ff097816 */ /* 0x000fc40000000009 */
[----:B------:R-:W-:Y:S01]  /*23c40*/  PRMT R82, RZ, 0x7610, R82 ;  /* 0x00007610ff527816 */ /* 0x000fe20000000052 */
[----:B------:R-:W1:Y:S01]  /*23c50*/  LDCU UR9, c[0x0][0x3b0] ;  /* 0x00007600ff0977ac */ /* 0x000e620008000800 */
[----:B------:R0:W2:Y:S04]  /*23c60*/  @P0 LDG.E.U8 R77, desc[UR14][R26.64] ;  /* 0x0000000e1a4d0981 */ /* 0x0000a8000c1e1100 */
[----:B----4-:R4:W-:Y:S04]  /*23c70*/  STL [R1+0xc4], R79 ;  /* 0x0000c44f01007387 */ /* 0x0109e80000100800 */
[----:B------:R0:W-:Y:S01]  /*23c80*/  STL [R1+0xa78], R26 ;  /* 0x000a781a01007387 */ /* 0x0001e20000100800 */
[----:B----4-:R-:W-:-:S04]  /*23c90*/  IADD3 R79, P4, PT, R41, R20, RZ ;  /* 0x00000014294f7210 */ /* 0x010fc80007f9e0ff */
[----:B------:R-:W-:Y:S01]  /*23ca0*/  LEA.HI.X.SX32 R76, R41, R17, 0x1, P4 ;  /* 0x00000011294c7211 */ /* 0x000fe200020f0eff */
[----:B------:R-:W-:Y:S04]  /*23cb0*/  STL [R1+0xaa0], R79 ;  /* 0x000aa04f01007387 */ /* 0x000fe80000100800 */
[----:B------:R4:W-:Y:S01]  /*23cc0*/  STL [R1+0xa74], R27 ;  /* 0x000a741b01007387 */ /* 0x0009e20000100800 */
[----:B0-----:R-:W-:Y:S02]  /*23cd0*/  @P0 IMAD.MOV.U32 R26, RZ, RZ, R79 ;  /* 0x000000ffff1a0224 */ /* 0x001fe400078e004f */
[----:B----4-:R-:W-:-:S05]  /*23ce0*/  @P0 IMAD.MOV.U32 R27, RZ, RZ, R76 ;  /* 0x000000ffff1b0224 */ /* 0x010fca00078e004c */
[----:B------:R0:W4:Y:S01]  /*23cf0*/  @P0 LDG.E.U8 R85, desc[UR14][R26.64] ;  /* 0x0000000e1a550981 */ /* 0x000122000c1e1100 */
[----:B------:R-:W-:Y:S01]  /*23d00*/  @!P5 IMAD.IADD R39, R39, 0x1, -R22 ;  /* 0x000000012727d824 */ /* 0x000fe200078e0a16 */
[----:B------:R-:W-:-:S03]  /*23d10*/  ISETP.GT.U32.AND P5, PT, R22, R44, PT ;  /* 0x0000002c1600720c */ /* 0x000fc60003fa4070 */
[----:B------:R-:W-:Y:S01]  /*23d20*/  @!P6 IMAD.MOV R39, RZ, RZ, -R39 ;  /* 0x000000ffff27e224 */ /* 0x000fe200078e0a27 */
[----:B------:R-:W-:-:S04]  /*23d30*/  ISETP.GT.U32.AND P6, PT, R22, R16, PT ;  /* 0x000000101600720c */ /* 0x000fc80003fc4070 */
[----:B------:R-:W-:-:S05]  /*23d40*/  SEL R39, R61, R39, !P1 ;  /* 0x000000273d277207 */ /* 0x000fca0004800000 */
[--C-:B------:R-:W-:Y:S01]  /*23d50*/  @!P5 IMAD.IADD R44, R44, 0x1, -R22.reuse ;  /* 0x000000012c2cd824 */ /* 0x100fe200078e0a16 */
[----:B------:R-:W-:Y:S01]  /*23d60*/  ISETP.GE.AND P5, PT, R83, RZ, PT ;  /* 0x000000ff5300720c */ /* 0x000fe20003fa6270 */
[----:B--2---:R-:W-:Y:S01]  /*23d70*/  IMAD R39, R39, UR10, RZ ;  /* 0x0000000a27277c24 */ /* 0x004fe2000f8e02ff */
[----:B------:R-:W-:Y:S01]  /*23d80*/  ISETP.GT.U32.AND P4, PT, R22, R23, PT ;  /* 0x000000171600720c */ /* 0x000fe20003f84070 */
[----:B------:R-:W-:Y:S01]  /*23d90*/  @!P6 IMAD.IADD R16, R16, 0x1, -R22 ;  /* 0x000000011010e824 */ /* 0x000fe200078e0a16 */
[----:B------:R2:W-:Y:S01]  /*23da0*/  STL [R1+0xbc], R77 ;  /* 0x0000bc4d01007387 */ /* 0x0005e20000100800 */
[----:B------:R-:W-:Y:S02]  /*23db0*/  ISETP.GT.U32.AND P2, PT, R22, R46, PT ;  /* 0x0000002e1600720c */ /* 0x000fe40003f44070 */
[----:B0-----:R-:W-:Y:S02]  /*23dc0*/  IADD3 R26, P6, PT, R39, R20, RZ ;  /* 0x00000014271a7210 */ /* 0x001fe40007fde0ff */
[----:B------:R-:W-:-:S02]  /*23dd0*/  PRMT R10, RZ, 0x7610, R10 ;  /* 0x00007610ff0a7816 */ /* 0x000fc4000000000a */
[----:B------:R-:W-:Y:S02]  /*23de0*/  PRMT R8, RZ, 0x7610, R8 ;  /* 0x00007610ff087816 */ /* 0x000fe40000000008 */
[----:B------:R-:W-:Y:S02]  /*23df0*/  PRMT R6, RZ, 0x7610, R6 ;  /* 0x00007610ff067816 */ /* 0x000fe40000000006 */
[----:B------:R-:W-:Y:S02]  /*23e00*/  LEA.HI.X.SX32 R27, R39, R17, 0x1, P6 ;  /* 0x00000011271b7211 */ /* 0x000fe400030f0eff */
[----:B------:R-:W-:Y:S01]  /*23e10*/  ISETP.GT.U32.AND P6, PT, R22, R45, PT ;  /* 0x0000002d1600720c */ /* 0x000fe20003fc4070 */
[----:B------:R-:W0:Y:S01]  /*23e20*/  LDCU UR10, c[0x0][0x3b0] ;  /* 0x00007600ff0a77ac */ /* 0x000e220008000800 */
[----:B------:R-:W-:Y:S01]  /*23e30*/  @!P5 IMAD.MOV R16, RZ, RZ, -R16 ;  /* 0x000000ffff10d224 */ /* 0x000fe200078e0a10 */
[----:B--2---:R-:W2:Y:S04]  /*23e40*/  LDL.LU R77, [R1+0x1d64] ;  /* 0x001d6400014d7983 */ /* 0x004ea80000300800 */
[----:B------:R0:W-:Y:S04]  /*23e50*/  STL [R1+0xa9c], R76 ;  /* 0x000a9c4c01007387 */ /* 0x0001e80000100800 */
[----:B------:R1:W2:Y:S01]  /*23e60*/  @P0 LDG.E.U8 R9, desc[UR14][R26.64] ;  /* 0x0000000e1a090981 */ /* 0x0002a2000c1e1100 */
[----:B------:R-:W-:Y:S01]  /*23e70*/  SEL R16, R61, R16, !P1 ;  /* 0x000000103d107207 */ /* 0x000fe20004800000 */
[----:B------:R-:W-:Y:S01]  /*23e80*/  @!P4 IMAD.IADD R23, R23, 0x1, -R22 ;  /* 0x000000011717c824 */ /* 0x000fe200078e0a16 */
[----:B------:R-:W-:-:S03]  /*23e90*/  ISETP.GE.AND P4, PT, R84, RZ, PT ;  /* 0x000000ff5400720c */ /* 0x000fc60003f86270 */
[----:B------:R-:W-:Y:S02]  /*23ea0*/  IMAD R16, R16, UR8, RZ ;  /* 0x0000000810107c24 */ /* 0x000fe4000f8e02ff */
[--C-:B------:R-:W-:Y:S01]  /*23eb0*/  @!P6 IMAD.IADD R45, R45, 0x1, -R22.reuse ;  /* 0x000000012d2de824 */ /* 0x100fe200078e0a16 */
[----:B0-----:R-:W3:Y:S04]  /*23ec0*/  LDL.LU R76, [R1+0x1d60] ;  /* 0x001d6000014c7983 */ /* 0x001ee80000300800 */
[----:B------:R-:W3:Y:S01]  /*23ed0*/  LDL.LU R79, [R1+0x1d5c] ;  /* 0x001d5c00014f7983 */ /* 0x000ee20000300800 */
[----:B------:R-:W-:Y:S01]  /*23ee0*/  @!P2 IMAD.IADD R46, R46, 0x1, -R22 ;  /* 0x000000012e2ea824 */ /* 0x000fe200078e0a16 */
[----:B------:R-:W0:Y:S02]  /*23ef0*/  LDCU UR8, c[0x0][0x3b0] ;  /* 0x00007600ff0877ac */ /* 0x000e240008000800 */
[----:B----4-:R4:W-:Y:S04]  /*23f00*/  STL [R1+0xb8], R85 ;  /* 0x0000b85501007387 */ /* 0x0109e80000100800 */
[----:B----4-:R-:W4:Y:S04]  /*23f10*/  LDL.LU R85, [R1+0x1d58] ;  /* 0x001d580001557983 */ /* 0x010f280000300800 */
[----:B------:R-:W4:Y:S04]  /*23f20*/  LDL R83, [R1+0x1b28] ;  /* 0x001b280001537983 */ /* 0x000f280000100800 */
[----:B------:R-:W4:Y:S04]  /*23f30*/  LDL.LU R84, [R1+0x1d54] ;  /* 0x001d540001547983 */ /* 0x000f280000300800 */
[----:B------:R1:W-:Y:S04]  /*23f40*/  STL [R1+0xac8], R26 ;  /* 0x000ac81a01007387 */ /* 0x0003e80000100800 */
[----:B------:R0:W-:Y:S01]  /*23f50*/  STL [R1+0xac4], R27 ;  /* 0x000ac41b01007387 */ /* 0x0001e20000100800 */
[----:B-1----:R-:W-:-:S04]  /*23f60*/  IADD3 R26, P6, PT, R16, R20, RZ ;  /* 0x00000014101a7210 */ /* 0x002fc80007fde0ff */
[----:B0-----:R-:W-:-:S05]  /*23f70*/  LEA.HI.X.SX32 R27, R16, R17, 0x1, P6 ;  /* 0x00000011101b7211 */ /* 0x001fca00030f0eff */
[----:B------:R0:W4:Y:S01]  /*23f80*/  @P0 LDG.E.U8 R82, desc[UR14][R26.64] ;  /* 0x0000000e1a520981 */ /* 0x000122000c1e1100 */
[----:B------:R-:W-:Y:S01]  /*23f90*/  ISETP.GT.U32.AND P2, PT, R22, R44, PT ;  /* 0x0000002c1600720c */ /* 0x000fe20003f44070 */
[----:B------:R-:W-:Y:S02]  /*23fa0*/  @!P4 IMAD.MOV R23, RZ, RZ, -R23 ;  /* 0x000000ffff17c224 */ /* 0x000fe400078e0a17 */
[----:B--2---:R-:W-:Y:S03]  /*23fb0*/  STL [R1+0x1d28], R9 ;  /* 0x001d280901007387 */ /* 0x004fe60000100800 */
[----:B------:R-:W-:-:S07]  /*23fc0*/  SEL R23, R61, R23, !P1 ;  /* 0x000000173d177207 */ /* 0x000fce0004800000 */
[----:B------:R-:W-:Y:S01]  /*23fd0*/  @!P2 IMAD.IADD R44, R44, 0x1, -R22 ;  /* 0x000000012c2ca824 */ /* 0x000fe200078e0a16 */
[----:B---3--:R-:W-:Y:S02]  /*23fe0*/  ISETP.GE.AND P2, PT, R89, RZ, PT ;  /* 0x000000ff5900720c */ /* 0x008fe40003f46270 */
[----:B------:R-:W2:Y:S01]  /*23ff0*/  LDL R89, [R1+0x1b48] ;  /* 0x001b480001597983 */ /* 0x000ea20000100800 */
[----:B------:R-:W-:-:S03]  /*24000*/  IMAD R23, R23, UR9, RZ ;  /* 0x0000000917177c24 */ /* 0x000fc6000f8e02ff */
[----:B------:R-:W-:Y:S04]  /*24010*/  STL [R1+0xaf0], R26 ;  /* 0x000af01a01007387 */ /* 0x000fe80000100800 */
[----:B------:R0:W-:Y:S01]  /*24020*/  STL [R1+0xaec], R27 ;  /* 0x000aec1b01007387 */ /* 0x0001e20000100800 */
[----:B------:R-:W-:Y:S01]  /*24030*/  ISETP.GT.U32.AND P5, PT, R22, R46, PT ;  /* 0x0000002e1600720c */ /* 0x000fe20003fa4070 */
[----:B------:R-:W1:Y:S01]  /*24040*/  LDCU UR9, c[0x0][0x3b0] ;  /* 0x00007600ff0977ac */ /* 0x000e620008000800 */
[----:B----4-:R-:W-:Y:S02]  /*24050*/  ISETP.GE.AND P4, PT, R83, RZ, PT ;  /* 0x000000ff5300720c */ /* 0x010fe40003f86270 */
[----:B------:R-:W-:-:S04]  /*24060*/  IADD3 R83, P6, PT, R23, R20, RZ ;  /* 0x0000001417537210 */ /* 0x000fc80007fde0ff */
[----:B0-----:R-:W-:Y:S01]  /*24070*/  LEA.HI.X.SX32 R27, R23, R17, 0x1, P6 ;  /* 0x00000011171b7211 */ /* 0x001fe200030f0eff */
[----:B------:R-:W-:-:S05]  /*24080*/  @P0 IMAD.MOV.U32 R26, RZ, RZ, R83 ;  /* 0x000000ffff1a0224 */ /* 0x000fca00078e0053 */
[----:B------:R0:W3:Y:S04]  /*24090*/  @P0 LDG.E.U8 R10, desc[UR14][R26.64] ;  /* 0x0000000e1a0a0981 */ /* 0x0000e8000c1e1100 */
[----:B------:R4:W-:Y:S04]  /*240a0*/  STL [R1+0xb0], R82 ;  /* 0x0000b05201007387 */ /* 0x0009e80000100800 */
[----:B----4-:R-:W4:Y:S01]  /*240b0*/  LDL R82, [R1+0x1b68] ;  /* 0x001b680001527983 */ /* 0x010f220000100800 */
[----:B------:R-:W-:Y:S01]  /*240c0*/  @!P5 IMAD.IADD R46, R46, 0x1, -R22 ;  /* 0x000000012e2ed824 */ /* 0x000fe200078e0a16 */
[C---:B------:R-:W-:Y:S01]  /*240d0*/  ISETP.GT.U32.AND P5, PT, R22.reuse, R47, PT ;  /* 0x0000002f1600720c */ /* 0x040fe20003fa4070 */
[----:B------:R-:W-:Y:S01]  /*240e0*/  @!P2 IMAD.MOV R44, RZ, RZ, -R44 ;  /* 0x000000ffff2ca224 */ /* 0x000fe200078e0a2c */
[----:B------:R-:W-:-:S02]  /*240f0*/  ISETP.GT.U32.AND P2, PT, R22, R45, PT ;  /* 0x0000002d1600720c */ /* 0x000fc40003f44070 */
[----:B------:R-:W-:Y:S01]  /*24100*/  ISETP.GT.U32.AND P6, PT, R22, R48, PT ;  /* 0x000000301600720c */ /* 0x000fe20003fc4070 */
[----:B------:R-:W-:Y:S01]  /*24110*/  @!P4 IMAD.MOV R46, RZ, RZ, -R46 ;  /* 0x000000ffff2ec224 */ /* 0x000fe200078e0a2e */
[----:B--2---:R-:W-:Y:S02]  /*24120*/  ISETP.GE.AND P4, PT, R89, RZ, PT ;  /* 0x000000ff5900720c */ /* 0x004fe40003f86270 */
[----:B------:R-:W-:-:S05]  /*24130*/  SEL R44, R61, R44, !P1 ;  /* 0x0000002c3d2c7207 */ /* 0x000fca0004800000 */
[----:B------:R-:W-:Y:S01]  /*24140*/  @!P5 IMAD.IADD R47, R47, 0x1, -R22 ;  /* 0x000000012f2fd824 */ /* 0x000fe200078e0a16 */
[----:B------:R-:W-:-:S04]  /*24150*/  SEL R46, R61, R46, !P1 ;  /* 0x0000002e3d2e7207 */ /* 0x000fc80004800000 */
[----:B------:R-:W-:Y:S01]  /*24160*/  ISETP.GT.U32.AND P5, PT, R22, R47, PT ;  /* 0x0000002f1600720c */ /* 0x000fe20003fa4070 */
[----:B------:R-:W-:Y:S02]  /*24170*/  IMAD R44, R44, UR8, RZ ;  /* 0x000000082c2c7c24 */ /* 0x000fe4000f8e02ff */
[--C-:B------:R-:W-:Y:S02]  /*24180*/  @!P2 IMAD.IADD R45, R45, 0x1, -R22.reuse ;  /* 0x000000012d2da824 */ /* 0x100fe400078e0a16 */
[----:B-1----:R-:W-:Y:S02]  /*24190*/  IMAD R46, R46, UR9, RZ ;  /* 0x000000092e2e7c24 */ /* 0x002fe4000f8e02ff */
[----:B------:R-:W-:Y:S01]  /*241a0*/  @!P6 IMAD.IADD R48, R48, 0x1, -R22 ;  /* 0x000000013030e824 */ /* 0x000fe200078e0a16 */
[----:B------:R1:W-:Y:S01]  /*241b0*/  STL [R1+0xb18], R83 ;  /* 0x000b185301007387 */ /* 0x0003e20000100800 */
[-C--:B0-----:R-:W-:Y:S01]  /*241c0*/  IADD3 R26, P6, PT, R44, R20.reuse, RZ ;  /* 0x000000142c1a7210 */ /* 0x081fe20007fde0ff */
[----:B------:R-:W-:Y:S01]  /*241d0*/  @!P4 IMAD.MOV R45, RZ, RZ, -R45 ;  /* 0x000000ffff2dc224 */ /* 0x000fe200078e0a2d */
[----:B------:R-:W-:Y:S01]  /*241e0*/  IADD3 R89, P4, PT, R46, R20, RZ ;  /* 0x000000142e597210 */ /* 0x000fe20007f9e0ff */
[----:B------:R0:W-:Y:S01]  /*241f0*/  STL [R1+0xb14], R27 ;  /* 0x000b141b01007387 */ /* 0x0001e20000100800 */
[----:B------:R-:W-:-:S02]  /*24200*/  PRMT R18, RZ, 0x7610, R18 ;  /* 0x00007610ff127816 */ /* 0x000fc40000000012 */
[----:B------:R-:W-:Y:S01]  /*24210*/  PRMT R15, RZ, 0x7610, R15 ;  /* 0x00007610ff0f7816 */ /* 0x000fe2000000000f */
[----:B------:R-:W2:Y:S01]  /*24220*/  LDCU UR8, c[0x0][0x3b0] ;  /* 0x00007600ff0877ac */ /* 0x000ea20008000800 */
[----:B------:R-:W-:Y:S01]  /*24230*/  @!P5 IMAD.IADD R47, R47, 0x1, -R22 ;  /* 0x000000012f2fd824 */ /* 0x000fe200078e0a16 */
[----:B------:R-:W2:Y:S01]  /*24240*/  LDCU UR9, c[0x0][0x3b0] ;  /* 0x00007600ff0977ac */ /* 0x000ea20008000800 */
[----:B-1----:R-:W2:Y:S01]  /*24250*/  LDL.LU R83, [R1+0x1d50] ;  /* 0x001d500001537983 */ /* 0x002ea20000300800 */
[----:B0-----:R-:W-:-:S05]  /*24260*/  LEA.HI.X.SX32 R27, R44, R17, 0x1, P6 ;  /* 0x000000112c1b7211 */ /* 0x001fca00030f0eff */
[----:B------:R0:W2:Y:S04]  /*24270*/  @P0 LDG.E.U8 R8, desc[UR14][R26.64] ;  /* 0x0000000e1a080981 */ /* 0x0000a8000c1e1100 */
[----:B---3--:R-:W-:Y:S04]  /*24280*/  STL [R1+0x1d2c], R10 ;  /* 0x001d2c0a01007387 */ /* 0x008fe80000100800 */
[----:B------:R0:W-:Y:S04]  /*24290*/  STL [R1+0x748], R26 ;  /* 0x0007481a01007387 */ /* 0x0001e80000100800 */
[----:B------:R-:W-:Y:S04]  /*242a0*/  STL [R1+0x788], R89 ;  /* 0x0007885901007387 */ /* 0x000fe80000100800 */
[----:B------:R1:W-:Y:S01]  /*242b0*/  STL [R1+0x744], R27 ;  /* 0x0007441b01007387 */ /* 0x0003e20000100800 */
[----:B0-----:R-:W-:Y:S01]  /*242c0*/  @P0 IMAD.MOV.U32 R26, RZ, RZ, R89 ;  /* 0x000000ffff1a0224 */ /* 0x001fe200078e0059 */
[----:B----4-:R-:W-:-:S02]  /*242d0*/  ISETP.GE.AND P5, PT, R82, RZ, PT ;  /* 0x000000ff5200720c */ /* 0x010fc40003fa6270 */
[----:B------:R-:W-:-:S05]  /*242e0*/  LEA.HI.X.SX32 R82, R46, R17, 0x1, P4 ;  /* 0x000000112e527211 */ /* 0x000fca00020f0eff */
[----:B-1----:R-:W-:Y:S01]  /*242f0*/  @P0 IMAD.MOV.U32 R27, RZ, RZ, R82 ;  /* 0x000000ffff1b0224 */ /* 0x002fe200078e0052 */
[----:B------:R0:W-:Y:S04]  /*24300*/  STL [R1+0x784], R82 ;  /* 0x0007845201007387 */ /* 0x0001e80000100800 */
[----:B------:R1:W3:Y:S04]  /*24310*/  @P0 LDG.E.U8 R6, desc[UR14][R26.64] ;  /* 0x0000000e1a060981 */ /* 0x0002e8000c1e1100 */
[----:B0-----:R-:W4:Y:S04]  /*24320*/  LDL.LU R82, [R1+0x1d4c] ;  /* 0x001d4c0001527983 */ /* 0x001f280000300800 */
[----:B------:R-:W2:Y:S04]  /*24330*/  LDL.LU R89, [R1+0x1d48] ;  /* 0x001d480001597983 */ /* 0x000ea80000300800 */
[----:B------:R-:W2:Y:S01]  /*24340*/  LDL R27, [R1+0x1b88] ;  /* 0x001b8800011b7983 */ /* 0x000ea20000100800 */
[----:B------:R-:W-:Y:S01]  /*24350*/  SEL R45, R61, R45, !P1 ;  /* 0x0000002d3d2d7207 */ /* 0x000fe20004800000 */
[----:B------:R-:W-:-:S04]  /*24360*/  @!P5 IMAD.MOV R47, RZ, RZ, -R47 ;  /* 0x000000ffff2fd224 */ /* 0x000fc800078e0a2f */
[----:B------:R-:W-:Y:S01]  /*24370*/  IMAD R45, R45, UR10, RZ ;  /* 0x0000000a2d2d7c24 */ /* 0x000fe2000f8e02ff */
[C---:B------:R-:W-:Y:S02]  /*24380*/  ISETP.GT.U32.AND P2, PT, R22.reuse, R48, PT ;  /* 0x000000301600720c */ /* 0x040fe40003f44070 */
[----:B--2---:R-:W-:Y:S02]  /*24390*/  ISETP.GE.AND P6, PT, R27, RZ, PT ;  /* 0x000000ff1b00720c */ /* 0x004fe40003fc6270 */
[----:B-1----:R-:W-:Y:S02]  /*243a0*/  IADD3 R26, P5, PT, R45, R20, RZ ;  /* 0x000000142d1a7210 */ /* 0x002fe40007fbe0ff */
[----:B------:R-:W-:Y:S02]  /*243b0*/  SEL R47, R61, R47, !P1 ;  /* 0x0000002f3d2f7207 */ /* 0x000fe40004800000 */
[----:B------:R-:W-:Y:S02]  /*243c0*/  ISETP.GT.U32.AND P4, PT, R22, R49, PT ;  /* 0x000000311600720c */ /* 0x000fe40003f84070 */
[----:B------:R-:W-:-:S02]  /*243d0*/  PRMT R5, RZ, 0x7610, R5 ;  /* 0x00007610ff057816 */ /* 0x000fc40000000005 */
[----:B------:R-:W-:Y:S01]  /*243e0*/  LEA.HI.X.SX32 R27, R45, R17, 0x1, P5 ;  /* 0x000000112d1b7211 */ /* 0x000fe200028f0eff */
[----:B------:R0:W-:Y:S01]  /*243f0*/  STL [R1+0x7c8], R26 ;  /* 0x0007c81a01007387 */ /* 0x0001e20000100800 */
[----:B------:R-:W-:Y:S02]  /*24400*/  PRMT R25, RZ, 0x7610, R25 ;  /* 0x00007610ff197816 */ /* 0x000fe40000000019 */
[----:B------:R-:W-:Y:S01]  /*24410*/  PRMT R23, RZ, 0x7610, R23 ;  /* 0x00007610ff177816 */ /* 0x000fe20000000017 */
[----:B------:R-:W1:Y:S01]  /*24420*/  LDCU UR10, c[0x0][0x3b0] ;  /* 0x00007600ff0a77ac */ /* 0x000e620008000800 */
[----:B------:R2:W-:Y:S04]  /*24430*/  STL [R1+0x7c4], R27 ;  /* 0x0007c41b01007387 */ /* 0x0005e80000100800 */
[----:B------:R2:W3:Y:S04]  /*24440*/  @P0 LDG.E.U8 R18, desc[UR14][R26.64] ;  /* 0x0000000e1a120981 */ /* 0x0004e8000c1e1100 */
[----:B0-----:R-:W4:Y:S01]  /*24450*/  LDL R26, [R1+0x1ba8] ;  /* 0x001ba800011a7983 */ /* 0x001f220000100800 */
[----:B------:R-:W-:Y:S01]  /*24460*/  @!P2 IMAD.IADD R48, R48, 0x1, -R22 ;  /* 0x000000013030a824 */ /* 0x000fe200078e0a16 */
[----:B------:R-:W-:Y:S01]  /*24470*/  ISETP.GT.U32.AND P2, PT, R22, R51, PT ;  /* 0x000000331600720c */ /* 0x000fe20003f44070 */
[----:B------:R-:W-:-:S02]  /*24480*/  IMAD R47, R47, UR12, RZ ;  /* 0x0000000c2f2f7c24 */ /* 0x000fc4000f8e02ff */
[----:B------:R-:W-:Y:S02]  /*24490*/  @!P4 IMAD.IADD R49, R49, 0x1, -R22 ;  /* 0x000000013131c824 */ /* 0x000fe400078e0a16 */
[----:B------:R-:W-:Y:S01]  /*244a0*/  @!P6 IMAD.MOV R48, RZ, RZ, -R48 ;  /* 0x000000ffff30e224 */ /* 0x000fe200078e0a30 */
[----:B------:R-:W-:Y:S02]  /*244b0*/  ISETP.GT.U32.AND P5, PT, R22, R52, PT ;  /* 0x000000341600720c */ /* 0x000fe40003fa4070 */
[----:B------:R-:W-:Y:S02]  /*244c0*/  PRMT R16, RZ, 0x7610, R16 ;  /* 0x00007610ff107816 */ /* 0x000fe40000000010 */
[----:B--2---:R-:W-:-:S03]  /*244d0*/  IADD3 R27, P6, PT, R47, R20, RZ ;  /* 0x000000142f1b7210 */ /* 0x004fc60007fde0ff */
[----:B------:R-:W-:Y:S01]  /*244e0*/  @!P2 IMAD.IADD R51, R51, 0x1, -R22 ;  /* 0x000000013333a824 */ /* 0x000fe200078e0a16 */
[----:B------:R-:W-:Y:S02]  /*244f0*/  PRMT R9, RZ, 0x7610, R9 ;  /* 0x00007610ff097816 */ /* 0x000fe40000000009 */
[----:B------:R-:W-:Y:S02]  /*24500*/  PRMT R4, RZ, 0x7610, R4 ;  /* 0x00007610ff047816 */ /* 0x000fe40000000004 */
[----:B------:R-:W-:Y:S02]  /*24510*/  PRMT R0, RZ, 0x7610, R0 ;  /* 0x00007610ff007816 */ /* 0x000fe40000000000 */
[----:B------:R-:W-:Y:S01]  /*24520*/  PRMT R10, RZ, 0x7610, R10 ;  /* 0x00007610ff0a7816 */ /* 0x000fe2000000000a */
[----:B------:R-:W0:Y:S01]  /*24530*/  LDCU UR12, c[0x0][0x3b0] ;  /* 0x00007600ff0c77ac */ /* 0x000e220008000800 */
[----:B---3--:R2:W-:Y:S01]  /*24540*/  STL [R1+0xa0], R18 ;  /* 0x0000a01201007387 */ /* 0x0085e20000100800 */
[----:B----4-:R-:W-:-:S02]  /*24550*/  ISETP.GE.AND P2, PT, R26, RZ, PT ;  /* 0x000000ff1a00720c */ /* 0x010fc40003f46270 */
[----:B------:R-:W-:Y:S01]  /*24560*/  LEA.HI.X.SX32 R26, R47, R17, 0x1, P6 ;  /* 0x000000112f1a7211 */ /* 0x000fe200030f0eff */
[----:B--2---:R-:W2:Y:S04]  /*24570*/  LDL R18, [R1+0x1be8] ;  /* 0x001be80001127983 */ /* 0x004ea80000100800 */
[----:B------:R3:W-:Y:S04]  /*24580*/  STL [R1+0x820], R27 ;  /* 0x0008201b01007387 */ /* 0x0007e80000100800 */
[----:B------:R4:W-:Y:S01]  /*24590*/  STL [R1+0x81c], R26 ;  /* 0x00081c1a01007387 */ /* 0x0009e20000100800 */
[----:B---3--:R-:W-:-:S04]  /*245a0*/  @P0 LOP3.LUT R27, R27, R26, RZ, 0x3c, !PT ;  /* 0x0000001a1b1b0212 */ /* 0x008fc800078e3cff */
[----:B----4-:R-:W-:-:S04]  /*245b0*/  @P0 LOP3.LUT R26, R27, R26, RZ, 0x3c, !PT ;  /* 0x0000001a1b1a0212 */ /* 0x010fc800078e3cff */
[----:B------:R-:W-:-:S05]  /*245c0*/  @P0 LOP3.LUT R27, R27, R26, RZ, 0x3c, !PT ;  /* 0x0000001a1b1b0212 */ /* 0x000fca00078e3cff */
[----:B------:R-:W3:Y:S01]  /*245d0*/  @P0 LDG.E.U8 R15, desc[UR14][R26.64] ;  /* 0x0000000e1a0f0981 */ /* 0x000ee2000c1e1100 */
[----:B------:R-:W-:Y:S02]  /*245e0*/  ISETP.GT.U32.AND P4, PT, R22, R49, PT ;  /* 0x000000311600720c */ /* 0x000fe40003f84070 */
[----:B------:R-:W-:Y:S01]  /*245f0*/  SEL R48, R61, R48, !P1 ;  /* 0x000000303d307207 */ /* 0x000fe20004800000 */
[----:B------:R-:W-:-:S04]  /*24600*/  @!P5 IMAD.IADD R52, R52, 0x1, -R22 ;  /* 0x000000013434d824 */ /* 0x000fc800078e0a16 */
[----:B------:R-:W-:Y:S01]  /*24610*/  IMAD R48, R48, UR8, RZ ;  /* 0x0000000830307c24 */ /* 0x000fe2000f8e02ff */
[----:B------:R-:W4:Y:S01]  /*24620*/  LDCU UR8, c[0x0][0x3b0] ;  /* 0x00007600ff0877ac */ /* 0x000f220008000800 */
[----:B---3--:R-:W-:Y:S04]  /*24630*/  STL [R1+0x9c], R15 ;  /* 0x00009c0f01007387 */ /* 0x008fe80000100800 */
[----:B------:R-:W3:Y:S01]  /*24640*/  LDL R26, [R1+0x1bc8] ;  /* 0x001bc800011a7983 */ /* 0x000ee20000100800 */
[----:B------:R-:W-:Y:S01]  /*24650*/  @!P4 IMAD.IADD R49, R49, 0x1, -R22 ;  /* 0x000000013131c824 */ /* 0x000fe200078e0a16 */
[----:B------:R-:W-:-:S03]  /*24660*/  IADD3 R27, P6, PT, R48, R20, RZ ;  /* 0x00000014301b7210 */ /* 0x000fc60007fde0ff */
[----:B------:R-:W-:Y:S01]  /*24670*/  @!P2 IMAD.MOV R49, RZ, RZ, -R49 ;  /* 0x000000ffff31a224 */ /* 0x000fe200078e0a31 */
[----:B------:R-:W-:Y:S01]  /*24680*/  ISETP.GT.U32.AND P2, PT, R22, R52, PT ;  /* 0x000000341600720c */ /* 0x000fe20003f44070 */
[----:B------:R0:W-:Y:S03]  /*24690*/  STL [R1+0x938], R27 ;  /* 0x0009381b01007387 */ /* 0x0001e60000100800 */
[----:B------:R-:W-:-:S05]  /*246a0*/  SEL R49, R61, R49, !P1 ;  /* 0x000000313d317207 */ /* 0x000fca0004800000 */
[----:B------:R-:W-:Y:S01]  /*246b0*/  IMAD R49, R49, UR9, RZ ;  /* 0x0000000931317c24 */ /* 0x000fe2000f8e02ff */
[----:B---3--:R-:W-:Y:S02]  /*246c0*/  ISETP.GE.AND P5, PT, R26, RZ, PT ;  /* 0x000000ff1a00720c */ /* 0x008fe40003fa6270 */
[----:B------:R-:W-:Y:S01]  /*246d0*/  LEA.HI.X.SX32 R26, R48, R17, 0x1, P6 ;  /* 0x00000011301a7211 */ /* 0x000fe200030f0eff */
[----:B------:R-:W-:Y:S01]  /*246e0*/  @!P2 IMAD.IADD R52, R52, 0x1, -R22 ;  /* 0x000000013434a824 */ /* 0x000fe200078e0a16 */
[----:B------:R-:W-:Y:S01]  /*246f0*/  ISETP.GT.U32.AND P4, PT, R22, R51, PT ;  /* 0x000000331600720c */ /* 0x000fe20003f84070 */
[----:B------:R-:W3:Y:S01]  /*24700*/  LDCU UR9, c[0x0][0x3b0] ;  /* 0x00007600ff0977ac */ /* 0x000ee20008000800 */
[----:B0-----:R-:W-:Y:S01]  /*24710*/  @P0 LOP3.LUT R27, R27, R26, RZ, 0x3c, !PT ;  /* 0x0000001a1b1b0212 */ /* 0x001fe200078e3cff */
[----:B------:R0:W-:Y:S01]  /*24720*/  STL [R1+0x934], R26 ;  /* 0x0009341a01007387 */ /* 0x0001e20000100800 */
[----:B--2---:R-:W-:Y:S02]  /*24730*/  ISETP.GE.AND P6, PT, R18, RZ, PT ;  /* 0x000000ff1200720c */ /* 0x004fe40003fc6270 */
[----:B------:R-:W-:-:S02]  /*24740*/  IADD3 R18, P2, PT, R49, R20, RZ ;  /* 0x0000001431127210 */ /* 0x000fc40007f5e0ff */
[----:B0-----:R-:W-:-:S04]  /*24750*/  @P0 LOP3.LUT R26, R27, R26, RZ, 0x3c, !PT ;  /* 0x0000001a1b1a0212 */ /* 0x001fc800078e3cff */
[----:B------:R-:W-:-:S05]  /*24760*/  @P0 LOP3.LUT R27, R27, R26, RZ, 0x3c, !PT ;  /* 0x0000001a1b1b0212 */ /* 0x000fca00078e3cff */
[----:B------:R0:W2:Y:S04]  /*24770*/  @P0 LDG.E.U8 R5, desc[UR14][R26.64] ;  /* 0x0000000e1a050981 */ /* 0x0000a8000c1e1100 */
[----:B------:R-:W-:Y:S01]  /*24780*/  STL [R1+0x968], R18 ;  /* 0x0009681201007387 */ /* 0x000fe20000100800 */
[----:B0-----:R-:W-:-:S05]  /*24790*/  LEA.HI.X.SX32 R26, R49, R17, 0x1, P2 ;  /* 0x00000011311a7211 */ /* 0x001fca00010f0eff */
[----:B------:R0:W-:Y:S01]  /*247a0*/  STL [R1+0x964], R26 ;  /* 0x0009641a01007387 */ /* 0x0001e20000100800 */
[----:B------:R-:W-:Y:S02]  /*247b0*/  @P0 IMAD.MOV.U32 R27, RZ, RZ, R26 ;  /* 0x000000ffff1b0224 */ /* 0x000fe400078e001a */
[----:B0-----:R-:W-:Y:S02]  /*247c0*/  @P0 IMAD.MOV.U32 R26, RZ, RZ, R18 ;  /* 0x000000ffff1a0224 */ /* 0x001fe400078e0012 */
[----:B------:R-:W-:Y:S01]  /*247d0*/  @!P4 IMAD.IADD R51, R51, 0x1, -R22 ;  /* 0x000000013333c824 */ /* 0x000fe200078e0a16 */
[----:B------:R-:W2:Y:S04]  /*247e0*/  LDL R18, [R1+0x1c48] ;  /* 0x001c480001127983 */ /* 0x000ea80000100800 */
[----:B------:R-:W2:Y:S04]  /*247f0*/  @P0 LDG.E.U8 R25, desc[UR14][R26.64] ;  /* 0x0000000e1a190981 */ /* 0x000ea8000c1e1100 */
[----:B------:R-:W3:Y:S01]  /*24800*/  LDL R27, [R1+0x1c04] ;  /* 0x001c0400011b7983 */ /* 0x000ee20000100800 */
[----:B------:R-:W-:Y:S01]  /*24810*/  @!P5 IMAD.MOV R51, RZ, RZ, -R51 ;  /* 0x000000ffff33d224 */ /* 0x000fe200078e0a33 */
[----:B------:R-:W-:-:S04]  /*24820*/  ISETP.GT.U32.AND P5, PT, R22, R55, PT ;  /* 0x000000371600720c */ /* 0x000fc80003fa4070 */
[----:B------:R-:W-:Y:S01]  /*24830*/  SEL R51, R61, R51, !P1 ;  /* 0x000000333d337207 */ /* 0x000fe20004800000 */
[----:B------:R-:W-:-:S04]  /*24840*/  @!P6 IMAD.MOV R52, RZ, RZ, -R52 ;  /* 0x000000ffff34e224 */ /* 0x000fc800078e0a34 */
[----:B----4-:R-:W-:-:S04]  /*24850*/  IMAD R51, R51, UR8, RZ ;  /* 0x0000000833337c24 */ /* 0x010fc8000f8e02ff */
[----:B------:R-:W-:Y:S01]  /*24860*/  @!P5 IMAD.IADD R55, R55, 0x1, -R22 ;  /* 0x000000013737d824 */ /* 0x000fe200078e0a16 */
[----:B--2---:R0:W-:Y:S01]  /*24870*/  STL [R1+0x94], R25 ;  /* 0x0000941901007387 */ /* 0x0041e20000100800 */
[----:B------:R-:W-:Y:S02]  /*24880*/  SEL R52, R61, R52, !P1 ;  /* 0x000000343d347207 */ /* 0x000fe40004800000 */
[----:B------:R-:W-:Y:S01]  /*24890*/  ISETP.GT.U32.AND P4, PT, R22, R54, PT ;  /* 0x000000361600720c */ /* 0x000fe20003f84070 */
[----:B------:R-:W2:Y:S01]  /*248a0*/  LDCU UR8, c[0x0][0x3b0] ;  /* 0x00007600ff0877ac */ /* 0x000ea20008000800 */
[----:B0-----:R-:W-:-:S04]  /*248b0*/  IADD3 R25, P6, PT, R51, R20, RZ ;  /* 0x0000001433197210 */ /* 0x001fc80007fde0ff */
[----:B------:R-:W-:Y:S02]  /*248c0*/  LEA.HI.X.SX32 R26, R51, R17, 0x1, P6 ;  /* 0x00000011331a7211 */ /* 0x000fe400030f0eff */
[----:B---3--:R-:W-:Y:S01]  /*248d0*/  ISETP.GE.AND P5, PT, R27, RZ, PT ;  /* 0x000000ff1b00720c */ /* 0x008fe20003fa6270 */
[----:B------:R-:W-:Y:S04]  /*248e0*/  STL [R1+0x998], R25 ;  /* 0x0009981901007387 */ /* 0x000fe80000100800 */
[----:B------:R0:W-:Y:S01]  /*248f0*/  STL [R1+0x994], R26 ;  /* 0x0009941a01007387 */ /* 0x0001e20000100800 */
[----:B------:R-:W-:Y:S02]  /*24900*/  @P0 IMAD.MOV.U32 R27, RZ, RZ, R26 ;  /* 0x000000ffff1b0224 */ /* 0x000fe400078e001a */
[----:B0-----:R-:W-:-:S05]  /*24910*/  @P0 IMAD.MOV.U32 R26, RZ, RZ, R25 ;  /* 0x000000ffff1a0224 */ /* 0x001fca00078e0019 */
[----:B------:R-:W3:Y:S04]  /*24920*/  @P0 LDG.E.U8 R23, desc[UR14][R26.64] ;  /* 0x0000000e1a170981 */ /* 0x000ee8000c1e1100 */
[----:B------:R-:W4:Y:S01]  /*24930*/  LDL R27, [R1+0x1c28] ;  /* 0x001c2800011b7983 */ /* 0x000f220000100800 */
[----:B-1----:R-:W-:Y:S02]  /*24940*/  IMAD R52, R52, UR10, RZ ;  /* 0x0000000a34347c24 */ /* 0x002fe4000f8e02ff */
[----:B------:R-:W-:Y:S01]  /*24950*/  @!P4 IMAD.IADD R54, R54, 0x1, -R22 ;  /* 0x000000013636c824 */ /* 0x000fe200078e0a16 */
[----:B------:R-:W0:Y:S04]  /*24960*/  LDCU UR10, c[0x0][0x3b0] ;  /* 0x00007600ff0a77ac */ /* 0x000e280008000800 */
[----:B------:R-:W-:Y:S01]  /*24970*/  ISETP.GT.U32.AND P2, PT, R22, R54, PT ;  /* 0x000000361600720c */ /* 0x000fe20003f44070 */
[----:B---3--:R1:W-:Y:S02]  /*24980*/  STL [R1+0x8c], R23 ;  /* 0x00008c1701007387 */ /* 0x0083e40000100800 */
[----:B-1----:R-:W-:-:S04]  /*24990*/  IADD3 R23, P6, PT, R52, R20, RZ ;  /* 0x0000001434177210 */ /* 0x002fc80007fde0ff */
[----:B------:R-:W-:Y:S02]  /*249a0*/  LEA.HI.X.SX32 R25, R52, R17, 0x1, P6 ;  /* 0x0000001134197211 */ /* 0x000fe400030f0eff */
[----:B----4-:R-:W-:Y:S01]  /*249b0*/  ISETP.GE.AND P6, PT, R27, RZ, PT ;  /* 0x000000ff1b00720c */ /* 0x010fe20003fc6270 */
[----:B------:R-:W-:Y:S02]  /*249c0*/  @P0 IMAD.MOV.U32 R26, RZ, RZ, R23 ;  /* 0x000000ffff1a0224 */ /* 0x000fe400078e0017 */
[----:B------:R-:W-:-:S05]  /*249d0*/  @P0 IMAD.MOV.U32 R27, RZ, RZ, R25 ;  /* 0x000000ffff1b0224 */ /* 0x000fca00078e0019 */
[----:B------:R1:W3:Y:S01]  /*249e0*/  @P0 LDG.E.U8 R16, desc[UR14][R26.64] ;  /* 0x0000000e1a100981 */ /* 0x0002e2000c1e1100 */
[----:B------:R-:W-:Y:S01]  /*249f0*/  ISETP.GT.U32.AND P4, PT, R22, R57, PT ;  /* 0x000000391600720c */ /* 0x000fe20003f84070 */
[----:B------:R-:W-:-:S04]  /*24a00*/  @!P2 IMAD.IADD R54, R54, 0x1, -R22 ;  /* 0x000000013636a824 */ /* 0x000fc800078e0a16 */
[----:B------:R-:W-:Y:S01]  /*24a10*/  @!P5 IMAD.MOV R54, RZ, RZ, -R54 ;  /* 0x000000ffff36d224 */ /* 0x000fe200078e0a36 */
[----:B------:R-:W-:-:S04]  /*24a20*/  ISETP.GT.U32.AND P5, PT, R22, R60, PT ;  /* 0x0000003c1600720c */ /* 0x000fc80003fa4070 */
[----:B------:R-:W-:-:S03]  /*24a30*/  SEL R54, R61, R54, !P1 ;  /* 0x000000363d367207 */ /* 0x000fc60004800000 */
[--C-:B------:R-:W-:Y:S02]  /*24a40*/  @!P4 IMAD.IADD R57, R57, 0x1, -R22.reuse ;  /* 0x000000013939c824 */ /* 0x100fe400078e0a16 */
[----:B--2---:R-:W-:Y:S01]  /*24a50*/  IMAD R54, R54, UR8, RZ ;  /* 0x0000000836367c24 */ /* 0x004fe2000f8e02ff */
[----:B------:R2:W-:Y:S02]  /*24a60*/  STL [R1+0x9c8], R23 ;  /* 0x0009c81701007387 */ /* 0x0005e40000100800 */
[----:B------:R-:W-:Y:S01]  /*24a70*/  ISETP.GT.U32.AND P2, PT, R22, R57, PT ;  /* 0x000000391600720c */ /* 0x000fe20003f44070 */
[----:B------:R-:W-:Y:S01]  /*24a80*/  @!P5 IMAD.IADD R60, R60, 0x1, -R22 ;  /* 0x000000013c3cd824 */ /* 0x000fe200078e0a16 */
[----:B------:R4:W-:Y:S01]  /*24a90*/  STL [R1+0x9c4], R25 ;  /* 0x0009c41901007387 */ /* 0x0009e20000100800 */
[----:B------:R-:W-:Y:S01]  /*24aa0*/  ISETP.GT.U32.AND P4, PT, R22, R55, PT ;  /* 0x000000371600720c */ /* 0x000fe20003f84070 */
[----:B------:R-:W0:Y:S01]  /*24ab0*/  LDCU UR8, c[0x0][0x3b0] ;  /* 0x00007600ff0877ac */ /* 0x000e220008000800 */
[----:B--2---:R-:W-:-:S04]  /*24ac0*/  IADD3 R23, P5, PT, R54, R20, RZ ;  /* 0x0000001436177210 */ /* 0x004fc80007fbe0ff */
[----:B----4-:R-:W-:Y:S01]  /*24ad0*/  LEA.HI.X.SX32 R25, R54, R17, 0x1, P5 ;  /* 0x0000001136197211 */ /* 0x010fe200028f0eff */
[----:B-1----:R-:W-:-:S03]  /*24ae0*/  @P0 IMAD.MOV.U32 R26, RZ, RZ, R23 ;  /* 0x000000ffff1a0224 */ /* 0x002fc600078e0017 */
[----:B------:R-:W-:Y:S02]  /*24af0*/  @!P2 IMAD.IADD R57, R57, 0x1, -R22 ;  /* 0x000000013939a824 */ /* 0x000fe400078e0a16 */
[----:B------:R-:W-:Y:S01]  /*24b00*/  @P0 IMAD.MOV.U32 R27, RZ, RZ, R25 ;  /* 0x000000ffff1b0224 */ /* 0x000fe200078e0019 */
[----:B------:R-:W-:-:S04]  /*24b10*/  ISETP.GE.AND P2, PT, R18, RZ, PT ;  /* 0x000000ff1200720c */ /* 0x000fc80003f46270 */
[----:B------:R-:W2:Y:S04]  /*24b20*/  @P0 LDG.E.U8 R9, desc[UR14][R26.64] ;  /* 0x0000000e1a090981 */ /* 0x000ea8000c1e1100 */
[----:B---3--:R1:W-:Y:S04]  /*24b30*/  STL [R1+0x84], R16 ;  /* 0x0000841001007387 */ /* 0x0083e80000100800 */
[----:B------:R-:W3:Y:S04]  /*24b40*/  LDL R18, [R1+0x1ce0] ;  /* 0x001ce00001127983 */ /* 0x000ee80000100800 */
[----:B-1----:R-:W4:Y:S04]  /*24b50*/  LDL R16, [R1+0x1cc0] ;  /* 0x001cc00001107983 */ /* 0x002f280000100800 */
[----:B------:R1:W-:Y:S04]  /*24b60*/  STL [R1+0x9f8], R23 ;  /* 0x0009f81701007387 */ /* 0x0003e80000100800 */
[----:B------:R0:W-:Y:S04]  /*24b70*/  STL [R1+0x9f4], R25 ;  /* 0x0009f41901007387 */ /* 0x0001e80000100800 */
[----:B------:R-:W3:Y:S01]  /*24b80*/  LDL R27, [R1+0x1ca0] ;  /* 0x001ca000011b7983 */ /* 0x000ee20000100800 */
[----:B------:R-:W-:Y:S01]  /*24b90*/  @!P4 IMAD.IADD R55, R55, 0x1, -R22 ;  /* 0x000000013737c824 */ /* 0x000fe200078e0a16 */
[----:B------:R-:W-:-:S03]  /*24ba0*/  ISETP.GT.U32.AND P4, PT, R22, R59, PT ;  /* 0x0000003b1600720c */ /* 0x000fc60003f84070 */
[----:B------:R-:W-:Y:S01]  /*24bb0*/  @!P6 IMAD.MOV R55, RZ, RZ, -R55 ;  /* 0x000000ffff37e224 */ /* 0x000fe200078e0a37 */
[----:B------:R-:W-:Y:S01]  /*24bc0*/  ISETP.GT.U32.AND P6, PT, R22, R60, PT ;  /* 0x0000003c1600720c */ /* 0x000fe20003fc4070 */
[----:B------:R-:W-:-:S03]  /*24bd0*/  @!P2 IMAD.MOV R57, RZ, RZ, -R57 ;  /* 0x000000ffff39a224 */ /* 0x000fc600078e0a39 */
[----:B------:R-:W-:-:S05]  /*24be0*/  SEL R55, R61, R55, !P1 ;  /* 0x000000373d377207 */ /* 0x000fca0004800000 */
[--C-:B------:R-:W-:Y:S01]  /*24bf0*/  @!P4 IMAD.IADD R59, R59, 0x1, -R22.reuse ;  /* 0x000000013b3bc824 */ /* 0x100fe200078e0a16 */
[----:B------:R-:W-:Y:S01]  /*24c00*/  ISETP.GT.U32.AND P4, PT, R22, R58, PT ;  /* 0x0000003a1600720c */ /* 0x000fe20003f84070 */
[----:B------:R-:W-:Y:S01]  /*24c10*/  IMAD R55, R55, UR9, RZ ;  /* 0x0000000937377c24 */ /* 0x000fe2000f8e02ff */
[----:B------:R-:W-:Y:S01]  /*24c20*/  SEL R57, R61, R57, !P1 ;  /* 0x000000393d397207 */ /* 0x000fe20004800000 */
[----:B------:R-:W-:Y:S01]  /*24c30*/  @!P6 IMAD.IADD R60, R60, 0x1, -R22 ;  /* 0x000000013c3ce824 */ /* 0x000fe200078e0a16 */
[----:B------:R-:W-:Y:S01]  /*24c40*/  ISETP.GT.U32.AND P5, PT, R22, R59, PT ;  /* 0x0000003b1600720c */ /* 0x000fe20003fa4070 */
[----:B--2---:R2:W-:Y:S01]  /*24c50*/  STL [R1+0x7c], R9 ;  /* 0x00007c0901007387 */ /* 0x0045e20000100800 */
[----:B-1----:R-:W-:Y:S01]  /*24c60*/  IADD3 R23, P6, PT, R55, R20, RZ ;  /* 0x0000001437177210 */ /* 0x002fe20007fde0ff */
[----:B0-----:R-:W-:-:S06]  /*24c70*/  IMAD R57, R57, UR8, RZ ;  /* 0x0000000839397c24 */ /* 0x001fcc000f8e02ff */
[--C-:B------:R-:W-:Y:S01]  /*24c80*/  @!P4 IMAD.IADD R58, R58, 0x1, -R22.reuse ;  /* 0x000000013a3ac824 */ /* 0x100fe200078e0a16 */
[----:B------:R-:W-:Y:S02]  /*24c90*/  ISETP.GT.U32.AND P2, PT, R22, R24, PT ;  /* 0x000000181600720c */ /* 0x000fe40003f44070 */
[----:B------:R-:W-:Y:S01]  /*24ca0*/  LEA.HI.X.SX32 R25, R55, R17, 0x1, P6 ;  /* 0x0000001137197211 */ /* 0x000fe200030f0eff */
[--C-:B------:R-:W-:Y:S02]  /*24cb0*/  @!P5 IMAD.IADD R59, R59, 0x1, -R22.reuse ;  /* 0x000000013b3bd824 */ /* 0x100fe400078e0a16 */
[----:B------:R-:W-:Y:S01]  /*24cc0*/  @P0 IMAD.MOV.U32 R26, RZ, RZ, R23 ;  /* 0x000000ffff1a0224 */ /* 0x000fe200078e0017 */
[----:B------:R-:W-:Y:S01]  /*24cd0*/  STL [R1+0xa28], R23 ;  /* 0x000a281701007387 */ /* 0x000fe20000100800 */
[----:B------:R-:W0:Y:S01]  /*24ce0*/  LDCU UR8, c[0x0][0x3b0] ;  /* 0x00007600ff0877ac */ /* 0x000e220008000800 */
[----:B--2---:R-:W-:Y:S01]  /*24cf0*/  IADD3 R9, P4, PT, R57, R20, RZ ;  /* 0x0000001439097210 */ /* 0x004fe20007f9e0ff */
[----:B------:R-:W1:Y:S04]  /*24d00*/  LDCU UR9, c[0x0][0x3b0] ;  /* 0x00007600ff0977ac */ /* 0x000e680008000800 */
[----:B------:R-:W-:Y:S01]  /*24d10*/  @!P2 IMAD.IADD R24, R24, 0x1, -R22 ;  /* 0x000000011818a824 */ /* 0x000fe200078e0a16 */
[----:B------:R-:W-:Y:S04]  /*24d20*/  STL [R1+0xa58], R9 ;  /* 0x000a580901007387 */ /* 0x000fe80000100800 */
[----:B------:R-:W-:Y:S01]  /*24d30*/  STL [R1+0xa24], R25 ;  /* 0x000a241901007387 */ /* 0x000fe20000100800 */
[----:B----4-:R-:W-:-:S02]  /*24d40*/  ISETP.GE.AND P5, PT, R16, RZ, PT ;  /* 0x000000ff1000720c */ /* 0x010fc40003fa6270 */
[----:B------:R-:W-:Y:S02]  /*24d50*/  LEA.HI.X.SX32 R16, R57, R17, 0x1, P4 ;  /* 0x0000001139107211 */ /* 0x000fe400020f0eff */
[----:B---3--:R-:W-:Y:S01]  /*24d60*/  ISETP.GE.AND P6, PT, R27, RZ, PT ;  /* 0x000000ff1b00720c */ /* 0x008fe20003fc6270 */
[----:B------:R-:W-:-:S05]  /*24d70*/  @P0 IMAD.MOV.U32 R27, RZ, RZ, R25 ;  /* 0x000000ffff1b0224 */ /* 0x000fca00078e0019 */
[----:B------:R2:W3:Y:S02]  /*24d80*/  @P0 LDG.E.U8 R4, desc[UR14][R26.64] ;  /* 0x0000000e1a040981 */ /* 0x0004e4000c1e1100 */
[----:B--2---:R-:W-:Y:S02]  /*24d90*/  @P0 IMAD.MOV.U32 R26, RZ, RZ, R9 ;  /* 0x000000ffff1a0224 */ /* 0x004fe400078e0009 */
[----:B------:R-:W-:-:S05]  /*24da0*/  @P0 IMAD.MOV.U32 R27, RZ, RZ, R16 ;  /* 0x000000ffff1b0224 */ /* 0x000fca00078e0010 */
[----:B------:R2:W4:Y:S01]  /*24db0*/  @P0 LDG.E.U8 R0, desc[UR14][R26.64] ;  /* 0x0000000e1a000981 */ /* 0x000522000c1e1100 */
[----:B------:R-:W-:Y:S01]  /*24dc0*/  ISETP.GT.U32.AND P4, PT, R22, R58, PT ;  /* 0x0000003a1600720c */ /* 0x000fe20003f84070 */
[----:B------:R-:W-:Y:S01]  /*24dd0*/  @!P6 IMAD.MOV R60, RZ, RZ, -R60 ;  /* 0x000000ffff3ce224 */ /* 0x000fe200078e0a3c */
[----:B------:R-:W-:-:S04]  /*24de0*/  ISETP.GE.AND P2, PT, R18, RZ, PT ;  /* 0x000000ff1200720c */ /* 0x000fc80003f46270 */
[----:B------:R-:W-:Y:S01]  /*24df0*/  SEL R60, R61, R60, !P1 ;  /* 0x0000003c3d3c7207 */ /* 0x000fe20004800000 */
[----:B------:R0:W-:Y:S04]  /*24e00*/  STL [R1+0xa54], R16 ;  /* 0x000a541001007387 */ /* 0x0001e80000100800 */
[----:B------:R-:W-:Y:S02]  /*24e10*/  IMAD R60, R60, UR10, RZ ;  /* 0x0000000a3c3c7c24 */ /* 0x000fe4000f8e02ff */
[----:B------:R-:W-:Y:S02]  /*24e20*/  @!P4 IMAD.IADD R58, R58, 0x1, -R22 ;  /* 0x000000013a3ac824 */ /* 0x000fe400078e0a16 */
[----:B------:R-:W-:Y:S01]  /*24e30*/  @!P5 IMAD.MOV R59, RZ, RZ, -R59 ;  /* 0x000000ffff3bd224 */ /* 0x000fe200078e0a3b */
[----:B------:R-:W-:-:S02]  /*24e40*/  ISETP.GT.U32.AND P6, PT, R22, R24, PT ;  /* 0x000000181600720c */ /* 0x000fc40003fc4070 */
[----:B------:R-:W-:Y:S01]  /*24e50*/  PRMT R11, RZ, 0x7610, R11 ;  /* 0x00007610ff0b7816 */ /* 0x000fe2000000000b */
[----:B------:R-:W-:Y:S01]  /*24e60*/  @!P2 IMAD.MOV R58, RZ, RZ, -R58 ;  /* 0x000000ffff3aa224 */ /* 0x000fe200078e0a3a */
[C---:B0-----:R-:W-:Y:S02]  /*24e70*/  IADD3 R16, P2, PT, R60.reuse, R20, RZ ;  /* 0x000000143c107210 */ /* 0x041fe40007f5e0ff */
[----:B------:R-:W-:Y:S01]  /*24e80*/  PRMT R19, RZ, 0x7610, R19 ;  /* 0x00007610ff137816 */ /* 0x000fe20000000013 */
[----:B------:R-:W0:Y:S01]  /*24e90*/  LDCU UR10, c[0x0][0x3b0] ;  /* 0x00007600ff0a77ac */ /* 0x000e220008000800 */
[----:B------:R-:W-:Y:S01]  /*24ea0*/  LEA.HI.X.SX32 R18, R60, R17, 0x1, P2 ;  /* 0x000000113c127211 */ /* 0x000fe200010f0eff */
[----:B--2---:R-:W-:-:S04]  /*24eb0*/  @P0 IMAD.MOV.U32 R26, RZ, RZ, R16 ;  /* 0x000000ffff1a0224 */ /* 0x004fc800078e0010 */
[----:B------:R-:W-:-:S05]  /*24ec0*/  @P0 IMAD.MOV.U32 R27, RZ, RZ, R18 ;  /* 0x000000ffff1b0224 */ /* 0x000fca00078e0012 */
[----:B------:R2:W3:Y:S01]  /*24ed0*/  @P0 LDG.E.U8 R10, desc[UR14][R26.64] ;  /* 0x0000000e1a0a0981 */ /* 0x0004e2000c1e1100 */
[----:B------:R-:W-:Y:S02]  /*24ee0*/  SEL R59, R61, R59, !P1 ;  /* 0x0000003b3d3b7207 */ /* 0x000fe40004800000 */
[----:B------:R-:W-:-:S03]  /*24ef0*/  ISETP.GT.U32.AND P5, PT, R22, R31, PT ;  /* 0x0000001f1600720c */ /* 0x000fc60003fa4070 */
[----:B------:R-:W-:Y:S02]  /*24f00*/  IMAD R59, R59, UR8, RZ ;  /* 0x000000083b3b7c24 */ /* 0x000fe4000f8e02ff */
[--C-:B------:R-:W-:Y:S01]  /*24f10*/  @!P6 IMAD.IADD R24, R24, 0x1, -R22.reuse ;  /* 0x000000011818e824 */ /* 0x100fe200078e0a16 */
[----:B------:R-:W-:Y:S02]  /*24f20*/  ISETP.GE.AND P2, PT, R88, RZ, PT ;  /* 0x000000ff5800720c */ /* 0x000fe40003f46270 */
[----:B------:R-:W-:Y:S01]  /*24f30*/  SEL R58, R61, R58, !P1 ;  /* 0x0000003a3d3a7207 */ /* 0x000fe20004800000 */
[----:B----4-:R4:W-:Y:S04]  /*24f40*/  STL [R1+0x74], R0 ;  /* 0x0000740001007387 */ /* 0x0109e80000100800 */
[----:B------:R-:W-:Y:S04]  /*24f50*/  STL [R1+0xa80], R16 ;  /* 0x000a801001007387 */ /* 0x000fe80000100800 */
[----:B------:R-:W3:Y:S01]  /*24f60*/  LDL.LU R88, [R1+0x1d44] ;  /* 0x001d440001587983 */ /* 0x000ee20000300800 */
[----:B------:R-:W-:Y:S01]  /*24f70*/  @!P5 IMAD.IADD R31, R31, 0x1, -R22 ;  /* 0x000000011f1fd824 */ /* 0x000fe200078e0a16 */
[----:B------:R-:W-:Y:S01]  /*24f80*/  ISETP.GT.U32.AND P4, PT, R22, R62, PT ;  /* 0x0000003e1600720c */ /* 0x000fe20003f84070 */
[----:B------:R-:W0:Y:S01]  /*24f90*/  LDCU UR8, c[0x0][0x3b0] ;  /* 0x00007600ff0877ac */ /* 0x000e220008000800 */
[----:B----4-:R-:W-:-:S04]  /*24fa0*/  IADD3 R0, P6, PT, R59, R20, RZ ;  /* 0x000000143b007210 */ /* 0x010fc80007fde0ff */
[----:B------:R-:W-:Y:S01]  /*24fb0*/  LEA.HI.X.SX32 R9, R59, R17, 0x1, P6 ;  /* 0x000000113b097211 */ /* 0x000fe200030f0eff */
[----:B------:R4:W-:Y:S04]  /*24fc0*/  STL [R1+0xaa8], R0 ;  /* 0x000aa80001007387 */ /* 0x0009e80000100800 */
[----:B------:R-:W3:Y:S04]  /*24fd0*/  LDL R23, [R1+0x1b0c] ;  /* 0x001b0c0001177983 */ /* 0x000ee80000100800 */
[----:B------:R-:W-:Y:S01]  /*24fe0*/  STL [R1+0xa7c], R18 ;  /* 0x000a7c1201007387 */ /* 0x000fe20000100800 */
[----:B------:R-:W-:-:S03]  /*24ff0*/  ISETP.GE.AND P5, PT, R90, RZ, PT ;  /* 0x000000ff5a00720c */ /* 0x000fc60003fa6270 */
[----:B------:R0:W-:Y:S01]  /*25000*/  STL [R1+0xaa4], R9 ;  /* 0x000aa40901007387 */ /* 0x0001e20000100800 */
[----:B--2---:R-:W-:-:S03]  /*25010*/  @P0 IMAD.MOV.U32 R26, RZ, RZ, R0 ;  /* 0x000000ffff1a0224 */ /* 0x004fc600078e0000 */
[----:B------:R-:W2:Y:S04]  /*25020*/  LDL.LU R90, [R1+0x1d40] ;  /* 0x001d4000015a7983 */ /* 0x000ea80000300800 */
[----:B----4-:R-:W4:Y:S01]  /*25030*/  LDL R0, [R1+0x1b2c] ;  /* 0x001b2c0001007983 */ /* 0x010f220000100800 */
[----:B-1----:R-:W-:Y:S02]  /*25040*/  IMAD R58, R58, UR9, RZ ;  /* 0x000000093a3a7c24 */ /* 0x002fe4000f8e02ff */
[----:B------:R-:W-:Y:S02]  /*25050*/  @P0 IMAD.MOV.U32 R27, RZ, RZ, R9 ;  /* 0x000000ffff1b0224 */ /* 0x000fe400078e0009 */
[----:B------:R-:W-:Y:S01]  /*25060*/  @!P2 IMAD.MOV R24, RZ, RZ, -R24 ;  /* 0x000000ffff18a224 */ /* 0x000fe200078e0a18 */
[----:B------:R-:W-:Y:S01]  /*25070*/  ISETP.GT.U32.AND P6, PT, R22, R31, PT ;  /* 0x0000001f1600720c */ /* 0x000fe20003fc4070 */
[----:B------:R-:W-:Y:S01]  /*25080*/  @!P4 IMAD.IADD R62, R62, 0x1, -R22 ;  /* 0x000000013e3ec824 */ /* 0x000fe200078e0a16 */
[C---:B0-----:R-:W-:Y:S01]  /*25090*/  IADD3 R9, P2, PT, R58.reuse, R20, RZ ;  /* 0x000000143a097210 */ /* 0x041fe20007f5e0ff */
[----:B------:R-:W0:Y:S04]  /*250a0*/  LDCU UR9, c[0x0][0x3b0] ;  /* 0x00007600ff0977ac */ /* 0x000e280008000800 */
[----:B------:R-:W-:Y:S04]  /*250b0*/  STL [R1+0xad0], R9 ;  /* 0x000ad00901007387 */ /* 0x000fe80000100800 */
[----:B---3--:R1:W-:Y:S02]  /*250c0*/  STL [R1+0x6c], R10 ;  /* 0x00006c0a01007387 */ /* 0x0083e40000100800 */
[----:B-1----:R-:W-:-:S05]  /*250d0*/  LEA.HI.X.SX32 R10, R58, R17, 0x1, P2 ;  /* 0x000000113a0a7211 */ /* 0x002fca00010f0eff */
[----:B------:R1:W-:Y:S04]  /*250e0*/  STL [R1+0xacc], R10 ;  /* 0x000acc0a01007387 */ /* 0x0003e80000100800 */
[----:B------:R-:W3:Y:S01]  /*250f0*/  LDL R18, [R1+0x1b4c] ;  /* 0x001b4c0001127983 */ /* 0x000ee20000100800 */
[----:B------:R-:W-:Y:S01]  /*25100*/  SEL R24, R61, R24, !P1 ;  /* 0x000000183d187207 */ /* 0x000fe20004800000 */
[----:B------:R-:W-:Y:S01]  /*25110*/  @!P6 IMAD.IADD R31, R31, 0x1, -R22 ;  /* 0x000000011f1fe824 */ /* 0x000fe200078e0a16 */
[C---:B------:R-:W-:Y:S02]  /*25120*/  ISETP.GT.U32.AND P4, PT, R22.reuse, R64, PT ;  /* 0x000000401600720c */ /* 0x040fe40003f84070 */
[----:B------:R-:W-:Y:S01]  /*25130*/  ISETP.GT.U32.AND P6, PT, R22, R62, PT ;  /* 0x0000003e1600720c */ /* 0x000fe20003fc4070 */
[----:B------:R-:W-:-:S02]  /*25140*/  IMAD R16, R24, UR12, RZ ;  /* 0x0000000c18107c24 */ /* 0x000fc4000f8e02ff */
[----:B------:R-:W-:Y:S02]  /*25150*/  @P0 IMAD.MOV.U32 R24, RZ, RZ, R9 ;  /* 0x000000ffff180224 */ /* 0x000fe400078e0009 */
[----:B------:R-:W-:Y:S02]  /*25160*/  @!P5 IMAD.MOV R31, RZ, RZ, -R31 ;  /* 0x000000ffff1fd224 */ /* 0x000fe400078e0a1f */
[----:B------:R-:W-:Y:S01]  /*25170*/  @P0 IMAD.MOV.U32 R25, RZ, RZ, R10 ;  /* 0x000000ffff190224 */ /* 0x000fe200078e000a */
[----:B------:R-:W-:Y:S02]  /*25180*/  ISETP.GT.U32.AND P2, PT, R22, R66, PT ;  /* 0x000000421600720c */ /* 0x000fe40003f44070 */
[----:B------:R-:W-:Y:S02]  /*25190*/  IADD3 R9, P5, PT, R16, R20, RZ ;  /* 0x0000001410097210 */ /* 0x000fe40007fbe0ff */
[----:B------:R-:W-:Y:S01]  /*251a0*/  PRMT R55, RZ, 0x7610, R55 ;  /* 0x00007610ff377816 */ /* 0x000fe20000000037 */
[--C-:B------:R-:W-:Y:S01]  /*251b0*/  @!P4 IMAD.IADD R64, R64, 0x1, -R22.reuse ;  /* 0x000000014040c824 */ /* 0x100fe200078e0a16 */
[----:B-1----:R-:W-:Y:S01]  /*251c0*/  LEA.HI.X.SX32 R10, R16, R17, 0x1, P5 ;  /* 0x00000011100a7211 */ /* 0x002fe200028f0eff */
[----:B------:R1:W-:Y:S01]  /*251d0*/  STL [R1+0xaf8], R9 ;  /* 0x000af80901007387 */ /* 0x0003e20000100800 */
[----:B------:R-:W-:Y:S01]  /*251e0*/  @!P6 IMAD.IADD R62, R62, 0x1, -R22 ;  /* 0x000000013e3ee824 */ /* 0x000fe200078e0a16 */
[----:B------:R-:W-:-:S02]  /*251f0*/  SEL R31, R61, R31, !P1 ;  /* 0x0000001f3d1f7207 */ /* 0x000fc40004800000 */
[----:B------:R1:W2:Y:S04]  /*25200*/  @P0 LDG.E.U8 R11, desc[UR14][R24.64] ;  /* 0x0000000e180b0981 */ /* 0x0002a8000c1e1100 */
[----:B------:R1:W-:Y:S01]  /*25210*/  STL [R1+0xaf4], R10 ;  /* 0x000af40a01007387 */ /* 0x0003e20000100800 */
[----:B------:R-:W-:Y:S01]  /*25220*/  @!P2 IMAD.IADD R66, R66, 0x1, -R22 ;  /* 0x000000014242a824 */ /* 0x000fe200078e0a16 */
[----:B------:R-:W-:Y:S01]  /*25230*/  PRMT R21, RZ, 0x7610, R21 ;  /* 0x00007610ff157816 */ /* 0x000fe20000000015 */
[----:B0-----:R-:W-:Y:S01]  /*25240*/  IMAD R31, R31, UR9, RZ ;  /* 0x000000091f1f7c24 */ /* 0x001fe2000f8e02ff */
[----:B------:R-:W-:Y:S01]  /*25250*/  ISETP.GT.U32.AND P5, PT, R22, R64, PT ;  /* 0x000000401600720c */ /* 0x000fe20003fa4070 */
[----:B------:R-:W0:Y:S01]  /*25260*/  LDCU UR9, c[0x0][0x3b0] ;  /* 0x00007600ff0977ac */ /* 0x000e220008000800 */
[----:B------:R-:W-:-:S02]  /*25270*/  PRMT R86, RZ, 0x7610, R86 ;  /* 0x00007610ff567816 */ /* 0x000fc40000000056 */
[----:B------:R-:W-:Y:S02]  /*25280*/  PRMT R87, RZ, 0x7610, R87 ;  /* 0x00007610ff577816 */ /* 0x000fe40000000057 */
[----:B------:R-:W-:Y:S01]  /*25290*/  PRMT R54, RZ, 0x7610, R54 ;  /* 0x00007610ff367816 */ /* 0x000fe20000000036 */
[----:B-1----:R-:W-:Y:S02]  /*252a0*/  @P0 IMAD.MOV.U32 R24, RZ, RZ, R9 ;  /* 0x000000ffff180224 */ /* 0x002fe400078e0009 */
[----:B------:R-:W-:Y:S01]  /*252b0*/  @P0 IMAD.MOV.U32 R25, RZ, RZ, R10 ;  /* 0x000000ffff190224 */ /* 0x000fe200078e000a */
[----:B------:R-:W-:Y:S02]  /*252c0*/  IADD3 R9, P2, PT, R31, R20, RZ ;  /* 0x000000141f097210 */ /* 0x000fe40007f5e0ff */
[----:B------:R-:W-:Y:S02]  /*252d0*/  PRMT R3, RZ, 0x7610, R3 ;  /* 0x00007610ff037816 */ /* 0x000fe40000000003 */
[----:B------:R-:W-:-:S02]  /*252e0*/  PRMT R14, RZ, 0x7610, R14 ;  /* 0x00007610ff0e7816 */ /* 0x000fc4000000000e */
[----:B------:R-:W-:Y:S01]  /*252f0*/  PRMT R13, RZ, 0x7610, R13 ;  /* 0x00007610ff0d7816 */ /* 0x000fe2000000000d */
[----:B------:R1:W2:Y:S01]  /*25300*/  @P0 LDG.E.U8 R19, desc[UR14][R24.64] ;  /* 0x0000000e18130981 */ /* 0x0002a2000c1e1100 */
[----:B------:R-:W-:Y:S02]  /*25310*/  LEA.HI.X.SX32 R10, R31, R17, 0x1, P2 ;  /* 0x000000111f0a7211 */ /* 0x000fe400010f0eff */
[----:B------:R-:W-:Y:S02]  /*25320*/  PRMT R2, RZ, 0x7610, R2 ;  /* 0x00007610ff027816 */ /* 0x000fe40000000002 */
[----:B------:R-:W-:Y:S01]  /*25330*/  PRMT R12, RZ, 0x7610, R12 ;  /* 0x00007610ff0c7816 */ /* 0x000fe2000000000c */
[----:B------:R-:W0:Y:S01]  /*25340*/  LDCU UR12, c[0x0][0x3b0] ;  /* 0x00007600ff0c77ac */ /* 0x000e220008000800 */
[----:B-1----:R-:W-:Y:S02]  /*25350*/  @P0 IMAD.MOV.U32 R24, RZ, RZ, R9 ;  /* 0x000000ffff180224 */ /* 0x002fe400078e0009 */
[----:B------:R-:W-:-:S02]  /*25360*/  @P0 IMAD.MOV.U32 R25, RZ, RZ, R10 ;  /* 0x000000ffff190224 */ /* 0x000fc400078e000a */
[----:B------:R-:W-:Y:S01]  /*25370*/  @!P5 IMAD.IADD R64, R64, 0x1, -R22 ;  /* 0x000000014040d824 */ /* 0x000fe200078e0a16 */
[----:B------:R-:W-:Y:S02]  /*25380*/  ISETP.GE.AND P4, PT, R23, RZ, PT ;  /* 0x000000ff1700720c */ /* 0x000fe40003f86270 */
[----:B----4-:R-:W-:Y:S02]  /*25390*/  ISETP.GE.AND P6, PT, R0, RZ, PT ;  /* 0x000000ff0000720c */ /* 0x010fe40003fc6270 */
[C---:B------:R-:W-:Y:S01]  /*253a0*/  ISETP.GT.U32.AND P2, PT, R22.reuse, R68, PT ;  /* 0x000000441600720c */ /* 0x040fe20003f44070 */
[----:B------:R-:W4:Y:S04]  /*253b0*/  LDL R0, [R1+0x1b6c] ;  /* 0x001b6c0001007983 */ /* 0x000f280000100800 */
[----:B------:R1:W2:Y:S04]  /*253c0*/  @P0 LDG.E.U8 R55, desc[UR14][R24.64] ;  /* 0x0000000e18370981 */ /* 0x0002a8000c1e1100 */
[----:B------:R-:W-:Y:S01]  /*253d0*/  @!P4 IMAD.MOV R62, RZ, RZ, -R62 ;  /* 0x000000ffff3ec224 */ /* 0x000fe200078e0a3e */
[----:B------:R-:W-:-:S04]  /*253e0*/  ISETP.GT.U32.AND P4, PT, R22, R66, PT ;  /* 0x000000421600720c */ /* 0x000fc80003f84070 */
[----:B------:R-:W-:Y:S01]  /*253f0*/  SEL R62, R61, R62, !P1 ;  /* 0x0000003e3d3e7207 */ /* 0x000fe20004800000 */
[----:B------:R0:W-:Y:S04]  /*25400*/  STL [R1+0xb20], R9 ;  /* 0x000b200901007387 */ /* 0x0001e80000100800 */
[----:B------:R-:W-:-:S04]  /*25410*/  IMAD R62, R62, UR8, RZ ;  /* 0x000000083e3e7c24 */ /* 0x000fc8000f8e02ff */
[--C-:B------:R-:W-:Y:S01]  /*25420*/  @!P4 IMAD.IADD R66, R66, 0x1, -R22.reuse ;  /* 0x000000014242c824 */ /* 0x100fe200078e0a16 */
[----:B------:R1:W-:Y:S01]  /*25430*/  STL [R1+0xb1c], R10 ;  /* 0x000b1c0a01007387 */ /* 0x0003e20000100800 */
[----:B0-----:R-:W-:Y:S02]  /*25440*/  IADD3 R9, P4, PT, R62, R20, RZ ;  /* 0x000000143e097210 */ /* 0x001fe40007f9e0ff */
[----:B---3--:R-:W-:Y:S02]  /*25450*/  ISETP.GE.AND P5, PT, R18, RZ, PT ;  /* 0x000000ff1200720c */ /* 0x008fe40003fa6270 */
[----:B-1----:R-:W-:Y:S01]  /*25460*/  LEA.HI.X.SX32 R10, R62, R17, 0x1, P4 ;  /* 0x000000113e0a7211 */ /* 0x002fe200020f0eff */
[----:B------:R0:W-:Y:S01]  /*25470*/  STL [R1+0x750], R9 ;  /* 0x0007500901007387 */ /* 0x0001e20000100800 */
[----:B------:R-:W-:Y:S02]  /*25480*/  @!P2 IMAD.IADD R68, R68, 0x1, -R22 ;  /* 0x000000014444a824 */ /* 0x000fe400078e0a16 */
[----:B------:R-:W-:Y:S01]  /*25490*/  @!P6 IMAD.MOV R64, RZ, RZ, -R64 ;  /* 0x000000ffff40e224 */ /* 0x000fe200078e0a40 */
[----:B------:R-:W1:Y:S01]  /*254a0*/  LDCU UR8, c[0x0][0x3b0] ;  /* 0x00007600ff0877ac */ /* 0x000e620008000800 */
[----:B------:R-:W-:Y:S04]  /*254b0*/  STL [R1+0x74c], R10 ;  /* 0x00074c0a01007387 */ /* 0x000fe80000100800 */
[----:B------:R-:W3:Y:S01]  /*254c0*/  LDL R18, [R1+0x1bac] ;  /* 0x001bac0001127983 */ /* 0x000ee20000100800 */
[----:B------:R-:W-:-:S02]  /*254d0*/  ISETP.GT.U32.AND P6, PT, R22, R70, PT ;  /* 0x000000461600720c */ /* 0x000fc40003fc4070 */
[----:B------:R-:W-:Y:S02]  /*254e0*/  ISETP.GT.U32.AND P4, PT, R22, R68, PT ;  /* 0x000000441600720c */ /* 0x000fe40003f84070 */
[----:B------:R-:W-:Y:S01]  /*254f0*/  SEL R64, R61, R64, !P1 ;  /* 0x000000403d407207 */ /* 0x000fe20004800000 */
[----:B------:R-:W2:Y:S01]  /*25500*/  LDL R23, [R1+0x1b8c] ;  /* 0x001b8c0001177983 */ /* 0x000ea20000100800 */
[----:B------:R-:W-:-:S03]  /*25510*/  @!P5 IMAD.MOV R66, RZ, RZ, -R66 ;  /* 0x000000ffff42d224 */ /* 0x000fc600078e0a42 */
[----:B------:R-:W-:Y:S01]  /*25520*/  IMAD R64, R64, UR9, RZ ;  /* 0x0000000940407c24 */ /* 0x000fe2000f8e02ff */
[----:B------:R-:W-:Y:S01]  /*25530*/  ISETP.GT.U32.AND P2, PT, R22, R71, PT ;  /* 0x000000471600720c */ /* 0x000fe20003f44070 */
[----:B------:R-:W-:Y:S01]  /*25540*/  @P0 IMAD.MOV.U32 R24, RZ, RZ, R9 ;  /* 0x000000ffff180224 */ /* 0x000fe200078e0009 */
[----:B------:R-:W-:Y:S01]  /*25550*/  SEL R66, R61, R66, !P1 ;  /* 0x000000423d427207 */ /* 0x000fe20004800000 */
[----:B------:R-:W-:Y:S01]  /*25560*/  @P0 IMAD.MOV.U32 R25, RZ, RZ, R10 ;  /* 0x000000ffff190224 */ /* 0x000fe200078e000a */
[----:B------:R-:W0:Y:S01]  /*25570*/  LDCU UR9, c[0x0][0x3b0] ;  /* 0x00007600ff0977ac */ /* 0x000e220008000800 */
[--C-:B------:R-:W-:Y:S02]  /*25580*/  @!P6 IMAD.IADD R70, R70, 0x1, -R22.reuse ;  /* 0x000000014646e824 */ /* 0x100fe400078e0a16 */
[--C-:B------:R-:W-:Y:S02]  /*25590*/  @!P4 IMAD.IADD R68, R68, 0x1, -R22.reuse ;  /* 0x000000014444c824 */ /* 0x100fe400078e0a16 */
[----:B------:R-:W-:Y:S01]  /*255a0*/  IMAD R66, R66, UR10, RZ ;  /* 0x0000000a42427c24 */ /* 0x000fe2000f8e02ff */
[----:B------:R0:W2:Y:S01]  /*255b0*/  @P0 LDG.E.U8 R21, desc[UR14][R24.64] ;  /* 0x0000000e18150981 */ /* 0x0000a2000c1e1100 */
[----:B------:R-:W0:Y:S02]  /*255c0*/  LDCU UR10, c[0x0][0x3b0] ;  /* 0x00007600ff0a77ac */ /* 0x000e240008000800 */
[----:B------:R-:W-:-:S05]  /*255d0*/  @!P2 IMAD.IADD R71, R71, 0x1, -R22 ;  /* 0x000000014747a824 */ /* 0x000fca00078e0a16 */
[----:B------:R-:W-:-:S13]  /*255e0*/  ISETP.GT.U32.AND P4, PT, R22, R71, PT ;  /* 0x000000471600720c */ /* 0x000fda0003f84070 */
[----:B------:R-:W-:Y:S01]  /*255f0*/  @!P4 IMAD.IADD R71, R71, 0x1, -R22 ;  /* 0x000000014747c824 */ /* 0x000fe200078e0a16 */
[----:B----4-:R-:W-:Y:S02]  /*25600*/  ISETP.GE.AND P5, PT, R0, RZ, PT ;  /* 0x000000ff0000720c */ /* 0x010fe40003fa6270 */
[----:B------:R-:W-:-:S04]  /*25610*/  IADD3 R0, P6, PT, R64, R20, RZ ;  /* 0x0000001440007210 */ /* 0x000fc80007fde0ff */
[----:B0-----:R-:W-:Y:S01]  /*25620*/  LEA.HI.X.SX32 R9, R64, R17, 0x1, P6 ;  /* 0x0000001140097211 */ /* 0x001fe200030f0eff */
[----:B------:R0:W-:Y:S06]  /*25630*/  STL [R1+0x790], R0 ;  /* 0x0007900001007387 */ /* 0x0001ec0000100800 */
[----:B------:R-:W-:Y:S01]  /*25640*/  @!P5 IMAD.MOV R68, RZ, RZ, -R68 ;  /* 0x000000ffff44d224 */ /* 0x000fe200078e0a44 */
[----:B------:R-:W-:Y:S01]  /*25650*/  ISETP.GT.U32.AND P5, PT, R22, R72, PT ;  /* 0x000000481600720c */ /* 0x000fe20003fa4070 */
[----:B------:R4:W-:Y:S01]  /*25660*/  STL [R1+0x78c], R9 ;  /* 0x00078c0901007387 */ /* 0x0009e20000100800 */
[----:B------:R-:W-:-:S02]  /*25670*/  @P0 IMAD.MOV.U32 R25, RZ, RZ, R9 ;  /* 0x000000ffff190224 */ /* 0x000fc400078e0009 */
[----:B------:R-:W-:Y:S01]  /*25680*/  SEL R68, R61, R68, !P1 ;  /* 0x000000443d447207 */ /* 0x000fe20004800000 */
[----:B------:R-:W-:Y:S02]  /*25690*/  @P0 IMAD.MOV.U32 R24, RZ, RZ, R0 ;  /* 0x000000ffff180224 */ /* 0x000fe400078e0000 */
[----:B0-----:R-:W2:Y:S04]  /*256a0*/  LDL R0, [R1+0x1bcc] ;  /* 0x001bcc0001007983 */ /* 0x001ea80000100800 */
[----:B------:R0:W2:Y:S01]  /*256b0*/  @P0 LDG.E.U8 R86, desc[UR14][R24.64] ;  /* 0x0000000e18560981 */ /* 0x0000a2000c1e1100 */
[----:B----4-:R-:W-:Y:S01]  /*256c0*/  IADD3 R9, P6, PT, R66, R20, RZ ;  /* 0x0000001442097210 */ /* 0x010fe20007fde0ff */
[----:B-1----:R-:W-:Y:S02]  /*256d0*/  IMAD R68, R68, UR8, RZ ;  /* 0x0000000844447c24 */ /* 0x002fe4000f8e02ff */
[----:B------:R-:W-:Y:S01]  /*256e0*/  @!P5 IMAD.IADD R72, R72, 0x1, -R22 ;  /* 0x000000014848d824 */ /* 0x000fe200078e0a16 */
[----:B------:R-:W-:-:S02]  /*256f0*/  ISETP.GT.U32.AND P2, PT, R22, R70, PT ;  /* 0x000000461600720c */ /* 0x000fc40003f44070 */
[----:B------:R-:W-:Y:S01]  /*25700*/  LEA.HI.X.SX32 R10, R66, R17, 0x1, P6 ;  /* 0x00000011420a7211 */ /* 0x000fe200030f0eff */
[----:B------:R1:W-:Y:S01]  /*25710*/  STL [R1+0x7d0], R9 ;  /* 0x0007d00901007387 */ /* 0x0003e20000100800 */
[----:B------:R-:W4:Y:S03]  /*25720*/  LDCU UR8, c[0x0][0x3b0] ;  /* 0x00007600ff0877ac */ /* 0x000f260008000800 */
[----:B------:R3:W-:Y:S01]  /*25730*/  STL [R1+0x7cc], R10 ;  /* 0x0007cc0a01007387 */ /* 0x0007e20000100800 */
[----:B0-----:R-:W-:Y:S02]  /*25740*/  @P0 IMAD.MOV.U32 R25, RZ, RZ, R10 ;  /* 0x000000ffff190224 */ /* 0x001fe400078e000a */
[----:B------:R-:W-:Y:S02]  /*25750*/  @P0 IMAD.MOV.U32 R24, RZ, RZ, R9 ;  /* 0x000000ffff180224 */ /* 0x000fe400078e0009 */
[----:B-1----:R-:W2:Y:S01]  /*25760*/  LDL R9, [R1+0x1bec] ;  /* 0x001bec0001097983 */ /* 0x002ea20000100800 */
[----:B---3--:R-:W-:-:S02]  /*25770*/  ISETP.GE.AND P4, PT, R18, RZ, PT ;  /* 0x000000ff1200720c */ /* 0x008fc40003f86270 */
[----:B------:R-:W-:Y:S01]  /*25780*/  ISETP.GT.U32.AND P6, PT, R22, R73, PT ;  /* 0x000000491600720c */ /* 0x000fe20003fc4070 */
[----:B------:R-:W-:Y:S01]  /*25790*/  @!P2 IMAD.IADD R70, R70, 0x1, -R22 ;  /* 0x000000014646a824 */ /* 0x000fe200078e0a16 */
[C---:B------:R-:W-:Y:S01]  /*257a0*/  IADD3 R10, P5, PT, R68.reuse, R20, RZ ;  /* 0x00000014440a7210 */ /* 0x040fe20007fbe0ff */
[----:B------:R0:W3:Y:S03]  /*257b0*/  @P0 LDG.E.U8 R87, desc[UR14][R24.64] ;  /* 0x0000000e18570981 */ /* 0x0000e6000c1e1100 */
[----:B------:R-:W-:Y:S01]  /*257c0*/  LEA.HI.X.SX32 R16, R68, R17, 0x1, P5 ;  /* 0x0000001144107211 */ /* 0x000fe200028f0eff */
[----:B------:R1:W-:Y:S04]  /*257d0*/  STL [R1+0x828], R10 ;  /* 0x0008280a01007387 */ /* 0x0003e80000100800 */
[----:B------:R0:W-:Y:S04]  /*257e0*/  STL [R1+0x824], R16 ;  /* 0x0008241001007387 */ /* 0x0001e80000100800 */
[----:B------:R-:W3:Y:S01]  /*257f0*/  LDL R18, [R1+0x1c0c] ;  /* 0x001c0c0001127983 */ /* 0x000ee20000100800 */
[----:B--2---:R-:W-:-:S02]  /*25800*/  ISETP.GE.AND P2, PT, R23, RZ, PT ;  /* 0x000000ff1700720c */ /* 0x004fc40003f46270 */
[C---:B------:R-:W-:Y:S01]  /*25810*/  ISETP.GT.U32.AND P5, PT, R22.reuse, R74, PT ;  /* 0x0000004a1600720c */ /* 0x040fe20003fa4070 */
[----:B------:R-:W-:Y:S01]  /*25820*/  @!P6 IMAD.IADD R73, R73, 0x1, -R22 ;  /* 0x000000014949e824 */ /* 0x000fe200078e0a16 */
[----:B------:R-:W-:Y:S01]  /*25830*/  ISETP.GT.U32.AND P6, PT, R22, R72, PT ;  /* 0x000000481600720c */ /* 0x000fe20003fc4070 */
[----:B------:R-:W-:-:S08]  /*25840*/  @!P4 IMAD.MOV R71, RZ, RZ, -R71 ;  /* 0x000000ffff47c224 */ /* 0x000fd000078e0a47 */
[----:B------:R-:W-:Y:S01]  /*25850*/  @!P2 IMAD.MOV R70, RZ, RZ, -R70 ;  /* 0x000000ffff46a224 */ /* 0x000fe200078e0a46 */
[----:B------:R-:W-:Y:S02]  /*25860*/  ISETP.GT.U32.AND P2, PT, R22, R73, PT ;  /* 0x000000491600720c */ /* 0x000fe40003f44070 */
[C---:B------:R-:W-:Y:S01]  /*25870*/  SEL R71, R61.reuse, R71, !P1 ;  /* 0x000000473d477207 */ /* 0x040fe20004800000 */
[----:B------:R-:W-:Y:S01]  /*25880*/  @!P5 IMAD.IADD R74, R74, 0x1, -R22 ;  /* 0x000000014a4ad824 */ /* 0x000fe200078e0a16 */
[----:B------:R-:W-:-:S03]  /*25890*/  SEL R70, R61, R70, !P1 ;  /* 0x000000463d467207 */ /* 0x000fc60004800000 */
[----:B----4-:R-:W-:Y:S01]  /*258a0*/  IMAD R71, R71, UR8, RZ ;  /* 0x0000000847477c24 */ /* 0x010fe2000f8e02ff */
[----:B------:R-:W-:Y:S01]  /*258b0*/  ISETP.GT.U32.AND P5, PT, R22, R74, PT ;  /* 0x0000004a1600720c */ /* 0x000fe20003fa4070 */
[----:B0-----:R-:W-:Y:S02]  /*258c0*/  @P0 IMAD.MOV.U32 R24, RZ, RZ, R10 ;  /* 0x000000ffff180224 */ /* 0x001fe400078e000a */
[----:B------:R-:W-:Y:S02]  /*258d0*/  IMAD R70, R70, UR9, RZ ;  /* 0x0000000946467c24 */ /* 0x000fe4000f8e02ff */
[----:B------:R-:W-:Y:S02]  /*258e0*/  @!P6 IMAD.IADD R72, R72, 0x1, -R22 ;  /* 0x000000014848e824 */ /* 0x000fe400078e0a16 */
[----:B------:R-:W-:Y:S01]  /*258f0*/  @P0 IMAD.MOV.U32 R25, RZ, RZ, R16 ;  /* 0x000000ffff190224 */ /* 0x000fe200078e0010 */
[----:B------:R-:W0:Y:S01]  /*25900*/  LDCU UR8, c[0x0][0x3b0] ;  /* 0x00007600ff0877ac */ /* 0x000e220008000800 */
[----:B------:R-:W-:Y:S01]  /*25910*/  @!P2 IMAD.IADD R73, R73, 0x1, -R22 ;  /* 0x000000014949a824 */ /* 0x000fe200078e0a16 */
[C---:B-1----:R-:W-:Y:S01]  /*25920*/  IADD3 R10, P6, PT, R70.reuse, R20, RZ ;  /* 0x00000014460a7210 */ /* 0x042fe20007fde0ff */
[----:B------:R-:W1:Y:S01]  /*25930*/  LDCU UR9, c[0x0][0x3b0] ;  /* 0x00007600ff0977ac */ /* 0x000e620008000800 */
[----:B------:R2:W4:Y:S02]  /*25940*/  @P0 LDG.E.U8 R54, desc[UR14][R24.64] ;  /* 0x0000000e18360981 */ /* 0x000524000c1e1100 */
[----:B------:R-:W-:-:S02]  /*25950*/  LEA.HI.X.SX32 R16, R70, R17, 0x1, P6 ;  /* 0x0000001146107211 */ /* 0x000fc400030f0eff */
[----:B------:R-:W-:Y:S01]  /*25960*/  STL [R1+0x940], R10 ;  /* 0x0009400a01007387 */ /* 0x000fe20000100800 */
[----:B------:R-:W-:Y:S01]  /*25970*/  @!P5 IMAD.IADD R74, R74, 0x1, -R22 ;  /* 0x000000014a4ad824 */ /* 0x000fe200078e0a16 */
[----:B------:R-:W-:Y:S02]  /*25980*/  ISETP.GE.AND P4, PT, R0, RZ, PT ;  /* 0x000000ff0000720c */ /* 0x000fe40003f86270 */
[----:B------:R-:W-:-:S05]  /*25990*/  IADD3 R0, P2, PT, R71, R20, RZ ;  /* 0x0000001447007210 */ /* 0x000fca0007f5e0ff */
[----:B------:R0:W-:Y:S04]  /*259a0*/  STL [R1+0x970], R0 ;  /* 0x0009700001007387 */ /* 0x0001e80000100800 */
[----:B------:R-:W-:Y:S01]  /*259b0*/  STL [R1+0x93c], R16 ;  /* 0x00093c1001007387 */ /* 0x000fe20000100800 */
[----:B------:R-:W-:Y:S02]  /*259c0*/  ISETP.GE.AND P6, PT, R9, RZ, PT ;  /* 0x000000ff0900720c */ /* 0x000fe40003fc6270 */
[----:B------:R-:W-:-:S05]  /*259d0*/  LEA.HI.X.SX32 R9, R71, R17, 0x1, P2 ;  /* 0x0000001147097211 */ /* 0x000fca00010f0eff */
[----:B------:R0:W-:Y:S01]  /*259e0*/  STL [R1+0x96c], R9 ;  /* 0x00096c0901007387 */ /* 0x0001e20000100800 */
[----:B---3--:R-:W-:Y:S01]  /*259f0*/  ISETP.GE.AND P5, PT, R18, RZ, PT ;  /* 0x000000ff1200720c */ /* 0x008fe20003fa6270 */
[----:B------:R-:W-:Y:S02]  /*25a00*/  @!P4 IMAD.MOV R72, RZ, RZ, -R72 ;  /* 0x000000ffff48c224 */ /* 0x000fe400078e0a48 */
[----:B------:R-:W3:Y:S04]  /*25a10*/  LDL R18, [R1+0x1c4c] ;  /* 0x001c4c0001127983 */ /* 0x000ee80000100800 */
[----:B------:R-:W4:Y:S01]  /*25a20*/  LDL R23, [R1+0x1c30] ;  /* 0x001c300001177983 */ /* 0x000f220000100800 */
[----:B------:R-:W-:Y:S02]  /*25a30*/  ISETP.GT.U32.AND P2, PT, R22, R77, PT ;  /* 0x0000004d1600720c */ /* 0x000fe40003f44070 */
[----:B------:R-:W-:Y:S01]  /*25a40*/  SEL R72, R61, R72, !P1 ;  /* 0x000000483d487207 */ /* 0x000fe20004800000 */
[----:B--2---:R-:W-:-:S02]  /*25a50*/  @P0 IMAD.MOV.U32 R24, RZ, RZ, R10 ;  /* 0x000000ffff180224 */ /* 0x004fc400078e000a */
[----:B------:R-:W-:Y:S02]  /*25a60*/  @P0 IMAD.MOV.U32 R25, RZ, RZ, R16 ;  /* 0x000000ffff190224 */ /* 0x000fe400078e0010 */
[----:B------:R-:W-:Y:S02]  /*25a70*/  IMAD R72, R72, UR10, RZ ;  /* 0x0000000a48487c24 */ /* 0x000fe4000f8e02ff */
[----:B------:R-:W-:Y:S01]  /*25a80*/  @!P6 IMAD.MOV R73, RZ, RZ, -R73 ;  /* 0x000000ffff49e224 */ /* 0x000fe200078e0a49 */
[----:B------:R2:W4:Y:S01]  /*25a90*/  @P0 LDG.E.U8 R3, desc[UR14][R24.64] ;  /* 0x0000000e18030981 */ /* 0x000522000c1e1100 */
[----:B------:R-:W-:Y:S01]  /*25aa0*/  ISETP.GT.U32.AND P4, PT, R22, R75, PT ;  /* 0x0000004b1600720c */ /* 0x000fe20003f84070 */
[----:B------:R-:W-:Y:S01]  /*25ab0*/  @!P5 IMAD.MOV R74, RZ, RZ, -R74 ;  /* 0x000000ffff4ad224 */ /* 0x000fe200078e0a4a */
[----:B------:R-:W1:Y:S01]  /*25ac0*/  LDCU UR10, c[0x0][0x3b0] ;  /* 0x00007600ff0a77ac */ /* 0x000e620008000800 */
[----:B------:R-:W-:Y:S01]  /*25ad0*/  SEL R73, R61, R73, !P1 ;  /* 0x000000493d497207 */ /* 0x000fe20004800000 */
[----:B------:R-:W-:-:S02]  /*25ae0*/  @!P2 IMAD.IADD R77, R77, 0x1, -R22 ;  /* 0x000000014d4da824 */ /* 0x000fc400078e0a16 */
[----:B--2---:R-:W-:Y:S01]  /*25af0*/  @P0 IMAD.MOV.U32 R24, RZ, RZ, R0 ;  /* 0x000000ffff180224 */ /* 0x004fe200078e0000 */
[----:B0-----:R-:W-:Y:S01]  /*25b00*/  IADD3 R0, P6, PT, R72, R20, RZ ;  /* 0x0000001448007210 */ /* 0x001fe20007fde0ff */
[----:B------:R-:W-:-:S03]  /*25b10*/  @P0 IMAD.MOV.U32 R25, RZ, RZ, R9 ;  /* 0x000000ffff190224 */ /* 0x000fc600078e0009 */
[----:B------:R-:W-:Y:S01]  /*25b20*/  LEA.HI.X.SX32 R9, R72, R17, 0x1, P6 ;  /* 0x0000001148097211 */ /* 0x000fe200030f0eff */
[----:B------:R0:W-:Y:S04]  /*25b30*/  STL [R1+0x9a0], R0 ;  /* 0x0009a00001007387 */ /* 0x0001e80000100800 */
[----:B------:R2:W4:Y:S04]  /*25b40*/  @P0 LDG.E.U8 R14, desc[UR14][R24.64] ;  /* 0x0000000e180e0981 */ /* 0x000528000c1e1100 */
[----:B------:R0:W-:Y:S01]  /*25b50*/  STL [R1+0x99c], R9 ;  /* 0x00099c0901007387 */ /* 0x0001e20000100800 */
[----:B------:R-:W-:Y:S01]  /*25b60*/  IMAD R73, R73, UR8, RZ ;  /* 0x0000000849497c24 */ /* 0x000fe2000f8e02ff */
[C---:B------:R-:W-:Y:S01]  /*25b70*/  ISETP.GT.U32.AND P2, PT, R22.reuse, R77, PT ;  /* 0x0000004d1600720c */ /* 0x040fe20003f44070 */
[----:B------:R-:W-:Y:S01]  /*25b80*/  @!P4 IMAD.IADD R75, R75, 0x1, -R22 ;  /* 0x000000014b4bc824 */ /* 0x000fe200078e0a16 */
[----:B------:R-:W-:-:S02]  /*25b90*/  ISETP.GT.U32.AND P5, PT, R22, R76, PT ;  /* 0x0000004c1600720c */ /* 0x000fc40003fa4070 */
[----:B------:R-:W-:Y:S01]  /*25ba0*/  SEL R74, R61, R74, !P1 ;  /* 0x0000004a3d4a7207 */ /* 0x000fe20004800000 */
[----:B------:R-:W3:Y:S01]  /*25bb0*/  LDCU UR8, c[0x0][0x3b0] ;  /* 0x00007600ff0877ac */ /* 0x000ee20008000800 */
[----:B--2---:R-:W-:Y:S02]  /*25bc0*/  @P0 IMAD.MOV.U32 R24, RZ, RZ, R0 ;  /* 0x000000ffff180224 */ /* 0x004fe400078e0000 */
[----:B0-----:R-:W2:Y:S01]  /*25bd0*/  LDL R0, [R1+0x1ca4] ;  /* 0x001ca40001007983 */ /* 0x001ea20000100800 */
[----:B------:R-:W-:Y:S01]  /*25be0*/  @P0 IMAD.MOV.U32 R25, RZ, RZ, R9 ;  /* 0x000000ffff190224 */ /* 0x000fe200078e0009 */
[----:B------:R-:W-:-:S04]  /*25bf0*/  IADD3 R9, P6, PT, R73, R20, RZ ;  /* 0x0000001449097210 */ /* 0x000fc80007fde0ff */
[----:B------:R-:W-:Y:S01]  /*25c00*/  LEA.HI.X.SX32 R10, R73, R17, 0x1, P6 ;  /* 0x00000011490a7211 */ /* 0x000fe200030f0eff */
[----:B------:R0:W-:Y:S01]  /*25c10*/  STL [R1+0x9d0], R9 ;  /* 0x0009d00901007387 */ /* 0x0001e20000100800 */
[--C-:B------:R-:W-:Y:S01]  /*25c20*/  @!P2 IMAD.IADD R77, R77, 0x1, -R22.reuse ;  /* 0x000000014d4da824 */ /* 0x100fe200078e0a16 */
[----:B------:R-:W-:Y:S01]  /*25c30*/  ISETP.GT.U32.AND P4, PT, R22, R75, PT ;  /* 0x0000004b1600720c */ /* 0x000fe20003f84070 */
[----:B-1----:R-:W-:Y:S01]  /*25c40*/  IMAD R74, R74, UR9, RZ ;  /* 0x000000094a4a7c24 */ /* 0x002fe2000f8e02ff */
[----:B------:R1:W-:Y:S04]  /*25c50*/  STL [R1+0x9cc], R10 ;  /* 0x0009cc0a01007387 */ /* 0x0003e80000100800 */
[----:B------:R0:W2:Y:S01]  /*25c60*/  @P0 LDG.E.U8 R13, desc[UR14][R24.64] ;  /* 0x0000000e180d0981 */ /* 0x0000a2000c1e1100 */
[----:B------:R-:W-:Y:S01]  /*25c70*/  @!P5 IMAD.IADD R76, R76, 0x1, -R22 ;  /* 0x000000014c4cd824 */ /* 0x000fe200078e0a16 */
[----:B------:R-:W0:Y:S01]  /*25c80*/  LDCU UR9, c[0x0][0x3b0] ;  /* 0x00007600ff0977ac */ /* 0x000e220008000800 */
[----:B---3--:R-:W-:-:S02]  /*25c90*/  ISETP.GE.AND P2, PT, R18, RZ, PT ;  /* 0x000000ff1200720c */ /* 0x008fc40003f46270 */
[----:B------:R-:W3:Y:S02]  /*25ca0*/  LDL R18, [R1+0x1cd0] ;  /* 0x001cd00001127983 */ /* 0x000ee40000100800 */
[----:B------:R-:W-:Y:S01]  /*25cb0*/  @!P4 IMAD.IADD R75, R75, 0x1, -R22 ;  /* 0x000000014b4bc824 */ /* 0x000fe200078e0a16 */
[----:B------:R-:W-:Y:S02]  /*25cc0*/  ISETP.GT.U32.AND P4, PT, R22, R79, PT ;  /* 0x0000004f1600720c */ /* 0x000fe40003f84070 */
[----:B----4-:R-:W-:Y:S01]  /*25cd0*/  ISETP.GE.AND P6, PT, R23, RZ, PT ;  /* 0x000000ff1700720c */ /* 0x010fe20003fc6270 */
[----:B0-----:R-:W-:Y:S01]  /*25ce0*/  @P0 IMAD.MOV.U32 R24, RZ, RZ, R9 ;  /* 0x000000ffff180224 */ /* 0x001fe200078e0009 */
[----:B------:R-:W-:Y:S01]  /*25cf0*/  IADD3 R9, P5, PT, R74, R20, RZ ;  /* 0x000000144a097210 */ /* 0x000fe20007fbe0ff */
[----:B------:R-:W-:-:S03]  /*25d00*/  @P0 IMAD.MOV.U32 R25, RZ, RZ, R10 ;  /* 0x000000ffff190224 */ /* 0x000fc600078e000a */
[----:B-1----:R-:W-:-:S05]  /*25d10*/  LEA.HI.X.SX32 R10, R74, R17, 0x1, P5 ;  /* 0x000000114a0a7211 */ /* 0x002fca00028f0eff */
[----:B------:R-:W-:Y:S02]  /*25d20*/  @!P4 IMAD.IADD R79, R79, 0x1, -R22 ;  /* 0x000000014f4fc824 */ /* 0x000fe400078e0a16 */
[----:B------:R-:W-:Y:S02]  /*25d30*/  @!P6 IMAD.MOV R75, RZ, RZ, -R75 ;  /* 0x000000ffff4be224 */ /* 0x000fe400078e0a4b */
[----:B------:R-:W-:Y:S01]  /*25d40*/  @!P2 IMAD.MOV R77, RZ, RZ, -R77 ;  /* 0x000000ffff4da224 */ /* 0x000fe200078e0a4d */
[----:B------:R0:W4:Y:S01]  /*25d50*/  @P0 LDG.E.U8 R2, desc[UR14][R24.64] ;  /* 0x0000000e18020981 */ /* 0x000122000c1e1100 */
[C---:B------:R-:W-:Y:S02]  /*25d60*/  ISETP.GT.U32.AND P5, PT, R22.reuse, R79, PT ;  /* 0x0000004f1600720c */ /* 0x040fe40003fa4070 */
[----:B------:R-:W-:Y:S02]  /*25d70*/  SEL R75, R61, R75, !P1 ;  /* 0x0000004b3d4b7207 */ /* 0x000fe40004800000 */
[----:B------:R-:W-:Y:S01]  /*25d80*/  ISETP.GT.U32.AND P4, PT, R22, R76, PT ;  /* 0x0000004c1600720c */ /* 0x000fe20003f84070 */
[----:B------:R-:W-:Y:S02]  /*25d90*/  STL [R1+0xa00], R9 ;  /* 0x000a000901007387 */ /* 0x000fe40000100800 */
[----:B------:R-:W-:-:S02]  /*25da0*/  IMAD R75, R75, UR8, RZ ;  /* 0x000000084b4b7c24 */ /* 0x000fc4000f8e02ff */
[----:B------:R1:W-:Y:S01]  /*25db0*/  STL [R1+0x9fc], R10 ;  /* 0x0009fc0a01007387 */ /* 0x0003e20000100800 */
[----:B0-----:R-:W-:Y:S01]  /*25dc0*/  @P0 IMAD.MOV.U32 R25, RZ, RZ, R10 ;  /* 0x000000ffff190224 */ /* 0x001fe200078e000a */
[----:B------:R-:W-:Y:S02]  /*25dd0*/  ISETP.GT.U32.AND P6, PT, R22, R43, PT ;  /* 0x0000002b1600720c */ /* 0x000fe40003fc4070 */
[----:B--2---:R-:W-:Y:S01]  /*25de0*/  ISETP.GE.AND P2, PT, R0, RZ, PT ;  /* 0x000000ff0000720c */ /* 0x004fe20003f46270 */
[--C-:B------:R-:W-:Y:S01]  /*25df0*/  @!P5 IMAD.IADD R79, R79, 0x1, -R22.reuse ;  /* 0x000000014f4fd824 */ /* 0x100fe200078e0a16 */
[----:B-1----:R-:W-:Y:S02]  /*25e00*/  IADD3 R10, P5, PT, R75, R20, RZ ;  /* 0x000000144b0a7210 */ /* 0x002fe40007fbe0ff */
[----:B------:R-:W-:Y:S01]  /*25e10*/  @!P4 IMAD.IADD R76, R76, 0x1, -R22 ;  /* 0x000000014c4cc824 */ /* 0x000fe200078e0a16 */
[----:B------:R-:W-:Y:S01]  /*25e20*/  SEL R77, R61, R77, !P1 ;  /* 0x0000004d3d4d7207 */ /* 0x000fe20004800000 */
[----:B------:R-:W-:Y:S01]  /*25e30*/  @P0 IMAD.MOV.U32 R24, RZ, RZ, R9 ;  /* 0x000000ffff180224 */ /* 0x000fe200078e0009 */
[----:B------:R-:W-:-:S02]  /*25e40*/  LEA.HI.X.SX32 R16, R75, R17, 0x1, P5 ;  /* 0x000000114b107211 */ /* 0x000fc400028f0eff */
[----:B------:R-:W-:Y:S02]  /*25e50*/  ISETP.GT.U32.AND P5, PT, R22, R40, PT ;  /* 0x000000281600720c */ /* 0x000fe40003fa4070 */
[----:B------:R-:W-:Y:S02]  /*25e60*/  PRMT R81, RZ, 0x7610, R81 ;  /* 0x00007610ff517816 */ /* 0x000fe40000000051 */
[----:B------:R-:W-:Y:S02]  /*25e70*/  PRMT R52, RZ, 0x7610, R52 ;  /* 0x00007610ff347816 */ /* 0x000fe40000000034 */
[----:B------:R-:W-:Y:S01]  /*25e80*/  PRMT R80, RZ, 0x7610, R80 ;  /* 0x00007610ff507816 */ /* 0x000fe20000000050 */
[----:B------:R-:W0:Y:S01]  /*25e90*/  LDCU UR8, c[0x0][0x3b0] ;  /* 0x00007600ff0877ac */ /* 0x000e220008000800 */
[----:B------:R-:W-:Y:S02]  /*25ea0*/  @!P2 IMAD.MOV R76, RZ, RZ, -R76 ;  /* 0x000000ffff4ca224 */ /* 0x000fe400078e0a4c */
[----:B------:R-:W-:-:S02]  /*25eb0*/  @!P6 IMAD.IADD R43, R43, 0x1, -R22 ;  /* 0x000000012b2be824 */ /* 0x000fc400078e0a16 */
[----:B------:R-:W-:Y:S01]  /*25ec0*/  IMAD R77, R77, UR10, RZ ;  /* 0x0000000a4d4d7c24 */ /* 0x000fe2000f8e02ff */
[----:B------:R1:W2:Y:S04]  /*25ed0*/  @P0 LDG.E.U8 R12, desc[UR14][R24.64] ;  /* 0x0000000e180c0981 */ /* 0x0002a8000c1e1100 */
[----:B------:R-:W-:Y:S01]  /*25ee0*/  STL [R1+0xa30], R10 ;  /* 0x000a300a01007387 */ /* 0x000fe20000100800 */
[----:B------:R-:W-:Y:S02]  /*25ef0*/  SEL R76, R61, R76, !P1 ;  /* 0x0000004c3d4c7207 */ /* 0x000fe40004800000 */
[----:B------:R-:W-:Y:S01]  /*25f00*/  ISETP.GT.U32.AND P4, PT, R22, R43, PT ;  /* 0x0000002b1600720c */ /* 0x000fe20003f84070 */
[----:B------:R-:W-:Y:S01]  /*25f10*/  @!P5 IMAD.IADD R40, R40, 0x1, -R22 ;  /* 0x000000012828d824 */ /* 0x000fe200078e0a16 */
[----:B------:R-:W-:-:S02]  /*25f20*/  IADD3 R0, P6, PT, R77, R20, RZ ;  /* 0x000000144d007210 */ /* 0x000fc40007fde0ff */
[----:B------:R-:W-:Y:S01]  /*25f30*/  PRMT R78, RZ, 0x7610, R78 ;  /* 0x00007610ff4e7816 */ /* 0x000fe2000000004e */
[----:B------:R-:W-:Y:S01]  /*25f40*/  IMAD R76, R76, UR9, RZ ;  /* 0x000000094c4c7c24 */ /* 0x000fe2000f8e02ff */
[----:B------:R-:W0:Y:S01]  /*25f50*/  LDCU UR9, c[0x0][0x3b0] ;  /* 0x00007600ff0977ac */ /* 0x000e220008000800 */
[----:B------:R-:W0:Y:S01]  /*25f60*/  LDCU UR10, c[0x0][0x3b0] ;  /* 0x00007600ff0a77ac */ /* 0x000e220008000800 */
[----:B-1----:R-:W-:Y:S02]  /*25f70*/  @P0 IMAD.MOV.U32 R24, RZ, RZ, R10 ;  /* 0x000000ffff180224 */ /* 0x002fe400078e000a */
[----:B------:R-:W-:Y:S01]  /*25f80*/  @P0 IMAD.MOV.U32 R25, RZ, RZ, R16 ;  /* 0x000000ffff190224 */ /* 0x000fe200078e0010 */
[----:B------:R-:W-:Y:S01]  /*25f90*/  LEA.HI.X.SX32 R9, R77, R17, 0x1, P6 ;  /* 0x000000114d097211 */ /* 0x000fe200030f0eff */
[----:B------:R1:W-:Y:S04]  /*25fa0*/  STL [R1+0xa60], R0 ;  /* 0x000a600001007387 */ /* 0x0003e80000100800 */
[----:B------:R0:W2:Y:S04]  /*25fb0*/  @P0 LDG.E.U8 R81, desc[UR14][R24.64] ;  /* 0x0000000e18510981 */ /* 0x0000a8000c1e1100 */
[----:B------:R-:W-:Y:S04]  /*25fc0*/  STL [R1+0xa2c], R16 ;  /* 0x000a2c1001007387 */ /* 0x000fe80000100800 */
[----:B------:R1:W-:Y:S01]  /*25fd0*/  STL [R1+0xa5c], R9 ;  /* 0x000a5c0901007387 */ /* 0x0003e20000100800 */
[----:B------:R-:W-:-:S02]  /*25fe0*/  @!P4 IMAD.IADD R43, R43, 0x1, -R22 ;  /* 0x000000012b2bc824 */ /* 0x000fc400078e0a16 */
[----:B0-----:R-:W-:Y:S01]  /*25ff0*/  @P0 IMAD.MOV.U32 R24, RZ, RZ, R0 ;  /* 0x000000ffff180224 */ /* 0x001fe200078e0000 */
[C---:B-1----:R-:W-:Y:S01]  /*26000*/  IADD3 R0, P5, PT, R76.reuse, R20, RZ ;  /* 0x000000144c007210 */ /* 0x042fe20007fbe0ff */
[----:B------:R-:W-:Y:S01]  /*26010*/  @P0 IMAD.MOV.U32 R25, RZ, RZ, R9 ;  /* 0x000000ffff190224 */ /* 0x000fe200078e0009 */
[----:B------:R-:W-:Y:S02]  /*26020*/  ISETP.GE.AND P4, PT, R91, RZ, PT ;  /* 0x000000ff5b00720c */ /* 0x000fe40003f86270 */
[----:B------:R-:W-:Y:S01]  /*26030*/  LEA.HI.X.SX32 R9, R76, R17, 0x1, P5 ;  /* 0x000000114c097211 */ /* 0x000fe200028f0eff */
[----:B------:R-:W2:Y:S04]  /*26040*/  LDL.LU R91, [R1+0x1d3c] ;  /* 0x001d3c00015b7983 */ /* 0x000ea80000300800 */
[----:B------:R0:W2:Y:S04]  /*26050*/  @P0 LDG.E.U8 R52, desc[UR14][R24.64] ;  /* 0x0000000e18340981 */ /* 0x0000a8000c1e1100 */
[----:B------:R-:W-:Y:S04]  /*26060*/  STL [R1+0xa88], R0 ;  /* 0x000a880001007387 */ /* 0x000fe80000100800 */
[----:B------:R1:W-:Y:S01]  /*26070*/  STL [R1+0xa84], R9 ;  /* 0x000a840901007387 */ /* 0x0003e20000100800 */
[----:B------:R-:W-:-:S03]  /*26080*/  ISETP.GE.AND P5, PT, R92, RZ, PT ;  /* 0x000000ff5c00720c */ /* 0x000fc60003fa6270 */
[----:B------:R-:W2:Y:S01]  /*26090*/  LDL.LU R92, [R1+0x1d38] ;  /* 0x001d3800015c7983 */ /* 0x000ea20000300800 */
[----:B0-----:R-:W-:Y:S02]  /*260a0*/  @P0 IMAD.MOV.U32 R25, RZ, RZ, R9 ;  /* 0x000000ffff190224 */ /* 0x001fe400078e0009 */
[----:B------:R-:W-:-:S05]  /*260b0*/  @P0 IMAD.MOV.U32 R24, RZ, RZ, R0 ;  /* 0x000000ffff180224 */ /* 0x000fca00078e0000 */
[----:B------:R0:W2:Y:S01]  /*260c0*/  @P0 LDG.E.U8 R80, desc[UR14][R24.64] ;  /* 0x0000000e18500981 */ /* 0x0000a2000c1e1100 */
[----:B---3--:R-:W-:-:S13]  /*260d0*/  ISETP.GE.AND P2, PT, R18, RZ, PT ;  /* 0x000000ff1200720c */ /* 0x008fda0003f46270 */
[----:B------:R-:W-:Y:S01]  /*260e0*/  @!P2 IMAD.MOV R79, RZ, RZ, -R79 ;  /* 0x000000ffff4fa224 */ /* 0x000fe200078e0a4f */
[----:B------:R-:W-:-:S04]  /*260f0*/  ISETP.GT.U32.AND P2, PT, R22, R40, PT ;  /* 0x000000281600720c */ /* 0x000fc80003f44070 */
[----:B------:R-:W-:-:S05]  /*26100*/  SEL R79, R61, R79, !P1 ;  /* 0x0000004f3d4f7207 */ /* 0x000fca0004800000 */
[----:B------:R-:W-:Y:S01]  /*26110*/  IMAD R79, R79, UR12, RZ ;  /* 0x0000000c4f4f7c24 */ /* 0x000fe2000f8e02ff */
[----:B------:R-:W-:Y:S01]  /*26120*/  ISETP.GT.U32.AND P6, PT, R22, R38, PT ;  /* 0x000000261600720c */ /* 0x000fe20003fc4070 */
[----:B------:R-:W-:Y:S01]  /*26130*/  @!P4 IMAD.MOV R43, RZ, RZ, -R43 ;  /* 0x000000ffff2bc224 */ /* 0x000fe200078e0a2b */
[----:B------:R-:W-:Y:S01]  /*26140*/  PRMT R77, RZ, 0x7610, R77 ;  /* 0x00007610ff4d7816 */ /* 0x000fe2000000004d */
[----:B------:R-:W-:Y:S01]  /*26150*/  @!P2 IMAD.IADD R40, R40, 0x1, -R22 ;  /* 0x000000012828a824 */ /* 0x000fe200078e0a16 */
[C---:B-1----:R-:W-:Y:S02]  /*26160*/  IADD3 R9, P2, PT, R79.reuse, R20, RZ ;  /* 0x000000144f097210 */ /* 0x042fe40007f5e0ff */
[----:B------:R-:W-:Y:S01]  /*26170*/  PRMT R51, RZ, 0x7610, R51 ;  /* 0x00007610ff337816 */ /* 0x000fe20000000033 */
[----:B------:R-:W1:Y:S01]  /*26180*/  LDCU UR12, c[0x0][0x3b0] ;  /* 0x00007600ff0c77ac */ /* 0x000e620008000800 */
[----:B------:R-:W-:Y:S01]  /*26190*/  LEA.HI.X.SX32 R10, R79, R17, 0x1, P2 ;  /* 0x000000114f0a7211 */ /* 0x000fe200010f0eff */
[----:B------:R-:W-:Y:S01]  /*261a0*/  STL [R1+0xab0], R9 ;  /* 0x000ab00901007387 */ /* 0x000fe20000100800 */
[----:B------:R-:W-:-:S03]  /*261b0*/  ISETP.GE.AND P2, PT, R93, RZ, PT ;  /* 0x000000ff5d00720c */ /* 0x000fc60003f46270 */
[----:B------:R-:W3:Y:S01]  /*261c0*/  LDL.LU R93, [R1+0x1d34] ;  /* 0x001d3400015d7983 */ /* 0x000ee20000300800 */
[----:B0-----:R-:W-:-:S03]  /*261d0*/  @P0 IMAD.MOV.U32 R25, RZ, RZ, R10 ;  /* 0x000000ffff190224 */ /* 0x001fc600078e000a */
[----:B------:R0:W-:Y:S01]  /*261e0*/  STL [R1+0xaac], R10 ;  /* 0x000aac0a01007387 */ /* 0x0001e20000100800 */
[----:B------:R-:W-:Y:S01]  /*261f0*/  @!P6 IMAD.IADD R38, R38, 0x1, -R22 ;  /* 0x000000012626e824 */ /* 0x000fe200078e0a16 */
[----:B------:R-:W-:Y:S02]  /*26200*/  SEL R43, R61, R43, !P1 ;  /* 0x0000002b3d2b7207 */ /* 0x000fe40004800000 */
[----:B------:R-:W2:Y:S04]  /*26210*/  LDL R23, [R1+0x1b30] ;  /* 0x001b300001177983 */ /* 0x000ea80000100800 */
[----:B0-----:R-:W2:Y:S01]  /*26220*/  LDL R10, [R1+0x1b10] ;  /* 0x001b1000010a7983 */ /* 0x001ea20000100800 */
[----:B------:R-:W-:Y:S01]  /*26230*/  ISETP.GT.U32.AND P6, PT, R22, R38, PT ;  /* 0x000000261600720c */ /* 0x000fe20003fc4070 */
[----:B------:R-:W-:-:S02]  /*26240*/  IMAD R43, R43, UR8, RZ ;  /* 0x000000082b2b7c24 */ /* 0x000fc4000f8e02ff */
[----:B------:R-:W-:Y:S01]  /*26250*/  @P0 IMAD.MOV.U32 R24, RZ, RZ, R9 ;  /* 0x000000ffff180224 */ /* 0x000fe200078e0009 */
[----:B------:R-:W-:Y:S01]  /*26260*/  ISETP.GT.U32.AND P4, PT, R22, R85, PT ;  /* 0x000000551600720c */ /* 0x000fe20003f84070 */
[----:B------:R-:W-:Y:S01]  /*26270*/  @!P5 IMAD.MOV R40, RZ, RZ, -R40 ;  /* 0x000000ffff28d224 */ /* 0x000fe200078e0a28 */
[----:B------:R-:W0:Y:S02]  /*26280*/  LDCU UR8, c[0x0][0x3b0] ;  /* 0x00007600ff0877ac */ /* 0x000e240008000800 */
[----:B------:R1:W3:Y:S05]  /*26290*/  @P0 LDG.E.U8 R78, desc[UR14][R24.64] ;  /* 0x0000000e184e0981 */ /* 0x0002ea000c1e1100 */
[----:B------:R-:W-:Y:S01]  /*262a0*/  @!P6 IMAD.IADD R38, R38, 0x1, -R22 ;  /* 0x000000012626e824 */ /* 0x000fe200078e0a16 */
[----:B------:R-:W-:-:S04]  /*262b0*/  IADD3 R0, P6, PT, R43, R20, RZ ;  /* 0x000000142b007210 */ /* 0x000fc80007fde0ff */
[----:B------:R-:W-:Y:S01]  /*262c0*/  LEA.HI.X.SX32 R9, R43, R17, 0x1, P6 ;  /* 0x000000112b097211 */ /* 0x000fe200030f0eff */
[----:B------:R0:W-:Y:S01]  /*262d0*/  STL [R1+0xad8], R0 ;  /* 0x000ad80001007387 */ /* 0x0001e20000100800 */
[----:B-1----:R-:W-:-:S03]  /*262e0*/  @P0 IMAD.MOV.U32 R24, RZ, RZ, R0 ;  /* 0x000000ffff180224 */ /* 0x002fc600078e0000 */
[----:B------:R1:W-:Y:S01]  /*262f0*/  STL [R1+0xad4], R9 ;  /* 0x000ad40901007387 */ /* 0x0003e20000100800 */
[----:B------:R-:W-:-:S03]  /*26300*/  ISETP.GT.U32.AND P5, PT, R22, R84, PT ;  /* 0x000000541600720c */ /* 0x000fc60003fa4070 */
[----:B------:R-:W3:Y:S04]  /*26310*/  LDL R18, [R1+0x1b70] ;  /* 0x001b700001127983 */ /* 0x000ee80000100800 */
[----:B0-----:R-:W3:Y:S01]  /*26320*/  LDL R0, [R1+0x1b50] ;  /* 0x001b500001007983 */ /* 0x001ee20000100800 */
[----:B------:R-:W-:Y:S01]  /*26330*/  @!P4 IMAD.IADD R85, R85, 0x1, -R22 ;  /* 0x000000015555c824 */ /* 0x000fe200078e0a16 */
[----:B------:R-:W-:Y:S01]  /*26340*/  SEL R40, R61, R40, !P1 ;  /* 0x000000283d287207 */ /* 0x000fe20004800000 */
[----:B------:R-:W-:-:S03]  /*26350*/  @!P2 IMAD.MOV R38, RZ, RZ, -R38 ;  /* 0x000000ffff26a224 */ /* 0x000fc600078e0a26 */
[----:B------:R-:W-:Y:S01]  /*26360*/  ISETP.GT.U32.AND P6, PT, R22, R85, PT ;  /* 0x000000551600720c */ /* 0x000fe20003fc4070 */
[----:B------:R-:W-:Y:S02]  /*26370*/  IMAD R40, R40, UR9, RZ ;  /* 0x0000000928287c24 */ /* 0x000fe4000f8e02ff */
[----:B------:R-:W-:Y:S01]  /*26380*/  @!P5 IMAD.IADD R84, R84, 0x1, -R22 ;  /* 0x000000015454d824 */ /* 0x000fe200078e0a16 */
[----:B------:R-:W-:Y:S02]  /*26390*/  ISETP.GT.U32.AND P5, PT, R22, R83, PT ;  /* 0x000000531600720c */ /* 0x000fe40003fa4070 */
[----:B------:R-:W-:Y:S01]  /*263a0*/  SEL R38, R61, R38, !P1 ;  /* 0x000000263d267207 */ /* 0x000fe20004800000 */
[----:B------:R-:W-:Y:S01]  /*263b0*/  @P0 IMAD.MOV.U32 R25, RZ, RZ, R9 ;  /* 0x000000ffff190224 */ /* 0x000fe200078e0009 */
[----:B-1----:R-:W-:Y:S02]  /*263c0*/  IADD3 R9, P4, PT, R40, R20, RZ ;  /* 0x0000001428097210 */ /* 0x002fe40007f9e0ff */
[----:B------:R-:W-:Y:S01]  /*263d0*/  ISETP.GT.U32.AND P2, PT, R22, R82, PT ;  /* 0x000000521600720c */ /* 0x000fe20003f44070 */
[----:B------:R-:W0:Y:S01]  /*263e0*/  LDCU UR9, c[0x0][0x3b0] ;  /* 0x00007600ff0977ac */ /* 0x000e220008000800 */
[----:B------:R-:W-:Y:S01]  /*263f0*/  IMAD R38, R38, UR10, RZ ;  /* 0x0000000a26267c24 */ /* 0x000fe2000f8e02ff */
[----:B------:R1:W4:Y:S01]  /*26400*/  @P0 LDG.E.U8 R77, desc[UR14][R24.64] ;  /* 0x0000000e184d0981 */ /* 0x000322000c1e1100 */
[----:B------:R-:W-:-:S03]  /*26410*/  LEA.HI.X.SX32 R16, R40, R17, 0x1, P4 ;  /* 0x0000001128107211 */ /* 0x000fc600020f0eff */
[----:B------:R1:W-:Y:S01]  /*26420*/  STL [R1+0xb00], R9 ;  /* 0x000b000901007387 */ /* 0x0003e20000100800 */
[--C-:B------:R-:W-:Y:S01]  /*26430*/  @!P6 IMAD.IADD R85, R85, 0x1, -R22.reuse ;  /* 0x000000015555e824 */ /* 0x100fe200078e0a16 */
[----:B------:R-:W0:Y:S01]  /*26440*/  LDCU UR10, c[0x0][0x3b0] ;  /* 0x00007600ff0a77ac */ /* 0x000e220008000800 */
[----:B------:R-:W-:Y:S02]  /*26450*/  @!P5 IMAD.IADD R83, R83, 0x1, -R22 ;  /* 0x000000015353d824 */ /* 0x000fe400078e0a16 */
[----:B-1----:R-:W-:Y:S01]  /*26460*/  @P0 IMAD.MOV.U32 R24, RZ, RZ, R9 ;  /* 0x000000ffff180224 */ /* 0x002fe200078e0009 */
[----:B------:R-:W-:Y:S01]  /*26470*/  IADD3 R9, P6, PT, R38, R20, RZ ;  /* 0x0000001426097210 */ /* 0x000fe20007fde0ff */
[----:B------:R-:W-:Y:S01]  /*26480*/  @P0 IMAD.MOV.U32 R25, RZ, RZ, R16 ;  /* 0x000000ffff190224 */ /* 0x000fe200078e0010 */
[----:B------:R-:W-:Y:S04]  /*26490*/  STL [R1+0xafc], R16 ;  /* 0x000afc1001007387 */ /* 0x000fe80000100800 */
[----:B------:R-:W-:Y:S04]  /*264a0*/  STL [R1+0xb28], R9 ;  /* 0x000b280901007387 */ /* 0x000fe80000100800 */
[----:B------:R1:W4:Y:S01]  /*264b0*/  @P0 LDG.E.U8 R51, desc[UR14][R24.64] ;  /* 0x0000000e18330981 */ /* 0x000322000c1e1100 */
[----:B--2---:R-:W-:-:S02]  /*264c0*/  ISETP.GE.AND P5, PT, R10, RZ, PT ;  /* 0x000000ff0a00720c */ /* 0x004fc40003fa6270 */
[----:B------:R-:W-:-:S05]  /*264d0*/  LEA.HI.X.SX32 R10, R38, R17, 0x1, P6 ;  /* 0x00000011260a7211 */ /* 0x000fca00030f0eff */
[----:B------:R2:W-:Y:S01]  /*264e0*/  STL [R1+0xb24], R10 ;  /* 0x000b240a01007387 */ /* 0x0005e20000100800 */
[----:B-1----:R-:W-:-:S03]  /*264f0*/  @P0 IMAD.MOV.U32 R25, RZ, RZ, R10 ;  /* 0x000000ffff190224 */ /* 0x002fc600078e000a */
[----:B--2---:R-:W2:Y:S01]  /*26500*/  LDL R10, [R1+0x1b90] ;  /* 0x001b9000010a7983 */ /* 0x004ea20000100800 */
[----:B------:R-:W-:Y:S01]  /*26510*/  ISETP.GT.U32.AND P4, PT, R22, R84, PT ;  /* 0x000000541600720c */ /* 0x000fe20003f84070 */
[--C-:B------:R-:W-:Y:S01]  /*26520*/  @!P2 IMAD.IADD R82, R82, 0x1, -R22.reuse ;  /* 0x000000015252a824 */ /* 0x100fe200078e0a16 */
[----:B------:R-:W-:Y:S02]  /*26530*/  ISETP.GE.AND P2, PT, R23, RZ, PT ;  /* 0x000000ff1700720c */ /* 0x000fe40003f46270 */
[----:B------:R-:W-:Y:S01]  /*26540*/  ISETP.GT.U32.AND P6, PT, R22, R83, PT ;  /* 0x000000531600720c */ /* 0x000fe20003fc4070 */
[----:B------:R-:W-:Y:S01]  /*26550*/  @!P5 IMAD.MOV R85, RZ, RZ, -R85 ;  /* 0x000000ffff55d224 */ /* 0x000fe200078e0a55 */
[----:B------:R-:W4:Y:S07]  /*26560*/  LDL R23, [R1+0x1bb0] ;  /* 0x001bb00001177983 */ /* 0x000f2e0000100800 */
[----:B------:R-:W-:Y:S01]  /*26570*/  @!P4 IMAD.IADD R84, R84, 0x1, -R22 ;  /* 0x000000015454c824 */ /* 0x000fe200078e0a16 */
[----:B------:R-:W-:-:S02]  /*26580*/  ISETP.GT.U32.AND P4, PT, R22, R82, PT ;  /* 0x000000521600720c */ /* 0x000fc40003f84070 */
[----:B---3--:R-:W-:Y:S01]  /*26590*/  ISETP.GE.AND P5, PT, R0, RZ, PT ;  /* 0x000000ff0000720c */ /* 0x008fe20003fa6270 */
[----:B------:R-:W-:Y:S01]  /*265a0*/  @!P2 IMAD.MOV R84, RZ, RZ, -R84 ;  /* 0x000000ffff54a224 */ /* 0x000fe200078e0a54 */
[----:B------:R-:W-:Y:S01]  /*265b0*/  ISETP.GT.U32.AND P2, PT, R22, R89, PT ;  /* 0x000000591600720c */ /* 0x000fe20003f44070 */
[----:B------:R-:W-:Y:S01]  /*265c0*/  @!P6 IMAD.IADD R83, R83, 0x1, -R22 ;  /* 0x000000015353e824 */ /* 0x000fe200078e0a16 */
[C---:B------:R-:W-:Y:S02]  /*265d0*/  SEL R85, R61.reuse, R85, !P1 ;  /* 0x000000553d557207 */ /* 0x040fe40004800000 */
[----:B------:R-:W-:Y:S02]  /*265e0*/  ISETP.GE.AND P6, PT, R18, RZ, PT ;  /* 0x000000ff1200720c */ /* 0x000fe40003fc6270 */
[----:B------:R-:W-:Y:S01]  /*265f0*/  SEL R84, R61, R84, !P1 ;  /* 0x000000543d547207 */ /* 0x000fe20004800000 */
[----:B------:R-:W-:Y:S01]  /*26600*/  IMAD R85, R85, UR8, RZ ;  /* 0x0000000855557c24 */ /* 0x000fe2000f8e02ff */
[----:B------:R-:W-:Y:S01]  /*26610*/  PRMT R76, RZ, 0x7610, R76 ;  /* 0x00007610ff4c7816 */ /* 0x000fe2000000004c */
[----:B------:R-:W-:-:S02]  /*26620*/  @!P4 IMAD.IADD R82, R82, 0x1, -R22 ;  /* 0x000000015252c824 */ /* 0x000fc400078e0a16 */
[----:B------:R-:W-:Y:S01]  /*26630*/  @!P5 IMAD.MOV R83, RZ, RZ, -R83 ;  /* 0x000000ffff53d224 */ /* 0x000fe200078e0a53 */
[----:B------:R-:W-:Y:S02]  /*26640*/  ISETP.GT.U32.AND P4, PT, R22, R88, PT ;  /* 0x000000581600720c */ /* 0x000fe40003f84070 */
[----:B------:R-:W-:Y:S01]  /*26650*/  IADD3 R16, P5, PT, R85, R20, RZ ;  /* 0x0000001455107210 */ /* 0x000fe20007fbe0ff */
[----:B------:R-:W-:Y:S02]  /*26660*/  @!P2 IMAD.IADD R89, R89, 0x1, -R22 ;  /* 0x000000015959a824 */ /* 0x000fe400078e0a16 */
[----:B0-----:R-:W-:Y:S01]  /*26670*/  IMAD R84, R84, UR9, RZ ;  /* 0x0000000954547c24 */ /* 0x001fe2000f8e02ff */
[----:B------:R-:W-:Y:S01]  /*26680*/  SEL R83, R61, R83, !P1 ;  /* 0x000000533d537207 */ /* 0x000fe20004800000 */
[----:B------:R-:W-:Y:S02]  /*26690*/  @P0 IMAD.MOV.U32 R24, RZ, RZ, R9 ;  /* 0x000000ffff180224 */ /* 0x000fe400078e0009 */
[----:B------:R-:W-:Y:S01]  /*266a0*/  @!P6 IMAD.MOV R82, RZ, RZ, -R82 ;  /* 0x000000ffff52e224 */ /* 0x000fe200078e0a52 */
[----:B------:R-:W-:-:S02]  /*266b0*/  LEA.HI.X.SX32 R18, R85, R17, 0x1, P5 ;  /* 0x0000001155127211 */ /* 0x000fc400028f0eff */
[----:B------:R-:W-:Y:S02]  /*266c0*/  ISETP.GT.U32.AND P5, PT, R22, R89, PT ;  /* 0x000000591600720c */ /* 0x000fe40003fa4070 */
[C---:B------:R-:W-:Y:S01]  /*266d0*/  IADD3 R0, P2, PT, R84.reuse, R20, RZ ;  /* 0x0000001454007210 */ /* 0x040fe20007f5e0ff */
[----:B------:R-:W-:Y:S01]  /*266e0*/  IMAD R83, R83, UR10, RZ ;  /* 0x0000000a53537c24 */ /* 0x000fe2000f8e02ff */
[----:B------:R0:W3:Y:S01]  /*266f0*/  @P0 LDG.E.U8 R76, desc[UR14][R24.64] ;  /* 0x0000000e184c0981 */ /* 0x0000e2000c1e1100 */
[----:B------:R-:W-:Y:S02]  /*26700*/  PRMT R75, RZ, 0x7610, R75 ;  /* 0x00007610ff4b7816 */ /* 0x000fe4000000004b */
[----:B------:R-:W-:Y:S02]  /*26710*/  SEL R82, R61, R82, !P1 ;  /* 0x000000523d527207 */ /* 0x000fe40004800000 */
[----:B------:R-:W-:Y:S02]  /*26720*/  PRMT R7, RZ, 0x7610, R7 ;  /* 0x00007610ff077816 */ /* 0x000fe40000000007 */
[----:B------:R-:W-:Y:S01]  /*26730*/  LEA.HI.X.SX32 R9, R84, R17, 0x1, P2 ;  /* 0x0000001154097211 */ /* 0x000fe200010f0eff */
[----:B------:R1:W-:Y:S01]  /*26740*/  STL [R1+0x758], R16 ;  /* 0x0007581001007387 */ /* 0x0003e20000100800 */
[----:B------:R-:W-:Y:S01]  /*26750*/  @!P4 IMAD.IADD R88, R88, 0x1, -R22 ;  /* 0x000000015858c824 */ /* 0x000fe200078e0a16 */
[----:B------:R-:W-:-:S02]  /*26760*/  PRMT R74, RZ, 0x7610, R74 ;  /* 0x00007610ff4a7816 */ /* 0x000fc4000000004a */
[----:B------:R-:W-:Y:S02]  /*26770*/  PRMT R73, RZ, 0x7610, R73 ;  /* 0x00007610ff497816 */ /* 0x000fe40000000049 */
[----:B------:R-:W-:Y:S01]  /*26780*/  ISETP.GT.U32.AND P6, PT, R22, R90, PT ;  /* 0x0000005a1600720c */ /* 0x000fe20003fc4070 */
[----:B0-----:R-:W-:Y:S02]  /*26790*/  @P0 IMAD.MOV.U32 R24, RZ, RZ, R16 ;  /* 0x000000ffff180224 */ /* 0x001fe400078e0010 */
[----:B------:R-:W-:Y:S02]  /*267a0*/  @P0 IMAD.MOV.U32 R25, RZ, RZ, R18 ;  /* 0x000000ffff190224 */ /* 0x000fe400078e0012 */
[----:B------:R-:W-:Y:S01]  /*267b0*/  IMAD R82, R82, UR12, RZ ;  /* 0x0000000c52527c24 */ /* 0x000fe2000f8e02ff */
[----:B------:R0:W-:Y:S04]  /*267c0*/  STL [R1+0x798], R0 ;  /* 0x0007980001007387 */ /* 0x0001e80000100800 */
[----:B------:R0:W3:Y:S01]  /*267d0*/  @P0 LDG.E.U8 R75, desc[UR14][R24.64] ;  /* 0x0000000e184b0981 */ /* 0x0000e2000c1e1100 */
[----:B-1----:R-:W-:-:S03]  /*267e0*/  IADD3 R16, P4, PT, R83, R20, RZ ;  /* 0x0000001453107210 */ /* 0x002fc60007f9e0ff */
[----:B------:R1:W3:Y:S04]  /*267f0*/  @P0 LDG.E.U8 R7, desc[UR14][R26.64] ;  /* 0x0000000e1a070981 */ /* 0x0002e8000c1e1100 */
[----:B------:R-:W-:Y:S04]  /*26800*/  STL [R1+0x754], R18 ;  /* 0x0007541201007387 */ /* 0x000fe80000100800 */
[----:B------:R1:W-:Y:S01]  /*26810*/  STL [R1+0x794], R9 ;  /* 0x0007940901007387 */ /* 0x0003e20000100800 */
[--C-:B------:R-:W-:Y:S01]  /*26820*/  @!P5 IMAD.IADD R89, R89, 0x1, -R22.reuse ;  /* 0x000000015959d824 */ /* 0x100fe200078e0a16 */
[----:B------:R-:W-:Y:S01]  /*26830*/  ISETP.GT.U32.AND P2, PT, R22, R91, PT ;  /* 0x0000005b1600720c */ /* 0x000fe20003f44070 */
[----:B------:R-:W2:Y:S01]  /*26840*/  LDCU UR8, c[0x0][0x3b0] ;  /* 0x00007600ff0877ac */ /* 0x000ea20008000800 */
[----:B------:R-:W-:Y:S01]  /*26850*/  @!P6 IMAD.IADD R90, R90, 0x1, -R22 ;  /* 0x000000015a5ae824 */ /* 0x000fe200078e0a16 */
[----:B------:R-:W2:Y:S01]  /*26860*/  LDCU UR9, c[0x0][0x3b0] ;  /* 0x00007600ff0977ac */ /* 0x000ea20008000800 */
[----:B0-----:R-:W-:-:S02]  /*26870*/  @P0 IMAD.MOV.U32 R24, RZ, RZ, R0 ;  /* 0x000000ffff180224 */ /* 0x001fc400078e0000 */
[----:B------:R-:W-:Y:S01]  /*26880*/  @P0 IMAD.MOV.U32 R25, RZ, RZ, R9 ;  /* 0x000000ffff190224 */ /* 0x000fe200078e0009 */
[----:B-1----:R-:W-:Y:S02]  /*26890*/  LEA.HI.X.SX32 R26, R83, R17, 0x1, P4 ;  /* 0x00000011531a7211 */ /* 0x002fe400020f0eff */
[----:B------:R-:W-:Y:S01]  /*268a0*/  IADD3 R0, P5, PT, R82, R20, RZ ;  /* 0x0000001452007210 */ /* 0x000fe20007fbe0ff */
[----:B------:R-:W3:Y:S04]  /*268b0*/  LDL R9, [R1+0x1bd0] ;  /* 0x001bd00001097983 */ /* 0x000ee80000100800 */
[----:B------:R0:W3:Y:S04]  /*268c0*/  @P0 LDG.E.U8 R74, desc[UR14][R24.64] ;  /* 0x0000000e184a0981 */ /* 0x0000e8000c1e1100 */
[----:B------:R-:W3:Y:S04]  /*268d0*/  LDL.LU R18, [R1] ;  /* 0x0000000001127983 */ /* 0x000ee80000300800 */
[----:B------:R-:W-:Y:S04]  /*268e0*/  STL [R1+0x7d8], R16 ;  /* 0x0007d81001007387 */ /* 0x000fe80000100800 */
[----:B------:R1:W-:Y:S04]  /*268f0*/  STL [R1+0x830], R0 ;  /* 0x0008300001007387 */ /* 0x0003e80000100800 */
[----:B------:R-:W-:Y:S01]  /*26900*/  STL [R1+0x7d4], R26 ;  /* 0x0007d41a01007387 */ /* 0x000fe20000100800 */
[----:B------:R-:W-:Y:S01]  /*26910*/  PRMT R72, RZ, 0x7610, R72 ;  /* 0x00007610ff487816 */ /* 0x000fe20000000048 */
[----:B------:R-:W1:Y:S01]  /*26920*/  LDCU UR10, c[0x0][0x3b0] ;  /* 0x00007600ff0a77ac */ /* 0x000e620008000800 */
[----:B------:R-:W-:-:S02]  /*26930*/  PRMT R71, RZ, 0x7610, R71 ;  /* 0x00007610ff477816 */ /* 0x000fc40000000047 */
[----:B------:R-:W-:Y:S01]  /*26940*/  PRMT R70, RZ, 0x7610, R70 ;  /* 0x00007610ff467816 */ /* 0x000fe20000000046 */
[----:B------:R-:W1:Y:S01]  /*26950*/  LDCU UR12, c[0x0][0x3b0] ;  /* 0x00007600ff0c77ac */ /* 0x000e620008000800 */
[----:B0-----:R-:W-:Y:S02]  /*26960*/  @P0 IMAD.MOV.U32 R24, RZ, RZ, R16 ;  /* 0x000000ffff180224 */ /* 0x001fe400078e0010 */
[----:B------:R-:W-:-:S05]  /*26970*/  @P0 IMAD.MOV.U32 R25, RZ, RZ, R26 ;  /* 0x000000ffff190224 */ /* 0x000fca00078e001a */
[----:B------:R0:W3:Y:S02]  /*26980*/  @P0 LDG.E.U8 R73, desc[UR14][R24.64] ;  /* 0x0000000e18490981 */ /* 0x0000e4000c1e1100 */
[----:B0-----:R-:W-:Y:S01]  /*26990*/  @P0 IMAD.MOV.U32 R24, RZ, RZ, R0 ;  /* 0x000000ffff180224 */ /* 0x001fe200078e0000 */
[----:B--2---:R-:W-:Y:S02]  /*269a0*/  ISETP.GE.AND P4, PT, R10, RZ, PT ;  /* 0x000000ff0a00720c */ /* 0x004fe40003f86270 */
[----:B------:R-:W-:-:S05]  /*269b0*/  LEA.HI.X.SX32 R10, R82, R17, 0x1, P5 ;  /* 0x00000011520a7211 */ /* 0x000fca00028f0eff */
[----:B------:R0:W-:Y:S04]  /*269c0*/  STL [R1+0x82c], R10 ;  /* 0x00082c0a01007387 */ /* 0x0001e80000100800 */
[----:B-1----:R-:W2:Y:S01]  /*269d0*/  LDL R0, [R1+0x1bf0] ;  /* 0x001bf00001007983 */ /* 0x002ea20000100800 */
[C---:B------:R-:W-:Y:S02]  /*269e0*/  ISETP.GT.U32.AND P6, PT, R22.reuse, R88, PT ;  /* 0x000000581600720c */ /* 0x040fe40003fc4070 */
[----:B----4-:R-:W-:Y:S01]  /*269f0*/  ISETP.GE.AND P5, PT, R23, RZ, PT ;  /* 0x000000ff1700720c */ /* 0x010fe20003fa6270 */
[----:B------:R-:W-:Y:S02]  /*26a00*/  @!P2 IMAD.IADD R91, R91, 0x1, -R22 ;  /* 0x000000015b5ba824 */ /* 0x000fe400078e0a16 */
[----:B------:R-:W-:Y:S01]  /*26a10*/  @!P4 IMAD.MOV R89, RZ, RZ, -R89 ;  /* 0x000000ffff59c224 */ /* 0x000fe200078e0a59 */
[----:B------:R-:W-:Y:S01]  /*26a20*/  ISETP.GT.U32.AND P4, PT, R22, R92, PT ;  /* 0x0000005c1600720c */ /* 0x000fe20003f84070 */
[----:B------:R-:W-:Y:S01]  /*26a30*/  @P0 IMAD.MOV.U32 R25, RZ, RZ, R10 ;  /* 0x000000ffff190224 */ /* 0x000fe200078e000a */
[----:B------:R-:W4:Y:S04]  /*26a40*/  LDL R57, [R1+0x1c10] ;  /* 0x001c100001397983 */ /* 0x000f280000100800 */
[----:B------:R-:W4:Y:S01]  /*26a50*/  LDL.LU R23, [R1+0x14] ;  /* 0x0000140001177983 */ /* 0x000f220000300800 */
[----:B------:R-:W-:Y:S01]  /*26a60*/  @!P6 IMAD.IADD R88, R88, 0x1, -R22 ;  /* 0x000000015858e824 */ /* 0x000fe200078e0a16 */
[----:B------:R-:W-:-:S02]  /*26a70*/  ISETP.GT.U32.AND P6, PT, R22, R91, PT ;  /* 0x0000005b1600720c */ /* 0x000fc40003fc4070 */
[----:B------:R-:W-:Y:S01]  /*26a80*/  SEL R89, R61, R89, !P1 ;  /* 0x000000593d597207 */ /* 0x000fe20004800000 */
[----:B------:R1:W4:Y:S01]  /*26a90*/  @P0 LDG.E.U8 R72, desc[UR14][R24.64] ;  /* 0x0000000e18480981 */ /* 0x000322000c1e1100 */
[----:B------:R-:W-:-:S03]  /*26aa0*/  @!P5 IMAD.MOV R88, RZ, RZ, -R88 ;  /* 0x000000ffff58d224 */ /* 0x000fc600078e0a58 */
[----:B------:R-:W-:Y:S02]  /*26ab0*/  IMAD R89, R89, UR8, RZ ;  /* 0x0000000859597c24 */ /* 0x000fe4000f8e02ff */
[--C-:B------:R-:W-:Y:S01]  /*26ac0*/  @!P4 IMAD.IADD R92, R92, 0x1, -R22.reuse ;  /* 0x000000015c5cc824 */ /* 0x100fe200078e0a16 */
[----:B------:R-:W-:Y:S02]  /*26ad0*/  SEL R88, R61, R88, !P1 ;  /* 0x000000583d587207 */ /* 0x000fe40004800000 */
[----:B------:R-:W-:Y:S01]  /*26ae0*/  ISETP.GT.U32.AND P2, PT, R22, R90, PT ;  /* 0x0000005a1600720c */ /* 0x000fe20003f44070 */
[----:B------:R-:W2:Y:S02]  /*26af0*/  LDCU UR8, c[0x0][0x3b0] ;  /* 0x00007600ff0877ac */ /* 0x000ea40008000800 */
[----:B------:R-:W-:Y:S02]  /*26b00*/  IMAD R88, R88, UR9, RZ ;  /* 0x0000000958587c24 */ /* 0x000fe4000f8e02ff */
[----:B------:R-:W-:Y:S01]  /*26b10*/  @!P6 IMAD.IADD R91, R91, 0x1, -R22 ;  /* 0x000000015b5be824 */ /* 0x000fe200078e0a16 */
[-C--:B0-----:R-:W-:Y:S01]  /*26b20*/  IADD3 R10, P6, PT, R89, R20.reuse, RZ ;  /* 0x00000014590a7210 */ /* 0x081fe20007fde0ff */
[----:B------:R-:W0:Y:S01]  /*26b30*/  LDCU UR9, c[0x0][0x3b0] ;  /* 0x00007600ff0977ac */ /* 0x000e220008000800 */
[----:B------:R-:W-:-:S02]  /*26b40*/  IADD3 R16, P4, PT, R88, R20, RZ ;  /* 0x0000001458107210 */ /* 0x000fc40007f9e0ff */
[-C--:B-1----:R-:W-:Y:S02]  /*26b50*/  LEA.HI.X.SX32 R24, R89, R17.reuse, 0x1, P6 ;  /* 0x0000001159187211 */ /* 0x082fe400030f0eff */
[----:B------:R-:W-:-:S03]  /*26b60*/  LEA.HI.X.SX32 R26, R88, R17, 0x1, P4 ;  /* 0x00000011581a7211 */ /* 0x000fc600020f0eff */
[----:B------:R-:W-:Y:S01]  /*26b70*/  @P0 IMAD.MOV.U32 R25, RZ, RZ, R24 ;  /* 0x000000ffff190224 */ /* 0x000fe200078e0018 */
[----:B---3--:R-:W-:Y:S02]  /*26b80*/  ISETP.GE.AND P5, PT, R9, RZ, PT ;  /* 0x000000ff0900720c */ /* 0x008fe40003fa6270 */
[----:B------:R-:W3:Y:S04]  /*26b90*/  LDL.LU R9, [R1+0x10] ;  /* 0x0000100001097983 */ /* 0x000ee80000300800 */
[----:B------:R-:W-:Y:S04]  /*26ba0*/  STL [R1+0x948], R10 ;  /* 0x0009480a01007387 */ /* 0x000fe80000100800 */
[----:B------:R-:W-:Y:S04]  /*26bb0*/  STL [R1+0x978], R16 ;  /* 0x0009781001007387 */ /* 0x000fe80000100800 */
[----:B------:R1:W-:Y:S02]  /*26bc0*/  STL [R1+0x944], R24 ;  /* 0x0009441801007387 */ /* 0x0003e40000100800 */
[----:B-1----:R-:W-:-:S02]  /*26bd0*/  @P0 IMAD.MOV.U32 R24, RZ, RZ, R10 ;  /* 0x000000ffff180224 */ /* 0x002fc400078e000a */
[----:B------:R-:W3:Y:S04]  /*26be0*/  LDL R10, [R1+0x1c2c] ;  /* 0x001c2c00010a7983 */ /* 0x000ee80000100800 */
[----:B------:R-:W-:Y:S01]  /*26bf0*/  STL [R1+0x974], R26 ;  /* 0x0009741a01007387 */ /* 0x000fe20000100800 */
[----:B------:R-:W-:Y:S01]  /*26c00*/  @!P2 IMAD.IADD R90, R90, 0x1, -R22 ;  /* 0x000000015a5aa824 */ /* 0x000fe200078e0a16 */
[----:B--2---:R-:W-:Y:S02]  /*26c10*/  ISETP.GE.AND P4, PT, R0, RZ, PT ;  /* 0x000000ff0000720c */ /* 0x004fe40003f86270 */
[C---:B------:R-:W-:Y:S01]  /*26c20*/  ISETP.GT.U32.AND P6, PT, R22.reuse, R92, PT ;  /* 0x0000005c1600720c */ /* 0x040fe20003fc4070 */
[----:B------:R-:W2:Y:S01]  /*26c30*/  LDL R0, [R1+0x1c54] ;  /* 0x001c540001007983 */ /* 0x000ea20000100800 */
[C---:B------:R-:W-:Y:S01]  /*26c40*/  ISETP.GT.U32.AND P2, PT, R22.reuse, R18, PT ;  /* 0x000000121600720c */ /* 0x040fe20003f44070 */
[----:B------:R-:W-:Y:S01]  /*26c50*/  @!P5 IMAD.MOV R90, RZ, RZ, -R90 ;  /* 0x000000ffff5ad224 */ /* 0x000fe200078e0a5a */
[----:B------:R-:W-:Y:S01]  /*26c60*/  ISETP.GT.U32.AND P5, PT, R22, R93, PT ;  /* 0x0000005d1600720c */ /* 0x000fe20003fa4070 */
[----:B------:R1:W2:Y:S03]  /*26c70*/  @P0 LDG.E.U8 R71, desc[UR14][R24.64] ;  /* 0x0000000e18470981 */ /* 0x0002a6000c1e1100 */
[----:B------:R-:W-:-:S07]  /*26c80*/  SEL R90, R61, R90, !P1 ;  /* 0x0000005a3d5a7207 */ /* 0x000fce0004800000 */
[--C-:B------:R-:W-:Y:S02]  /*26c90*/  @!P2 IMAD.IADD R18, R18, 0x1, -R22.reuse ;  /* 0x000000011212a824 */ /* 0x100fe400078e0a16 */
[----:B------:R-:W-:Y:S01]  /*26ca0*/  @!P5 IMAD.IADD R93, R93, 0x1, -R22 ;  /* 0x000000015d5dd824 */ /* 0x000fe200078e0a16 */
[----:B----4-:R-:W-:Y:S02]  /*26cb0*/  ISETP.GE.AND P2, PT, R57, RZ, PT ;  /* 0x000000ff3900720c */ /* 0x010fe40003f46270 */
[----:B------:R-:W-:Y:S01]  /*26cc0*/  ISETP.GT.U32.AND P5, PT, R22, R18, PT ;  /* 0x000000121600720c */ /* 0x000fe20003fa4070 */
[----:B------:R-:W-:Y:S02]  /*26cd0*/  @!P4 IMAD.MOV R91, RZ, RZ, -R91 ;  /* 0x000000ffff5bc224 */ /* 0x000fe400078e0a5b */
[----:B------:R-:W-:Y:S01]  /*26ce0*/  IMAD R90, R90, UR10, RZ ;  /* 0x0000000a5a5a7c24 */ /* 0x000fe2000f8e02ff */
[----:B------:R-:W-:Y:S01]  /*26cf0*/  ISETP.GT.U32.AND P4, PT, R22, R93, PT ;  /* 0x0000005d1600720c */ /* 0x000fe20003f84070 */
[----:B-1----:R-:W-:-:S02]  /*26d00*/  @P0 IMAD.MOV.U32 R24, RZ, RZ, R16 ;  /* 0x000000ffff180224 */ /* 0x002fc400078e0010 */
[----:B------:R-:W-:Y:S02]  /*26d10*/  @P0 IMAD.MOV.U32 R25, RZ, RZ, R26 ;  /* 0x000000ffff190224 */ /* 0x000fe400078e001a */
[----:B------:R-:W-:Y:S01]  /*26d20*/  @!P6 IMAD.IADD R92, R92, 0x1, -R22 ;  /* 0x000000015c5ce824 */ /* 0x000fe200078e0a16 */
[----:B------:R-:W-:Y:S01]  /*26d30*/  IADD3 R16, P6, PT, R90, R20, RZ ;  /* 0x000000145a107210 */ /* 0x000fe20007fde0ff */
[----:B------:R-:W1:Y:S01]  /*26d40*/  LDCU UR10, c[0x0][0x3b0] ;  /* 0x00007600ff0a77ac */ /* 0x000e620008000800 */
[----:B------:R4:W2:Y:S01]  /*26d50*/  @P0 LDG.E.U8 R70, desc[UR14][R24.64] ;  /* 0x0000000e18460981 */ /* 0x0008a2000c1e1100 */
[----:B------:R-:W-:Y:S02]  /*26d60*/  @!P2 IMAD.MOV R92, RZ, RZ, -R92 ;  /* 0x000000ffff5ca224 */ /* 0x000fe400078e0a5c */
[--C-:B------:R-:W-:Y:S01]  /*26d70*/  @!P5 IMAD.IADD R18, R18, 0x1, -R22.reuse ;  /* 0x000000011212d824 */ /* 0x100fe200078e0a16 */
[----:B------:R-:W-:Y:S02]  /*26d80*/  ISETP.GT.U32.AND P2, PT, R22, R23, PT ;  /* 0x000000171600720c */ /* 0x000fe40003f44070 */
[----:B------:R-:W-:Y:S01]  /*26d90*/  SEL R91, R61, R91, !P1 ;  /* 0x0000005b3d5b7207 */ /* 0x000fe20004800000 */
[----:B------:R-:W-:Y:S01]  /*26da0*/  @!P4 IMAD.IADD R93, R93, 0x1, -R22 ;  /* 0x000000015d5dc824 */ /* 0x000fe200078e0a16 */
[----:B----4-:R-:W-:Y:S01]  /*26db0*/  LEA.HI.X.SX32 R24, R90, R17, 0x1, P6 ;  /* 0x000000115a187211 */ /* 0x010fe200030f0eff */
[----:B------:R-:W-:Y:S01]  /*26dc0*/  STL [R1+0x9a8], R16 ;  /* 0x0009a81001007387 */ /* 0x000fe20000100800 */
[----:B------:R-:W-:-:S03]  /*26dd0*/  SEL R92, R61, R92, !P1 ;  /* 0x0000005c3d5c7207 */ /* 0x000fc60004800000 */
[----:B------:R4:W-:Y:S01]  /*26de0*/  STL [R1+0x9a4], R24 ;  /* 0x0009a41801007387 */ /* 0x0009e20000100800 */
[----:B------:R-:W-:Y:S02]  /*26df0*/  @P0 IMAD.MOV.U32 R25, RZ, RZ, R24 ;  /* 0x000000ffff190224 */ /* 0x000fe400078e0018 */
[----:B------:R-:W-:Y:S01]  /*26e00*/  IMAD R91, R91, UR8, RZ ;  /* 0x000000085b5b7c24 */ /* 0x000fe2000f8e02ff */
[----:B------:R-:W2:Y:S04]  /*26e10*/  LDL R85, [R1+0x1ca8] ;  /* 0x001ca80001557983 */ /* 0x000ea80000100800 */
[----:B------:R-:W2:Y:S01]  /*26e20*/  LDL R57, [R1+0x1cd4] ;  /* 0x001cd40001397983 */ /* 0x000ea20000100800 */
[----:B------:R-:W-:Y:S01]  /*26e30*/  PRMT R49, RZ, 0x7610, R49 ;  /* 0x00007610ff317816 */ /* 0x000fe20000000031 */
[----:B0-----:R-:W-:-:S02]  /*26e40*/  IMAD R92, R92, UR9, RZ ;  /* 0x000000095c5c7c24 */ /* 0x001fc4000f8e02ff */
[----:B------:R-:W-:Y:S01]  /*26e50*/  @!P2 IMAD.IADD R23, R23, 0x1, -R22 ;  /* 0x000000011717a824 */ /* 0x000fe200078e0a16 */
[----:B------:R-:W-:Y:S02]  /*26e60*/  PRMT R67, RZ, 0x7610, R67 ;  /* 0x00007610ff437816 */ /* 0x000fe40000000043 */
[----:B------:R-:W-:Y:S01]  /*26e70*/  PRMT R68, RZ, 0x7610, R68 ;  /* 0x00007610ff447816 */ /* 0x000fe20000000044 */
[----:B----4-:R-:W-:Y:S02]  /*26e80*/  @P0 IMAD.MOV.U32 R24, RZ, RZ, R16 ;  /* 0x000000ffff180224 */ /* 0x010fe400078e0010 */
[----:B------:R-:W-:Y:S01]  /*26e90*/  IMAD.MOV.U32 R16, RZ, RZ, R18 ;  /* 0x000000ffff107224 */ /* 0x000fe200078e0012 */
[----:B---3--:R-:W-:Y:S02]  /*26ea0*/  ISETP.GT.U32.AND P6, PT, R22, R9, PT ;  /* 0x000000091600720c */ /* 0x008fe40003fc4070 */
[----:B------:R-:W-:-:S11]  /*26eb0*/  ISETP.GE.AND P5, PT, R10, RZ, PT ;  /* 0x000000ff0a00720c */ /* 0x000fd60003fa6270 */
[----:B------:R-:W-:Y:S01]  /*26ec0*/  @!P6 IMAD.IADD R9, R9, 0x1, -R22 ;  /* 0x000000010909e824 */ /* 0x000fe200078e0a16 */
[C---:B------:R-:W-:Y:S01]  /*26ed0*/  IADD3 R18, P2, PT, R91.reuse, R20, RZ ;  /* 0x000000145b127210 */ /* 0x040fe20007f5e0ff */
[----:B------:R0:W3:Y:S01]  /*26ee0*/  @P0 LDG.E.U8 R49, desc[UR14][R24.64] ;  /* 0x0000000e18310981 */ /* 0x0000e2000c1e1100 */
[----:B------:R-:W-:Y:S01]  /*26ef0*/  PRMT R48, RZ, 0x7610, R48 ;  /* 0x00007610ff307816 */ /* 0x000fe20000000030 */
[----:B------:R-:W4:Y:S01]  /*26f00*/  LDCU UR8, c[0x0][0x3b0] ;  /* 0x00007600ff0877ac */ /* 0x000f220008000800 */
[----:B------:R-:W2:Y:S01]  /*26f10*/  LDCU UR9, c[0x0][0x3b0] ;  /* 0x00007600ff0977ac */ /* 0x000ea20008000800 */
[----:B------:R-:W-:Y:S01]  /*26f20*/  @!P5 IMAD.MOV R16, RZ, RZ, -R16 ;  /* 0x000000ffff10d224 */ /* 0x000fe200078e0a10 */
[----:B0-----:R-:W-:Y:S02]  /*26f30*/  LEA.HI.X.SX32 R24, R91, R17, 0x1, P2 ;  /* 0x000000115b187211 */ /* 0x001fe400010f0eff */
[----:B------:R-:W-:Y:S02]  /*26f40*/  ISETP.GT.U32.AND P2, PT, R22, R9, PT ;  /* 0x000000091600720c */ /* 0x000fe40003f44070 */
[----:B------:R-:W-:Y:S01]  /*26f50*/  SEL R16, R61, R16, !P1 ;  /* 0x000000103d107207 */ /* 0x000fe20004800000 */
[----:B------:R-:W-:Y:S01]  /*26f60*/  STL [R1+0x9d8], R18 ;  /* 0x0009d81201007387 */ /* 0x000fe20000100800 */
[----:B------:R-:W-:-:S03]  /*26f70*/  @P0 IMAD.MOV.U32 R25, RZ, RZ, R24 ;  /* 0x000000ffff190224 */ /* 0x000fc600078e0018 */
[----:B-1----:R-:W-:Y:S01]  /*26f80*/  IMAD R16, R16, UR10, RZ ;  /* 0x0000000a10107c24 */ /* 0x002fe2000f8e02ff */
[----:B--2---:R-:W-:Y:S02]  /*26f90*/  ISETP.GE.AND P4, PT, R0, RZ, PT ;  /* 0x000000ff0000720c */ /* 0x004fe40003f86270 */
[----:B------:R-:W-:-:S03]  /*26fa0*/  IADD3 R0, P6, PT, R92, R20, RZ ;  /* 0x000000145c007210 */ /* 0x000fc60007fde0ff */
[----:B------:R-:W-:Y:S01]  /*26fb0*/  @!P2 IMAD.IADD R9, R9, 0x1, -R22 ;  /* 0x000000010909a824 */ /* 0x000fe200078e0a16 */
[----:B------:R-:W-:Y:S02]  /*26fc0*/  ISETP.GT.U32.AND P5, PT, R22, R23, PT ;  /* 0x000000171600720c */ /* 0x000fe40003fa4070 */
[----:B------:R-:W-:Y:S01]  /*26fd0*/  PRMT R66, RZ, 0x7610, R66 ;  /* 0x00007610ff427816 */ /* 0x000fe20000000042 */
[----:B------:R-:W0:Y:S01]  /*26fe0*/  LDCU UR10, c[0x0][0x3b0] ;  /* 0x00007600ff0a77ac */ /* 0x000e220008000800 */
[----:B------:R-:W-:Y:S04]  /*26ff0*/  STL [R1+0xa08], R0 ;  /* 0x000a080001007387 */ /* 0x000fe80000100800 */
[----:B------:R1:W-:Y:S01]  /*27000*/  STL [R1+0x9d4], R24 ;  /* 0x0009d41801007387 */ /* 0x0003e20000100800 */
[----:B------:R-:W-:Y:S01]  /*27010*/  @!P4 IMAD.MOV R93, RZ, RZ, -R93 ;  /* 0x000000ffff5dc224 */ /* 0x000fe200078e0a5d */
[----:B------:R-:W-:Y:S01]  /*27020*/  LEA.HI.X.SX32 R10, R92, R17, 0x1, P6 ;  /* 0x000000115c0a7211 */ /* 0x000fe200030f0eff */
[----:B-1----:R-:W-:-:S03]  /*27030*/  @P0 IMAD.MOV.U32 R24, RZ, RZ, R18 ;  /* 0x000000ffff180224 */ /* 0x002fc600078e0012 */
[----:B------:R-:W-:Y:S02]  /*27040*/  SEL R93, R61, R93, !P1 ;  /* 0x0000005d3d5d7207 */ /* 0x000fe40004800000 */
[C---:B------:R-:W-:Y:S01]  /*27050*/  IADD3 R26, P6, PT, R16.reuse, R20, RZ ;  /* 0x00000014101a7210 */ /* 0x040fe20007fde0ff */
[----:B------:R1:W2:Y:S02]  /*27060*/  @P0 LDG.E.U8 R67, desc[UR14][R24.64] ;  /* 0x0000000e18430981 */ /* 0x0002a4000c1e1100 */
[----:B------:R-:W-:Y:S01]  /*27070*/  IMAD R93, R93, UR12, RZ ;  /* 0x0000000c5d5d7c24 */ /* 0x000fe2000f8e02ff */
[----:B------:R-:W-:Y:S01]  /*27080*/  LEA.HI.X.SX32 R79, R16, R17, 0x1, P6 ;  /* 0x00000011104f7211 */ /* 0x000fe200030f0eff */
[----:B------:R0:W-:Y:S01]  /*27090*/  STL [R1+0xa04], R10 ;  /* 0x000a040a01007387 */ /* 0x0001e20000100800 */
[----:B------:R-:W-:Y:S02]  /*270a0*/  @!P5 IMAD.IADD R23, R23, 0x1, -R22 ;  /* 0x000000011717d824 */ /* 0x000fe400078e0a16 */
[----:B-1----:R-:W-:-:S02]  /*270b0*/  @P0 IMAD.MOV.U32 R24, RZ, RZ, R0 ;  /* 0x000000ffff180224 */ /* 0x002fc400078e0000 */
[----:B------:R-:W-:Y:S01]  /*270c0*/  @P0 IMAD.MOV.U32 R25, RZ, RZ, R10 ;  /* 0x000000ffff190224 */ /* 0x000fe200078e000a */
[----:B------:R-:W2:Y:S01]  /*270d0*/  LDL R0, [R1+0x1c58] ;  /* 0x001c580001007983 */ /* 0x000ea20000100800 */
[----:B0-----:R-:W-:-:S03]  /*270e0*/  IADD3 R10, P2, PT, R93, R20, RZ ;  /* 0x000000145d0a7210 */ /* 0x001fc60007f5e0ff */
[----:B------:R-:W3:Y:S01]  /*270f0*/  LDL.LU R18, [R1+0x24] ;  /* 0x0000240001127983 */ /* 0x000ee20000300800 */
[----:B------:R-:W-:-:S03]  /*27100*/  ISETP.GT.U32.AND P4, PT, R22, R56, PT ;  /* 0x000000381600720c */ /* 0x000fc60003f84070 */
[----:B------:R0:W3:Y:S01]  /*27110*/  @P0 LDG.E.U8 R68, desc[UR14][R24.64] ;  /* 0x0000000e18440981 */ /* 0x0000e2000c1e1100 */
[----:B------:R-:W-:-:S03]  /*27120*/  LEA.HI.X.SX32 R16, R93, R17, 0x1, P2 ;  /* 0x000000115d107211 */ /* 0x000fc600010f0eff */
[----:B------:R-:W-:Y:S04]  /*27130*/  STL [R1+0xa38], R26 ;  /* 0x000a381a01007387 */ /* 0x000fe80000100800 */
[----:B------:R1:W-:Y:S04]  /*27140*/  STL [R1+0xa68], R10 ;  /* 0x000a680a01007387 */ /* 0x0003e80000100800 */
[----:B------:R-:W-:Y:S01]  /*27150*/  STL [R1+0xa34], R79 ;  /* 0x000a344f01007387 */ /* 0x000fe20000100800 */
[----:B------:R-:W1:Y:S01]  /*27160*/  LDCU UR12, c[0x0][0x3b0] ;  /* 0x00007600ff0c77ac */ /* 0x000e620008000800 */
[----:B0-----:R-:W-:-:S02]  /*27170*/  @P0 IMAD.MOV.U32 R24, RZ, RZ, R26 ;  /* 0x000000ffff180224 */ /* 0x001fc400078e001a */
[----:B------:R-:W-:Y:S01]  /*27180*/  @P0 IMAD.MOV.U32 R25, RZ, RZ, R79 ;  /* 0x000000ffff190224 */ /* 0x000fe200078e004f */
[----:B------:R0:W-:Y:S04]  /*27190*/  STL [R1+0xa64], R16 ;  /* 0x000a641001007387 */ /* 0x0001e80000100800 */
[----:B------:R0:W3:Y:S02]  /*271a0*/  @P0 LDG.E.U8 R48, desc[UR14][R24.64] ;  /* 0x0000000e18300981 */ /* 0x0000e4000c1e1100 */
[----:B0-----:R-:W-:Y:S02]  /*271b0*/  @P0 IMAD.MOV.U32 R24, RZ, RZ, R10 ;  /* 0x000000ffff180224 */ /* 0x001fe400078e000a */
[----:B-1----:R-:W3:Y:S01]  /*271c0*/  LDL R10, [R1+0x1c84] ;  /* 0x001c8400010a7983 */ /* 0x002ee20000100800 */
[----:B------:R-:W-:-:S02]  /*271d0*/  ISETP.GT.U32.AND P5, PT, R22, R53, PT ;  /* 0x000000351600720c */ /* 0x000fc40003fa4070 */
[----:B------:R-:W-:Y:S02]  /*271e0*/  ISETP.GE.AND P6, PT, R85, RZ, PT ;  /* 0x000000ff5500720c */ /* 0x000fe40003fc6270 */
[----:B------:R-:W-:Y:S01]  /*271f0*/  ISETP.GE.AND P2, PT, R57, RZ, PT ;  /* 0x000000ff3900720c */ /* 0x000fe20003f46270 */
[----:B------:R-:W-:Y:S02]  /*27200*/  @P0 IMAD.MOV.U32 R25, RZ, RZ, R16 ;  /* 0x000000ffff190224 */ /* 0x000fe400078e0010 */
[----:B------:R-:W-:Y:S02]  /*27210*/  IMAD.MOV.U32 R16, RZ, RZ, R9 ;  /* 0x000000ffff107224 */ /* 0x000fe400078e0009 */
[--C-:B------:R-:W-:Y:S01]  /*27220*/  @!P4 IMAD.IADD R56, R56, 0x1, -R22.reuse ;  /* 0x000000013838c824 */ /* 0x100fe200078e0a16 */
[----:B------:R-:W3:Y:S04]  /*27230*/  LDL.LU R84, [R1+0x2c] ;  /* 0x00002c0001547983 */ /* 0x000ee80000300800 */
[----:B------:R0:W3:Y:S01]  /*27240*/  @P0 LDG.E.U8 R66, desc[UR14][R24.64] ;  /* 0x0000000e18420981 */ /* 0x0000e2000c1e1100 */
[----:B------:R-:W-:-:S02]  /*27250*/  @!P5 IMAD.IADD R53, R53, 0x1, -R22 ;  /* 0x000000013535d824 */ /* 0x000fc400078e0a16 */
[----:B------:R-:W-:Y:S02]  /*27260*/  @!P6 IMAD.MOV R23, RZ, RZ, -R23 ;  /* 0x000000ffff17e224 */ /* 0x000fe400078e0a17 */
[----:B------:R-:W-:Y:S01]  /*27270*/  @!P2 IMAD.MOV R16, RZ, RZ, -R16 ;  /* 0x000000ffff10a224 */ /* 0x000fe200078e0a10 */
[C---:B------:R-:W-:Y:S02]  /*27280*/  ISETP.GT.U32.AND P6, PT, R22.reuse, R50, PT ;  /* 0x000000321600720c */ /* 0x040fe40003fc4070 */
[----:B------:R-:W-:Y:S02]  /*27290*/  ISETP.GT.U32.AND P4, PT, R22, R53, PT ;  /* 0x000000351600720c */ /* 0x000fe40003f84070 */
[C---:B------:R-:W-:Y:S02]  /*272a0*/  SEL R23, R61.reuse, R23, !P1 ;  /* 0x000000173d177207 */ /* 0x040fe40004800000 */
[----:B------:R-:W-:-:S03]  /*272b0*/  SEL R16, R61, R16, !P1 ;  /* 0x000000103d107207 */ /* 0x000fc60004800000 */
[----:B----4-:R-:W-:Y:S02]  /*272c0*/  IMAD R23, R23, UR8, RZ ;  /* 0x0000000817177c24 */ /* 0x010fe4000f8e02ff */
[----:B------:R-:W-:Y:S01]  /*272d0*/  IMAD R16, R16, UR9, RZ ;  /* 0x0000000910107c24 */ /* 0x000fe2000f8e02ff */
[----:B------:R-:W-:Y:S02]  /*272e0*/  ISETP.GT.U32.AND P5, PT, R22, R56, PT ;  /* 0x000000381600720c */ /* 0x000fe40003fa4070 */
[----:B------:R-:W-:Y:S02]  /*272f0*/  PRMT R64, RZ, 0x7610, R64 ;  /* 0x00007610ff407816 */ /* 0x000fe40000000040 */
[----:B------:R-:W-:Y:S01]  /*27300*/  PRMT R62, RZ, 0x7610, R62 ;  /* 0x00007610ff3e7816 */ /* 0x000fe2000000003e */
[--C-:B------:R-:W-:Y:S02]  /*27310*/  @!P6 IMAD.IADD R50, R50, 0x1, -R22.reuse ;  /* 0x000000013232e824 */ /* 0x100fe400078e0a16 */
[----:B------:R-:W-:Y:S01]  /*27320*/  @!P4 IMAD.IADD R53, R53, 0x1, -R22 ;  /* 0x000000013535c824 */ /* 0x000fe200078e0a16 */
[----:B0-----:R-:W-:-:S02]  /*27330*/  IADD3 R24, P4, PT, R23, R20, RZ ;  /* 0x0000001417187210 */ /* 0x001fc40007f9e0ff */
[----:B------:R-:W-:Y:S02]  /*27340*/  IADD3 R9, P6, PT, R16, R20, RZ ;  /* 0x0000001410097210 */ /* 0x000fe40007fde0ff */
[----:B------:R-:W-:Y:S01]  /*27350*/  PRMT R60, RZ, 0x7610, R60 ;  /* 0x00007610ff3c7816 */ /* 0x000fe2000000003c */
[----:B------:R-:W0:Y:S01]  /*27360*/  LDCU UR9, c[0x0][0x3b0] ;  /* 0x00007600ff0977ac */ /* 0x000e220008000800 */
[----:B------:R-:W-:Y:S01]  /*27370*/  LEA.HI.X.SX32 R25, R23, R17, 0x1, P4 ;  /* 0x0000001117197211 */ /* 0x000fe200020f0eff */
[----:B------:R-:W1:Y:S01]  /*27380*/  LDCU UR8, c[0x0][0x3b0] ;  /* 0x00007600ff0877ac */ /* 0x000e620008000800 */
[----:B--2---:R-:W-:Y:S01]  /*27390*/  ISETP.GE.AND P2, PT, R0, RZ, PT ;  /* 0x000000ff0000720c */ /* 0x004fe20003f46270 */
[----:B------:R-:W-:Y:S01]  /*273a0*/  @!P5 IMAD.IADD R56, R56, 0x1, -R22 ;  /* 0x000000013838d824 */ /* 0x000fe200078e0a16 */
[----:B------:R-:W2:Y:S04]  /*273b0*/  LDL.LU R0, [R1+0x30] ;  /* 0x0000300001007983 */ /* 0x000ea80000300800 */
[----:B------:R-:W-:Y:S04]  /*273c0*/  STL [R1+0xa90], R24 ;  /* 0x000a901801007387 */ /* 0x000fe80000100800 */
[----:B------:R-:W-:Y:S01]  /*273d0*/  STL [R1+0xab8], R9 ;  /* 0x000ab80901007387 */ /* 0x000fe20000100800 */
[----:B---3--:R-:W-:-:S02]  /*273e0*/  ISETP.GE.AND P4, PT, R10, RZ, PT ;  /* 0x000000ff0a00720c */ /* 0x008fc40003f86270 */
[----:B------:R-:W-:Y:S01]  /*273f0*/  LEA.HI.X.SX32 R16, R16, R17, 0x1, P6 ;  /* 0x0000001110107211 */ /* 0x000fe200030f0eff */
[----:B------:R-:W3:Y:S01]  /*27400*/  LDL R10, [R1+0x1b14] ;  /* 0x001b1400010a7983 */ /* 0x000ee20000100800 */
[C---:B------:R-:W-:Y:S01]  /*27410*/  ISETP.GT.U32.AND P5, PT, R22.reuse, R18, PT ;  /* 0x000000121600720c */ /* 0x040fe20003fa4070 */
[----:B------:R-:W-:Y:S01]  /*27420*/  @!P2 IMAD.MOV R56, RZ, RZ, -R56 ;  /* 0x000000ffff38a224 */ /* 0x000fe200078e0a38 */
[----:B------:R-:W-:Y:S01]  /*27430*/  ISETP.GT.U32.AND P6, PT, R22, R50, PT ;  /* 0x000000321600720c */ /* 0x000fe20003fc4070 */
[----:B------:R4:W-:Y:S04]  /*27440*/  STL [R1+0xa8c], R25 ;  /* 0x000a8c1901007387 */ /* 0x0009e80000100800 */
[----:B------:R4:W2:Y:S01]  /*27450*/  @P0 LDG.E.U8 R64, desc[UR14][R24.64] ;  /* 0x0000000e18400981 */ /* 0x0008a2000c1e1100 */
[----:B------:R-:W-:Y:S01]  /*27460*/  SEL R56, R61, R56, !P1 ;  /* 0x000000383d387207 */ /* 0x000fe20004800000 */
[----:B------:R-:W-:-:S04]  /*27470*/  @!P4 IMAD.MOV R53, RZ, RZ, -R53 ;  /* 0x000000ffff35c224 */ /* 0x000fc800078e0a35 */
[----:B------:R-:W-:Y:S01]  /*27480*/  @!P5 IMAD.IADD R18, R18, 0x1, -R22 ;  /* 0x000000011212d824 */ /* 0x000fe200078e0a16 */
[----:B------:R-:W-:Y:S01]  /*27490*/  ISETP.GE.AND P5, PT, R69, RZ, PT ;  /* 0x000000ff4500720c */ /* 0x000fe20003fa6270 */
[----:B------:R0:W-:Y:S04]  /*274a0*/  STL [R1+0xab4], R16 ;  /* 0x000ab41001007387 */ /* 0x0001e80000100800 */
[----:B------:R-:W2:Y:S01]  /*274b0*/  LDL.LU R69, [R1+0x1d30] ;  /* 0x001d300001457983 */ /* 0x000ea20000300800 */
[----:B------:R-:W-:Y:S01]  /*274c0*/  IMAD R56, R56, UR10, RZ ;  /* 0x0000000a38387c24 */ /* 0x000fe2000f8e02ff */
[----:B------:R-:W-:Y:S02]  /*274d0*/  SEL R53, R61, R53, !P1 ;  /* 0x000000353d357207 */ /* 0x000fe40004800000 */
[----:B------:R-:W2:Y:S04]  /*274e0*/  LDL R79, [R1+0x1b34] ;  /* 0x001b3400014f7983 */ /* 0x000ea80000100800 */
[----:B------:R-:W2:Y:S01]  /*274f0*/  LDL.LU R26, [R1+0x34] ;  /* 0x00003400011a7983 */ /* 0x000ea20000300800 */
[----:B----4-:R-:W-:-:S02]  /*27500*/  @P0 IMAD.MOV.U32 R25, RZ, RZ, R16 ;  /* 0x000000ffff190224 */ /* 0x010fc400078e0010 */
[----:B------:R-:W-:Y:S02]  /*27510*/  @!P6 IMAD.IADD R50, R50, 0x1, -R22 ;  /* 0x000000013232e824 */ /* 0x000fe400078e0a16 */
[----:B------:R-:W-:Y:S02]  /*27520*/  IMAD R53, R53, UR12, RZ ;  /* 0x0000000c35357c24 */ /* 0x000fe4000f8e02ff */
[----:B------:R-:W-:Y:S01]  /*27530*/  @P0 IMAD.MOV.U32 R24, RZ, RZ, R9 ;  /* 0x000000ffff180224 */ /* 0x000fe200078e0009 */
[----:B0-----:R-:W-:Y:S02]  /*27540*/  IADD3 R16, P6, PT, R56, R20, RZ ;  /* 0x0000001438107210 */ /* 0x001fe40007fde0ff */
[----:B------:R-:W-:Y:S01]  /*27550*/  ISETP.GT.U32.AND P4, PT, R22, R18, PT ;  /* 0x000000121600720c */ /* 0x000fe20003f84070 */
[----:B------:R-:W-:Y:S01]  /*27560*/  @!P5 IMAD.MOV R50, RZ, RZ, -R50 ;  /* 0x000000ffff32d224 */ /* 0x000fe200078e0a32 */
[----:B------:R-:W-:Y:S02]  /*27570*/  IADD3 R9, P5, PT, R53, R20, RZ ;  /* 0x0000001435097210 */ /* 0x000fe40007fbe0ff */
[----:B------:R-:W-:-:S02]  /*27580*/  LEA.HI.X.SX32 R23, R56, R17, 0x1, P6 ;  /* 0x0000001138177211 */ /* 0x000fc400030f0eff */
[----:B------:R-:W-:Y:S01]  /*27590*/  ISETP.GT.U32.AND P2, PT, R22, R84, PT ;  /* 0x000000541600720c */ /* 0x000fe20003f44070 */
[----:B------:R-:W4:Y:S04]  /*275a0*/  LDL.LU R57, [R1+0x3c] ;  /* 0x00003c0001397983 */ /* 0x000f280000300800 */
[----:B------:R0:W-:Y:S04]  /*275b0*/  STL [R1+0xae0], R16 ;  /* 0x000ae01001007387 */ /* 0x0001e80000100800 */
[----:B------:R-:W-:Y:S04]  /*275c0*/  STL [R1+0xadc], R23 ;  /* 0x000adc1701007387 */ /* 0x000fe80000100800 */
[----:B------:R-:W-:Y:S04]  /*275d0*/  STL [R1+0xb08], R9 ;  /* 0x000b080901007387 */ /* 0x000fe80000100800 */
[----:B------:R-:W4:Y:S04]  /*275e0*/  LDL R85, [R1+0x1b54] ;  /* 0x001b540001557983 */ /* 0x000f280000100800 */
[----:B------:R0:W4:Y:S01]  /*275f0*/  @P0 LDG.E.U8 R62, desc[UR14][R24.64] ;  /* 0x0000000e183e0981 */ /* 0x000122000c1e1100 */
[----:B------:R-:W-:-:S02]  /*27600*/  PRMT R59, RZ, 0x7610, R59 ;  /* 0x00007610ff3b7816 */ /* 0x000fc4000000003b */
[----:B------:R-:W-:Y:S01]  /*27610*/  PRMT R58, RZ, 0x7610, R58 ;  /* 0x00007610ff3a7816 */ /* 0x000fe2000000003a */
[----:B------:R-:W-:Y:S01]  /*27620*/  @!P4 IMAD.IADD R18, R18, 0x1, -R22 ;  /* 0x000000011212c824 */ /* 0x000fe200078e0a16 */
[----:B------:R-:W-:Y:S01]  /*27630*/  PRMT R47, RZ, 0x7610, R47 ;  /* 0x00007610ff2f7816 */ /* 0x000fe2000000002f */
[----:B------:R-:W1:Y:S01]  /*27640*/  LDCU UR10, c[0x0][0x3b0] ;  /* 0x00007600ff0a77ac */ /* 0x000e620008000800 */
[----:B------:R-:W-:Y:S01]  /*27650*/  PRMT R46, RZ, 0x7610, R46 ;  /* 0x00007610ff2e7816 */ /* 0x000fe2000000002e */
[----:B------:R-:W-:Y:S01]  /*27660*/  @!P2 IMAD.IADD R84, R84, 0x1, -R22 ;  /* 0x000000015454a824 */ /* 0x000fe200078e0a16 */
[----:B------:R-:W-:Y:S02]  /*27670*/  PRMT R45, RZ, 0x7610, R45 ;  /* 0x00007610ff2d7816 */ /* 0x000fe4000000002d */
[----:B------:R-:W-:Y:S01]  /*27680*/  PRMT R44, RZ, 0x7610, R44 ;  /* 0x00007610ff2c7816 */ /* 0x000fe2000000002c */
[----:B0-----:R-:W-:Y:S02]  /*27690*/  @P0 IMAD.MOV.U32 R24, RZ, RZ, R16 ;  /* 0x000000ffff180224 */ /* 0x001fe400078e0010 */
[----:B------:R-:W-:Y:S01]  /*276a0*/  @P0 IMAD.MOV.U32 R25, RZ, RZ, R23 ;  /* 0x000000ffff190224 */ /* 0x000fe200078e0017 */
[----:B------:R-:W-:-:S02]  /*276b0*/  LEA.HI.X.SX32 R16, R53, R17, 0x1, P5 ;  /* 0x0000001135107211 */ /* 0x000fc400028f0eff */
[----:B------:R-:W-:Y:S01]  /*276c0*/  PRMT R43, RZ, 0x7610, R43 ;  /* 0x00007610ff2b7816 */ /* 0x000fe2000000002b */
[----:B------:R-:W0:Y:S01]  /*276d0*/  LDCU UR12, c[0x0][0x3b0] ;  /* 0x00007600ff0c77ac */ /* 0x000e220008000800 */
[----:B------:R1:W4:Y:S02]  /*276e0*/  @P0 LDG.E.U8 R60, desc[UR14][R24.64] ;  /* 0x0000000e183c0981 */ /* 0x000324000c1e1100 */
[----:B-1----:R-:W-:Y:S01]  /*276f0*/  @P0 IMAD.MOV.U32 R25, RZ, RZ, R16 ;  /* 0x000000ffff190224 */ /* 0x002fe200078e0010 */
[----:B---3--:R-:W-:Y:S02]  /*27700*/  ISETP.GE.AND P2, PT, R10, RZ, PT ;  /* 0x000000ff0a00720c */ /* 0x008fe40003f46270 */
[----:B------:R-:W3:Y:S04]  /*27710*/  LDL.LU R10, [R1+0x38] ;  /* 0x00003800010a7983 */ /* 0x000ee80000300800 */
[----:B------:R1:W-:Y:S02]  /*27720*/  STL [R1+0xb04], R16 ;  /* 0x000b041001007387 */ /* 0x0003e40000100800 */
[----:B-1----:R-:W-:-:S02]  /*27730*/  IMAD.MOV.U32 R16, RZ, RZ, R18 ;  /* 0x000000ffff107224 */ /* 0x002fc400078e0012 */
[----:B------:R-:W3:Y:S01]  /*27740*/  LDL R18, [R1+0x1b74] ;  /* 0x001b740001127983 */ /* 0x000ee20000100800 */
[C---:B--2---:R-:W-:Y:S02]  /*27750*/  ISETP.GT.U32.AND P6, PT, R22.reuse, R0, PT ;  /* 0x000000001600720c */ /* 0x044fe40003fc4070 */
[----:B------:R-:W-:Y:S01]  /*27760*/  SEL R50, R61, R50, !P1 ;  /* 0x000000323d327207 */ /* 0x000fe20004800000 */
[----:B------:R-:W-:Y:S01]  /*27770*/  @!P2 IMAD.MOV R16, RZ, RZ, -R16 ;  /* 0x000000ffff10a224 */ /* 0x000fe200078e0a10 */
[----:B------:R-:W-:-:S03]  /*27780*/  ISETP.GT.U32.AND P2, PT, R22, R26, PT ;  /* 0x0000001a1600720c */ /* 0x000fc60003f44070 */
[----:B------:R-:W-:-:S06]  /*27790*/  IMAD R50, R50, UR9, RZ ;  /* 0x0000000932327c24 */ /* 0x000fcc000f8e02ff */
[--C-:B------:R-:W-:Y:S01]  /*277a0*/  @!P6 IMAD.IADD R0, R0, 0x1, -R22.reuse ;  /* 0x000000010000e824 */ /* 0x100fe200078e0a16 */
[----:B------:R-:W-:Y:S01]  /*277b0*/  SEL R16, R61, R16, !P1 ;  /* 0x000000103d107207 */ /* 0x000fe20004800000 */
[----:B------:R-:W-:Y:S01]  /*277c0*/  @P0 IMAD.MOV.U32 R24, RZ, RZ, R9 ;  /* 0x000000ffff180224 */ /* 0x000fe200078e0009 */
[C---:B------:R-:W-:Y:S01]  /*277d0*/  ISETP.GT.U32.AND P5, PT, R22.reuse, R84, PT ;  /* 0x000000541600720c */ /* 0x040fe20003fa4070 */
[----:B------:R-:W1:Y:S01]  /*277e0*/  LDCU UR9, c[0x0][0x3b0] ;  /* 0x00007600ff0977ac */ /* 0x000e620008000800 */
[----:B------:R-:W-:Y:S02]  /*277f0*/  ISETP.GT.U32.AND P6, PT, R22, R0, PT ;  /* 0x000000001600720c */ /* 0x000fe40003fc4070 */
[----:B------:R-:W-:Y:S01]  /*27800*/  IADD3 R9, P4, PT, R50, R20, RZ ;  /* 0x0000001432097210 */ /* 0x000fe20007f9e0ff */
[----:B------:R-:W-:Y:S02]  /*27810*/  IMAD R16, R16, UR8, RZ ;  /* 0x0000000810107c24 */ /* 0x000fe4000f8e02ff */
[----:B------:R-:W-:Y:S01]  /*27820*/  @!P2 IMAD.IADD R26, R26, 0x1, -R22 ;  /* 0x000000011a1aa824 */ /* 0x000fe200078e0a16 */
[----:B------:R2:W3:Y:S01]  /*27830*/  @P0 LDG.E.U8 R59, desc[UR14][R24.64] ;  /* 0x0000000e183b0981 */ /* 0x0004e2000c1e1100 */
[----:B------:R-:W-:-:S03]  /*27840*/  LEA.HI.X.SX32 R23, R50, R17, 0x1, P4 ;  /* 0x0000001132177211 */ /* 0x000fc600020f0eff */
[----:B------:R0:W-:Y:S01]  /*27850*/  STL [R1+0xb30], R9 ;  /* 0x000b300901007387 */ /* 0x0001e20000100800 */
[----:B------:R-:W-:Y:S02]  /*27860*/  ISETP.GE.AND P4, PT, R79, RZ, PT ;  /* 0x000000ff4f00720c */ /* 0x000fe40003f86270 */
[----:B----4-:R-:W-:Y:S01]  /*27870*/  ISETP.GE.AND P2, PT, R85, RZ, PT ;  /* 0x000000ff5500720c */ /* 0x010fe20003f46270 */
[----:B------:R-:W4:Y:S01]  /*27880*/  LDCU UR8, c[0x0][0x3b0] ;  /* 0x00007600ff0877ac */ /* 0x000f220008000800 */
[----:B------:R0:W-:Y:S04]  /*27890*/  STL [R1+0xb2c], R23 ;  /* 0x000b2c1701007387 */ /* 0x0001e80000100800 */
[----:B------:R-:W4:Y:S01]  /*278a0*/  LDL R79, [R1+0x1b94] ;  /* 0x001b9400014f7983 */ /* 0x000f220000100800 */
[----:B------:R-:W-:Y:S01]  /*278b0*/  @!P6 IMAD.IADD R0, R0, 0x1, -R22 ;  /* 0x000000010000e824 */ /* 0x000fe200078e0a16 */
[----:B------:R-:W-:Y:S01]  /*278c0*/  IADD3 R50, P6, PT, R16, R20, RZ ;  /* 0x0000001410327210 */ /* 0x000fe20007fde0ff */
[----:B--2---:R-:W-:-:S02]  /*278d0*/  @P0 IMAD.MOV.U32 R24, RZ, RZ, R9 ;  /* 0x000000ffff180224 */ /* 0x004fc400078e0009 */
[----:B------:R-:W-:Y:S01]  /*278e0*/  @P0 IMAD.MOV.U32 R25, RZ, RZ, R23 ;  /* 0x000000ffff190224 */ /* 0x000fe200078e0017 */
[----:B0-----:R-:W2:Y:S01]  /*278f0*/  LDL.LU R9, [R1+0x44] ;  /* 0x0000440001097983 */ /* 0x001ea20000300800 */
[----:B------:R-:W-:-:S03]  /*27900*/  LEA.HI.X.SX32 R16, R16, R17, 0x1, P6 ;  /* 0x0000001110107211 */ /* 0x000fc600030f0eff */
[----:B------:R-:W-:Y:S01]  /*27910*/  STL [R1+0x760], R50 ;  /* 0x0007603201007387 */ /* 0x000fe20000100800 */
[----:B------:R-:W-:-:S03]  /*27920*/  @!P5 IMAD.IADD R84, R84, 0x1, -R22 ;  /* 0x000000015454d824 */ /* 0x000fc600078e0a16 */
[----:B------:R0:W2:Y:S04]  /*27930*/  @P0 LDG.E.U8 R58, desc[UR14][R24.64] ;  /* 0x0000000e183a0981 */ /* 0x0000a8000c1e1100 */
[----:B------:R1:W-:Y:S01]  /*27940*/  STL [R1+0x75c], R16 ;  /* 0x00075c1001007387 */ /* 0x0003e20000100800 */
[----:B------:R-:W-:-:S03]  /*27950*/  IMAD.MOV.U32 R23, RZ, RZ, R84 ;  /* 0x000000ffff177224 */ /* 0x000fc600078e0054 */
[----:B------:R-:W2:Y:S01]  /*27960*/  LDL.LU R84, [R1+0x4c] ;  /* 0x00004c0001547983 */ /* 0x000ea20000300800 */
[----:B0-----:R-:W-:Y:S02]  /*27970*/  @P0 IMAD.MOV.U32 R25, RZ, RZ, R16 ;  /* 0x000000ffff190224 */ /* 0x001fe400078e0010 */
[----:B-1----:R-:W-:-:S04]  /*27980*/  IMAD.MOV.U32 R16, RZ, RZ, R0 ;  /* 0x000000ffff107224 */ /* 0x002fc800078e0000 */
[----:B------:R-:W-:Y:S01]  /*27990*/  @!P2 IMAD.MOV R16, RZ, RZ, -R16 ;  /* 0x000000ffff10a224 */ /* 0x000fe200078e0a10 */
[----:B---3--:R-:W-:Y:S02]  /*279a0*/  ISETP.GE.AND P2, PT, R18, RZ, PT ;  /* 0x000000ff1200720c */ /* 0x008fe40003f46270 */
[----:B------:R-:W3:Y:S01]  /*279b0*/  LDL R18, [R1+0x1bb8] ;  /* 0x001bb80001127983 */ /* 0x000ee20000100800 */
[C---:B------:R-:W-:Y:S01]  /*279c0*/  ISETP.GT.U32.AND P5, PT, R22.reuse, R57, PT ;  /* 0x000000391600720c */ /* 0x040fe20003fa4070 */
[----:B------:R-:W-:Y:S01]  /*279d0*/  @!P4 IMAD.MOV R23, RZ, RZ, -R23 ;  /* 0x000000ffff17c224 */ /* 0x000fe200078e0a17 */
[----:B------:R-:W-:Y:S01]  /*279e0*/  ISETP.GT.U32.AND P6, PT, R22, R10, PT ;  /* 0x0000000a1600720c */ /* 0x000fe20003fc4070 */
[----:B------:R-:W-:-:S03]  /*279f0*/  @P0 IMAD.MOV.U32 R24, RZ, RZ, R50 ;  /* 0x000000ffff180224 */ /* 0x000fc600078e0032 */
[----:B------:R-:W-:Y:S02]  /*27a00*/  SEL R23, R61, R23, !P1 ;  /* 0x000000173d177207 */ /* 0x000fe40004800000 */
[----:B------:R-:W-:Y:S01]  /*27a10*/  ISETP.GT.U32.AND P4, PT, R22, R26, PT ;  /* 0x0000001a1600720c */ /* 0x000fe20003f84070 */
[----:B------:R0:W3:Y:S04]  /*27a20*/  @P0 LDG.E.U8 R47, desc[UR14][R24.64] ;  /* 0x0000000e182f0981 */ /* 0x0000e8000c1e1100 */
[--C-:B------:R-:W-:Y:S02]  /*27a30*/  @!P5 IMAD.IADD R57, R57, 0x1, -R22.reuse ;  /* 0x000000013939d824 */ /* 0x100fe400078e0a16 */
[----:B0-----:R-:W-:Y:S02]  /*27a40*/  IMAD R24, R23, UR9, RZ ;  /* 0x0000000917187c24 */ /* 0x001fe4000f8e02ff */
[----:B------:R-:W-:Y:S01]  /*27a50*/  @!P6 IMAD.IADD R10, R10, 0x1, -R22 ;  /* 0x000000010a0ae824 */ /* 0x000fe200078e0a16 */
[----:B------:R-:W-:-:S02]  /*27a60*/  ISETP.GT.U32.AND P5, PT, R22, R57, PT ;  /* 0x000000391600720c */ /* 0x000fc40003fa4070 */
[----:B------:R-:W-:Y:S01]  /*27a70*/  SEL R16, R61, R16, !P1 ;  /* 0x000000103d107207 */ /* 0x000fe20004800000 */
[----:B------:R-:W-:Y:S01]  /*27a80*/  @!P4 IMAD.IADD R26, R26, 0x1, -R22 ;  /* 0x000000011a1ac824 */ /* 0x000fe200078e0a16 */
[C---:B------:R-:W-:Y:S01]  /*27a90*/  IADD3 R0, P6, PT, R24.reuse, R20, RZ ;  /* 0x0000001418007210 */ /* 0x040fe20007fde0ff */
[----:B------:R-:W0:Y:S03]  /*27aa0*/  LDCU UR9, c[0x0][0x3b0] ;  /* 0x00007600ff0977ac */ /* 0x000e260008000800 */
[----:B------:R-:W-:Y:S01]  /*27ab0*/  LEA.HI.X.SX32 R24, R24, R17, 0x1, P6 ;  /* 0x0000001118187211 */ /* 0x000fe200030f0eff */
[----:B----4-:R-:W-:Y:S01]  /*27ac0*/  IMAD R16, R16, UR8, RZ ;  /* 0x0000000810107c24 */ /* 0x010fe2000f8e02ff */
[----:B------:R-:W-:Y:S01]  /*27ad0*/  STL [R1+0x7a0], R0 ;  /* 0x0007a00001007387 */ /* 0x000fe20000100800 */
[----:B------:R-:W-:-:S03]  /*27ae0*/  ISETP.GE.AND P4, PT, R79, RZ, PT ;  /* 0x000000ff4f00720c */ /* 0x000fc60003f86270 */
[----:B------:R1:W-:Y:S01]  /*27af0*/  STL [R1+0x79c], R24 ;  /* 0x00079c1801007387 */ /* 0x0003e20000100800 */
[----:B------:R-:W-:-:S03]  /*27b00*/  @P0 IMAD.MOV.U32 R25, RZ, RZ, R24 ;  /* 0x000000ffff190224 */ /* 0x000fc600078e0018 */
[----:B------:R-:W4:Y:S01]  /*27b10*/  LDL R79, [R1+0x1bd4] ;  /* 0x001bd400014f7983 */ /* 0x000f220000100800 */
[----:B------:R-:W-:Y:S01]  /*27b20*/  IMAD.MOV.U32 R23, RZ, RZ, R26 ;  /* 0x000000ffff177224 */ /* 0x000fe200078e001a */
[C---:B------:R-:W-:Y:S01]  /*27b30*/  IADD3 R26, P6, PT, R16.reuse, R20, RZ ;  /* 0x00000014101a7210 */ /* 0x040fe20007fde0ff */
[----:B------:R-:W-:Y:S01]  /*27b40*/  @!P5 IMAD.IADD R57, R57, 0x1, -R22 ;  /* 0x000000013939d824 */ /* 0x000fe200078e0a16 */
[----:B------:R-:W0:Y:S01]  /*27b50*/  LDCU UR8, c[0x0][0x3b0] ;  /* 0x00007600ff0877ac */ /* 0x000e220008000800 */
[----:B-1----:R-:W-:Y:S02]  /*27b60*/  @P0 IMAD.MOV.U32 R24, RZ, RZ, R0 ;  /* 0x000000ffff180224 */ /* 0x002fe400078e0000 */
[----:B------:R-:W4:Y:S01]  /*27b70*/  LDL.LU R0, [R1+0x54] ;  /* 0x0000540001007983 */ /* 0x000f220000300800 */
[----:B------:R-:W-:Y:S01]  /*27b80*/  LEA.HI.X.SX32 R50, R16, R17, 0x1, P6 ;  /* 0x0000001110327211 */ /* 0x000fe200030f0eff */
[----:B------:R-:W-:Y:S02]  /*27b90*/  IMAD.MOV.U32 R16, RZ, RZ, R57 ;  /* 0x000000ffff107224 */ /* 0x000fe400078e0039 */
[----:B------:R1:W-:Y:S02]  /*27ba0*/  STL [R1+0x7e0], R26 ;  /* 0x0007e01a01007387 */ /* 0x0003e40000100800 */
[----:B------:R-:W-:Y:S01]  /*27bb0*/  @!P4 IMAD.MOV R16, RZ, RZ, -R16 ;  /* 0x000000ffff10c224 */ /* 0x000fe200078e0a10 */
[----:B--2---:R-:W-:Y:S01]  /*27bc0*/  ISETP.GT.U32.AND P5, PT, R22, R9, PT ;  /* 0x000000091600720c */ /* 0x004fe20003fa4070 */
[----:B------:R2:W-:Y:S01]  /*27bd0*/  STL [R1+0x7dc], R50 ;  /* 0x0007dc3201007387 */ /* 0x0005e20000100800 */
[----:B------:R-:W-:-:S03]  /*27be0*/  @!P2 IMAD.MOV R23, RZ, RZ, -R23 ;  /* 0x000000ffff17a224 */ /* 0x000fc600078e0a17 */
[----:B------:R0:W4:Y:S01]  /*27bf0*/  @P0 LDG.E.U8 R46, desc[UR14][R24.64] ;  /* 0x0000000e182e0981 */ /* 0x000122000c1e1100 */
[----:B---3--:R-:W-:-:S03]  /*27c00*/  ISETP.GE.AND P4, PT, R18, RZ, PT ;  /* 0x000000ff1200720c */ /* 0x008fc60003f86270 */
[----:B------:R-:W3:Y:S01]  /*27c10*/  LDL R18, [R1+0x1bf4] ;  /* 0x001bf40001127983 */ /* 0x000ee20000100800 */
[C---:B------:R-:W-:Y:S01]  /*27c20*/  ISETP.GT.U32.AND P2, PT, R22.reuse, R10, PT ;  /* 0x0000000a1600720c */ /* 0x040fe20003f44070 */
[----:B0-----:R-:W-:Y:S02]  /*27c30*/  @P0 IMAD.MOV.U32 R24, RZ, RZ, R26 ;  /* 0x000000ffff180224 */ /* 0x001fe400078e001a */
[----:B------:R-:W-:Y:S01]  /*27c40*/  @P0 IMAD.MOV.U32 R25, RZ, RZ, R50 ;  /* 0x000000ffff190224 */ /* 0x000fe200078e0032 */
[----:B------:R-:W-:Y:S01]  /*27c50*/  ISETP.GT.U32.AND P6, PT, R22, R84, PT ;  /* 0x000000541600720c */ /* 0x000fe20003fc4070 */
[----:B------:R-:W-:Y:S01]  /*27c60*/  @!P5 IMAD.IADD R9, R9, 0x1, -R22 ;  /* 0x000000010909d824 */ /* 0x000fe200078e0a16 */
[----:B-1----:R-:W3:Y:S04]  /*27c70*/  LDL.LU R26, [R1+0x58] ;  /* 0x00005800011a7983 */ /* 0x002ee80000300800 */
[----:B------:R0:W3:Y:S04]  /*27c80*/  @P0 LDG.E.U8 R45, desc[UR14][R24.64] ;  /* 0x0000000e182d0981 */ /* 0x0000e8000c1e1100 */
[----:B------:R-:W3:Y:S01]  /*27c90*/  LDL.LU R57, [R1+0x5c] ;  /* 0x00005c0001397983 */ /* 0x000ee20000300800 */
[----:B0-----:R-:W-:-:S02]  /*27ca0*/  SEL R24, R61, R23, !P1 ;  /* 0x000000173d187207 */ /* 0x001fc40004800000 */
[----:B------:R-:W-:Y:S01]  /*27cb0*/  SEL R23, R61, R16, !P1 ;  /* 0x000000103d177207 */ /* 0x000fe20004800000 */
[----:B------:R-:W-:Y:S02]  /*27cc0*/  @!P2 IMAD.IADD R10, R10, 0x1, -R22 ;  /* 0x000000010a0aa824 */ /* 0x000fe400078e0a16 */
[----:B------:R-:W-:Y:S01]  /*27cd0*/  IMAD R24, R24, UR10, RZ ;  /* 0x0000000a18187c24 */ /* 0x000fe2000f8e02ff */
[----:B------:R-:W-:Y:S01]  /*27ce0*/  ISETP.GT.U32.AND P5, PT, R22, R9, PT ;  /* 0x000000091600720c */ /* 0x000fe20003fa4070 */
[----:B------:R-:W-:Y:S02]  /*27cf0*/  IMAD.MOV.U32 R16, RZ, RZ, R10 ;  /* 0x000000ffff107224 */ /* 0x000fe400078e000a */
[----:B------:R-:W-:Y:S02]  /*27d00*/  IMAD R23, R23, UR8, RZ ;  /* 0x0000000817177c24 */ /* 0x000fe4000f8e02ff */
[----:B------:R-:W-:Y:S01]  /*27d10*/  @!P6 IMAD.IADD R84, R84, 0x1, -R22 ;  /* 0x000000015454e824 */ /* 0x000fe200078e0a16 */
[-C--:B------:R-:W-:Y:S01]  /*27d20*/  IADD3 R25, P6, PT, R24, R20.reuse, RZ ;  /* 0x0000001418197210 */ /* 0x080fe20007fde0ff */
[----:B------:R-:W-:Y:S01]  /*27d30*/  @!P4 IMAD.MOV R16, RZ, RZ, -R16 ;  /* 0x000000ffff10c224 */ /* 0x000fe200078e0a10 */
[----:B------:R-:W0:Y:S01]  /*27d40*/  LDCU UR8, c[0x0][0x3b0] ;  /* 0x00007600ff0877ac */ /* 0x000e220008000800 */
[----:B------:R-:W-:-:S02]  /*27d50*/  IADD3 R10, P4, PT, R23, R20, RZ ;  /* 0x00000014170a7210 */ /* 0x000fc40007f9e0ff */
[----:B------:R-:W-:Y:S01]  /*27d60*/  LEA.HI.X.SX32 R53, R24, R17, 0x1, P6 ;  /* 0x0000001118357211 */ /* 0x000fe200030f0eff */
[----:B------:R1:W-:Y:S04]  /*27d70*/  STL [R1+0x838], R25 ;  /* 0x0008381901007387 */ /* 0x0003e80000100800 */
[----:B------:R0:W-:Y:S01]  /*27d80*/  STL [R1+0x950], R10 ;  /* 0x0009500a01007387 */ /* 0x0001e20000100800 */
[----:B------:R-:W-:-:S03]  /*27d90*/  @P0 IMAD.MOV.U32 R24, RZ, RZ, R25 ;  /* 0x000000ffff180224 */ /* 0x000fc600078e0019 */
[----:B------:R-:W3:Y:S01]  /*27da0*/  LDL R85, [R1+0x1c14] ;  /* 0x001c140001557983 */ /* 0x000ee20000100800 */
[----:B--2---:R-:W-:Y:S01]  /*27db0*/  LEA.HI.X.SX32 R50, R23, R17, 0x1, P4 ;  /* 0x0000001117327211 */ /* 0x004fe200020f0eff */
[----:B------:R-:W-:Y:S01]  /*27dc0*/  @!P5 IMAD.IADD R9, R9, 0x1, -R22 ;  /* 0x000000010909d824 */ /* 0x000fe200078e0a16 */
[----:B----4-:R-:W-:Y:S02]  /*27dd0*/  ISETP.GE.AND P5, PT, R79, RZ, PT ;  /* 0x000000ff4f00720c */ /* 0x010fe40003fa6270 */
[----:B------:R-:W-:Y:S02]  /*27de0*/  PRMT R42, RZ, 0x7610, R42 ;  /* 0x00007610ff2a7816 */ /* 0x000fe4000000002a */
[----:B------:R-:W-:Y:S02]  /*27df0*/  PRMT R41, RZ, 0x7610, R41 ;  /* 0x00007610ff297816 */ /* 0x000fe40000000029 */
[----:B------:R-:W-:Y:S01]  /*27e00*/  PRMT R40, RZ, 0x7610, R40 ;  /* 0x00007610ff287816 */ /* 0x000fe20000000028 */
[----:B-1----:R-:W-:Y:S01]  /*27e10*/  @P0 IMAD.MOV.U32 R25, RZ, RZ, R53 ;  /* 0x000000ffff190224 */ /* 0x002fe200078e0035 */
[----:B------:R-:W-:-:S02]  /*27e20*/  ISETP.GT.U32.AND P4, PT, R22, R0, PT ;  /* 0x000000001600720c */ /* 0x000fc40003f84070 */
[----:B------:R-:W-:Y:S01]  /*27e30*/  SEL R23, R61, R16, !P1 ;  /* 0x000000103d177207 */ /* 0x000fe20004800000 */
[----:B------:R-:W1:Y:S01]  /*27e40*/  LDCU UR10, c[0x0][0x3b0] ;  /* 0x00007600ff0a77ac */ /* 0x000e620008000800 */
[----:B------:R2:W4:Y:S01]  /*27e50*/  @P0 LDG.E.U8 R44, desc[UR14][R24.64] ;  /* 0x0000000e182c0981 */ /* 0x000522000c1e1100 */
[----:B------:R-:W-:-:S03]  /*27e60*/  ISETP.GT.U32.AND P2, PT, R22, R84, PT ;  /* 0x000000541600720c */ /* 0x000fc60003f44070 */
[----:B------:R-:W-:Y:S01]  /*27e70*/  STL [R1+0x834], R53 ;  /* 0x0008343501007387 */ /* 0x000fe20000100800 */
[----:B------:R-:W-:Y:S02]  /*27e80*/  IMAD.MOV.U32 R16, RZ, RZ, R9 ;  /* 0x000000ffff107224 */ /* 0x000fe400078e0009 */
[----:B--2---:R-:W-:Y:S02]  /*27e90*/  @P0 IMAD.MOV.U32 R24, RZ, RZ, R10 ;  /* 0x000000ffff180224 */ /* 0x004fe400078e000a */
[----:B------:R-:W-:Y:S01]  /*27ea0*/  @P0 IMAD.MOV.U32 R25, RZ, RZ, R50 ;  /* 0x000000ffff190224 */ /* 0x000fe200078e0032 */
[----:B------:R-:W-:Y:S04]  /*27eb0*/  STL [R1+0x94c], R50 ;  /* 0x00094c3201007387 */ /* 0x000fe80000100800 */
[----:B------:R-:W2:Y:S01]  /*27ec0*/  LDL R79, [R1+0x1c34] ;  /* 0x001c3400014f7983 */ /* 0x000ea20000100800 */
[----:B------:R-:W-:-:S02]  /*27ed0*/  @!P5 IMAD.MOV R16, RZ, RZ, -R16 ;  /* 0x000000ffff10d224 */ /* 0x000fc400078e0a10 */
[--C-:B------:R-:W-:Y:S01]  /*27ee0*/  @!P4 IMAD.IADD R0, R0, 0x1, -R22.reuse ;  /* 0x000000010000c824 */ /* 0x100fe200078e0a16 */
[----:B------:R0:W4:Y:S01]  /*27ef0*/  @P0 LDG.E.U8 R43, desc[UR14][R24.64] ;  /* 0x0000000e182b0981 */ /* 0x000122000c1e1100 */
[----:B------:R-:W-:-:S03]  /*27f00*/  @!P2 IMAD.IADD R84, R84, 0x1, -R22 ;  /* 0x000000015454a824 */ /* 0x000fc600078e0a16 */
[----:B------:R-:W4:Y:S01]  /*27f10*/  LDL.LU R9, [R1+0x68] ;  /* 0x0000680001097983 */ /* 0x000f220000300800 */
[----:B0-----:R-:W-:Y:S01]  /*27f20*/  IMAD R24, R23, UR9, RZ ;  /* 0x0000000917187c24 */ /* 0x001fe2000f8e02ff */
[----:B------:R-:W-:Y:S02]  /*27f30*/  SEL R23, R61, R16, !P1 ;  /* 0x000000103d177207 */ /* 0x000fe40004800000 */
[----:B------:R-:W-:Y:S01]  /*27f40*/  ISETP.GT.U32.AND P4, PT, R22, R0, PT ;  /* 0x000000001600720c */ /* 0x000fe20003f84070 */
[----:B------:R-:W0:Y:S01]  /*27f50*/  LDCU UR9, c[0x0][0x3b0] ;  /* 0x00007600ff0977ac */ /* 0x000e220008000800 */
[----:B------:R-:W-:Y:S01]  /*27f60*/  IADD3 R10, P5, PT, R24, R20, RZ ;  /* 0x00000014180a7210 */ /* 0x000fe20007fbe0ff */
[----:B------:R-:W-:Y:S02]  /*27f70*/  IMAD.MOV.U32 R16, RZ, RZ, R84 ;  /* 0x000000ffff107224 */ /* 0x000fe400078e0054 */
[----:B------:R-:W-:Y:S01]  /*27f80*/  IMAD R23, R23, UR12, RZ ;  /* 0x0000000c17177c24 */ /* 0x000fe2000f8e02ff */
[----:B------:R-:W-:-:S02]  /*27f90*/  PRMT R38, RZ, 0x7610, R38 ;  /* 0x00007610ff267816 */ /* 0x000fc40000000026 */
[----:B------:R-:W-:Y:S01]  /*27fa0*/  PRMT R39, RZ, 0x7610, R39 ;  /* 0x00007610ff277816 */ /* 0x000fe20000000027 */
[----:B------:R0:W-:Y:S01]  /*27fb0*/  STL [R1+0x980], R10 ;  /* 0x0009800a01007387 */ /* 0x0001e20000100800 */
[----:B------:R-:W-:Y:S02]  /*27fc0*/  PRMT R37, RZ, 0x7610, R37 ;  /* 0x00007610ff257816 */ /* 0x000fe40000000025 */
[----:B------:R-:W-:Y:S02]  /*27fd0*/  PRMT R36, RZ, 0x7610, R36 ;  /* 0x00007610ff247816 */ /* 0x000fe40000000024 */
[----:B------:R-:W-:Y:S02]  /*27fe0*/  PRMT R35, RZ, 0x7610, R35 ;  /* 0x00007610ff237816 */ /* 0x000fe40000000023 */
[----:B------:R-:W-:Y:S01]  /*27ff0*/  PRMT R34, RZ, 0x7610, R34 ;  /* 0x00007610ff227816 */ /* 0x000fe20000000022 */
[----:B------:R-:W-:Y:S01]  /*28000*/  @!P4 IMAD.IADD R0, R0, 0x1, -R22 ;  /* 0x000000010000c824 */ /* 0x000fe200078e0a16 */
[----:B------:R-:W-:-:S02]  /*28010*/  PRMT R33, RZ, 0x7610, R33 ;  /* 0x00007610ff217816 */ /* 0x000fc40000000021 */
[----:B------:R-:W-:Y:S02]  /*28020*/  PRMT R31, RZ, 0x7610, R31 ;  /* 0x00007610ff1f7816 */ /* 0x000fe4000000001f */
[----:B------:R-:W-:Y:S02]  /*28030*/  PRMT R32, RZ, 0x7610, R32 ;  /* 0x00007610ff207816 */ /* 0x000fe40000000020 */
[----:B------:R-:W-:Y:S02]  /*28040*/  PRMT R30, RZ, 0x7610, R30 ;  /* 0x00007610ff1e7816 */ /* 0x000fe4000000001e */
[----:B------:R-:W-:Y:S02]  /*28050*/  PRMT R29, RZ, 0x7610, R29 ;  /* 0x00007610ff1d7816 */ /* 0x000fe4000000001d */
[----:B------:R-:W-:Y:S01]  /*28060*/  PRMT R28, RZ, 0x7610, R28 ;  /* 0x00007610ff1c7816 */ /* 0x000fe2000000001c */
[----:B------:R-:W0:Y:S01]  /*28070*/  LDCU UR12, c[0x0][0x3b0] ;  /* 0x00007600ff0c77ac */ /* 0x000e220008000800 */
[----:B---3--:R-:W-:-:S02]  /*28080*/  ISETP.GE.AND P6, PT, R18, RZ, PT ;  /* 0x000000ff1200720c */ /* 0x008fc40003fc6270 */
[----:B------:R-:W-:Y:S01]  /*28090*/  LEA.HI.X.SX32 R18, R24, R17, 0x1, P5 ;  /* 0x0000001118127211 */ /* 0x000fe200028f0eff */
[----:B------:R-:W-:-:S04]  /*280a0*/  @P0 IMAD.MOV.U32 R24, RZ, RZ, R10 ;  /* 0x000000ffff180224 */ /* 0x000fc800078e000a */
[----:B------:R3:W-:Y:S01]  /*280b0*/  STL [R1+0x97c], R18 ;  /* 0x00097c1201007387 */ /* 0x0007e20000100800 */
[----:B------:R-:W-:-:S03]  /*280c0*/  @P0 IMAD.MOV.U32 R25, RZ, RZ, R18 ;  /* 0x000000ffff190224 */ /* 0x000fc600078e0012 */
[----:B0-----:R-:W4:Y:S04]  /*280d0*/  LDL R10, [R1+0x1c68] ;  /* 0x001c6800010a7983 */ /* 0x001f280000100800 */
[----:B------:R0:W4:Y:S01]  /*280e0*/  @P0 LDG.E.U8 R42, desc[UR14][R24.64] ;  /* 0x0000000e182a0981 */ /* 0x000122000c1e1100 */
[----:B------:R-:W-:-:S03]  /*280f0*/  @!P6 IMAD.MOV R16, RZ, RZ, -R16 ;  /* 0x000000ffff10e224 */ /* 0x000fc600078e0a10 */
[----:B---3--:R-:W3:Y:S01]  /*28100*/  LDL.LU R18, [R1+0x70] ;  /* 0x0000700001127983 */ /* 0x008ee20000300800 */
[----:B------:R-:W-:Y:S02]  /*28110*/  IADD3 R50, P6, PT, R23, R20, RZ ;  /* 0x0000001417327210 */ /* 0x000fe40007fde0ff */
[----:B------:R-:W-:Y:S02]  /*28120*/  SEL R16, R61, R16, !P1 ;  /* 0x000000103d107207 */ /* 0x000fe40004800000 */
[----:B0-----:R-:W-:Y:S01]  /*28130*/  LEA.HI.X.SX32 R24, R23, R17, 0x1, P6 ;  /* 0x0000001117187211 */ /* 0x001fe200030f0eff */
[----:B------:R-:W-:Y:S02]  /*28140*/  STL [R1+0x9b0], R50 ;  /* 0x0009b03201007387 */ /* 0x000fe40000100800 */
[----:B------:R-:W-:Y:S02]  /*28150*/  IMAD R23, R16, UR8, RZ ;  /* 0x0000000810177c24 */ /* 0x000fe4000f8e02ff */
[----:B------:R-:W-:Y:S01]  /*28160*/  IMAD.MOV.U32 R16, RZ, RZ, R0 ;  /* 0x000000ffff107224 */ /* 0x000fe200078e0000 */
[C---:B------:R-:W-:Y:S01]  /*28170*/  ISETP.GT.U32.AND P2, PT, R22.reuse, R26, PT ;  /* 0x0000001a1600720c */ /* 0x040fe20003f44070 */
[----:B------:R0:W-:Y:S04]  /*28180*/  STL [R1+0x9ac], R24 ;  /* 0x0009ac1801007387 */ /* 0x0001e80000100800 */
[----:B------:R-:W3:Y:S01]  /*28190*/  LDL R0, [R1+0x1cac] ;  /* 0x001cac0001007983 */ /* 0x000ee20000100800 */
[----:B------:R-:W-:Y:S01]  /*281a0*/  ISETP.GT.U32.AND P5, PT, R22, R57, PT ;  /* 0x000000391600720c */ /* 0x000fe20003fa4070 */
[----:B------:R-:W-:Y:S01]  /*281b0*/  @P0 IMAD.MOV.U32 R25, RZ, RZ, R24 ;  /* 0x000000ffff190224 */ /* 0x000fe200078e0018 */
[----:B------:R-:W1:Y:S05]  /*281c0*/  LDCU UR8, c[0x0][0x3b0] ;  /* 0x00007600ff0877ac */ /* 0x000e6a0008000800 */
[----:B------:R-:W-:Y:S01]  /*281d0*/  @!P2 IMAD.IADD R26, R26, 0x1, -R22 ;  /* 0x000000011a1aa824 */ /* 0x000fe200078e0a16 */
[----:B------:R-:W-:-:S04]  /*281e0*/  ISETP.GE.AND P2, PT, R85, RZ, PT ;  /* 0x000000ff5500720c */ /* 0x000fc80003f46270 */
[----:B------:R-:W-:Y:S01]  /*281f0*/  ISETP.GT.U32.AND P4, PT, R22, R26, PT ;  /* 0x0000001a1600720c */ /* 0x000fe20003f84070 */
[----:B0-----:R-:W-:Y:S02]  /*28200*/  @P0 IMAD.MOV.U32 R24, RZ, RZ, R50 ;  /* 0x000000ffff180224 */ /* 0x001fe400078e0032 */
[----:B------:R-:W-:-:S03]  /*28210*/  @!P5 IMAD.IADD R57, R57, 0x1, -R22 ;  /* 0x000000013939d824 */ /* 0x000fc600078e0a16 */
[----:B------:R0:W3:Y:S03]  /*28220*/  @P0 LDG.E.U8 R41, desc[UR14][R24.64] ;  /* 0x0000000e18290981 */ /* 0x0000e6000c1e1100 */
[----:B------:R-:W-:Y:S01]  /*28230*/  @!P2 IMAD.MOV R16, RZ, RZ, -R16 ;  /* 0x000000ffff10a224 */ /* 0x000fe200078e0a10 */
[----:B------:R-:W-:Y:S02]  /*28240*/  ISETP.GT.U32.AND P5, PT, R22, R57, PT ;  /* 0x000000391600720c */ /* 0x000fe40003fa4070 */
[----:B--2---:R-:W-:Y:S02]  /*28250*/  ISETP.GE.AND P2, PT, R79, RZ, PT ;  /* 0x000000ff4f00720c */ /* 0x004fe40003f46270 */
[----:B0-----:R-:W-:Y:S01]  /*28260*/  IADD3 R24, P6, PT, R23, R20, RZ ;  /* 0x0000001417187210 */ /* 0x001fe20007fde0ff */
[----:B------:R-:W-:-:S03]  /*28270*/  @!P4 IMAD.IADD R26, R26, 0x1, -R22 ;  /* 0x000000011a1ac824 */ /* 0x000fc600078e0a16 */
[----:B------:R-:W-:Y:S02]  /*28280*/  LEA.HI.X.SX32 R25, R23, R17, 0x1, P6 ;  /* 0x0000001117197211 */ /* 0x000fe400030f0eff */
[----:B------:R-:W-:Y:S01]  /*28290*/  SEL R23, R61, R16, !P1 ;  /* 0x000000103d177207 */ /* 0x000fe20004800000 */
[----:B------:R-:W-:Y:S01]  /*282a0*/  IMAD.MOV.U32 R16, RZ, RZ, R26 ;  /* 0x000000ffff107224 */ /* 0x000fe200078e001a */
[----:B------:R0:W-:Y:S04]  /*282b0*/  STL [R1+0x9e0], R24 ;  /* 0x0009e01801007387 */ /* 0x0001e80000100800 */
[----:B------:R0:W2:Y:S01]  /*282c0*/  @P0 LDG.E.U8 R40, desc[UR14][R24.64] ;  /* 0x0000000e18280981 */ /* 0x0000a2000c1e1100 */
[----:B------:R-:W-:Y:S02]  /*282d0*/  @!P2 IMAD.MOV R16, RZ, RZ, -R16 ;  /* 0x000000ffff10a224 */ /* 0x000fe400078e0a10 */
[----:B------:R-:W-:-:S02]  /*282e0*/  @!P5 IMAD.IADD R57, R57, 0x1, -R22 ;  /* 0x000000013939d824 */ /* 0x000fc400078e0a16 */
[----:B0-----:R-:W-:Y:S01]  /*282f0*/  IMAD R24, R23, UR9, RZ ;  /* 0x0000000917187c24 */ /* 0x001fe2000f8e02ff */
[----:B------:R0:W-:Y:S01]  /*28300*/  STL [R1+0x9dc], R25 ;  /* 0x0009dc1901007387 */ /* 0x0001e20000100800 */
[----:B------:R-:W-:Y:S01]  /*28310*/  SEL R23, R61, R16, !P1 ;  /* 0x000000103d177207 */ /* 0x000fe20004800000 */
[----:B------:R-:W-:Y:S01]  /*28320*/  IMAD.MOV.U32 R16, RZ, RZ, R57 ;  /* 0x000000ffff107224 */ /* 0x000fe200078e0039 */
[----:B----4-:R-:W-:Y:S01]  /*28330*/  ISETP.GT.U32.AND P4, PT, R22, R9, PT ;  /* 0x000000091600720c */ /* 0x010fe20003f84070 */
[----:B------:R-:W4:Y:S01]  /*28340*/  LDCU UR9, c[0x0][0x3b0] ;  /* 0x00007600ff0977ac */ /* 0x000f220008000800 */
[----:B------:R-:W-:Y:S02]  /*28350*/  ISETP.GE.AND P6, PT, R10, RZ, PT ;  /* 0x000000ff0a00720c */ /* 0x000fe40003fc6270 */
[----:B------:R-:W-:Y:S02]  /*28360*/  IADD3 R10, P5, PT, R24, R20, RZ ;  /* 0x00000014180a7210 */ /* 0x000fe40007fbe0ff */
[----:B---3--:R-:W-:-:S02]  /*28370*/  ISETP.GT.U32.AND P2, PT, R22, R18, PT ;  /* 0x000000121600720c */ /* 0x008fc40003f44070 */
[----:B0-----:R-:W-:Y:S01]  /*28380*/  LEA.HI.X.SX32 R25, R24, R17, 0x1, P5 ;  /* 0x0000001118197211 */ /* 0x001fe200028f0eff */
[----:B------:R0:W-:Y:S04]  /*28390*/  STL [R1+0xa10], R10 ;  /* 0x000a100a01007387 */ /* 0x0001e80000100800 */
[----:B------:R3:W-:Y:S04]  /*283a0*/  STL [R1+0xa0c], R25 ;  /* 0x000a0c1901007387 */ /* 0x0007e80000100800 */
[----:B------:R-:W2:Y:S02]  /*283b0*/  LDL R57, [R1+0x1cd8] ;  /* 0x001cd80001397983 */ /* 0x000ea40000100800 */
[----:B------:R-:W-:Y:S01]  /*283c0*/  @!P2 IMAD.IADD R18, R18, 0x1, -R22 ;  /* 0x000000011212a824 */ /* 0x000fe200078e0a16 */
[----:B------:R-:W-:-:S02]  /*283d0*/  ISETP.GE.AND P2, PT, R0, RZ, PT ;  /* 0x000000ff0000720c */ /* 0x000fc40003f46270 */
[----:B------:R-:W4:Y:S01]  /*283e0*/  LDL R0, [R1+0x1c5c] ;  /* 0x001c5c0001007983 */ /* 0x000f220000100800 */
[----:B------:R-:W-:Y:S01]  /*283f0*/  @!P4 IMAD.IADD R9, R9, 0x1, -R22 ;  /* 0x000000010909c824 */ /* 0x000fe200078e0a16 */
[C---:B------:R-:W-:Y:S01]  /*28400*/  ISETP.GT.U32.AND P4, PT, R22.reuse, R69, PT ;  /* 0x000000451600720c */ /* 0x040fe20003f84070 */
[----:B-1----:R-:W-:Y:S02]  /*28410*/  IMAD R23, R23, UR8, RZ ;  /* 0x0000000817177c24 */ /* 0x002fe4000f8e02ff */
[----:B------:R-:W-:Y:S02]  /*28420*/  @!P6 IMAD.MOV R16, RZ, RZ, -R16 ;  /* 0x000000ffff10e224 */ /* 0x000fe400078e0a10 */
[----:B------:R-:W-:Y:S01]  /*28430*/  @P0 IMAD.MOV.U32 R24, RZ, RZ, R10 ;  /* 0x000000ffff180224 */ /* 0x000fe200078e000a */
[----:B------:R-:W-:Y:S01]  /*28440*/  ISETP.GT.U32.AND P5, PT, R22, R9, PT ;  /* 0x000000091600720c */ /* 0x000fe20003fa4070 */
[----:B------:R-:W4:Y:S01]  /*28450*/  LDL.LU R83, [R1+0x80] ;  /* 0x0000800001537983 */ /* 0x000f220000300800 */
[----:B0-----:R-:W-:-:S02]  /*28460*/  IADD3 R10, P6, PT, R23, R20, RZ ;  /* 0x00000014170a7210 */ /* 0x001fc40007fde0ff */
[----:B------:R-:W-:Y:S01]  /*28470*/  SEL R16, R61, R16, !P1 ;  /* 0x000000103d107207 */ /* 0x000fe20004800000 */
[----:B------:R0:W4:Y:S02]  /*28480*/  @P0 LDG.E.U8 R38, desc[UR14][R24.64] ;  /* 0x0000000e18260981 */ /* 0x000124000c1e1100 */
[----:B------:R-:W-:Y:S01]  /*28490*/  @!P4 IMAD.IADD R69, R69, 0x1, -R22 ;  /* 0x000000014545c824 */ /* 0x000fe200078e0a16 */
[----:B------:R-:W-:Y:S01]  /*284a0*/  ISETP.GT.U32.AND P4, PT, R22, R18, PT ;  /* 0x000000121600720c */ /* 0x000fe20003f84070 */
[----:B------:R-:W1:Y:S01]  /*284b0*/  LDCU UR8, c[0x0][0x3b0] ;  /* 0x00007600ff0877ac */ /* 0x000e620008000800 */
[----:B0-----:R-:W-:-:S03]  /*284c0*/  LEA.HI.X.SX32 R24, R23, R17, 0x1, P6 ;  /* 0x0000001117187211 */ /* 0x001fc600030f0eff */
[----:B------:R-:W-:Y:S02]  /*284d0*/  @!P5 IMAD.IADD R9, R9, 0x1, -R22 ;  /* 0x000000010909d824 */ /* 0x000fe400078e0a16 */
[----:B------:R-:W-:Y:S01]  /*284e0*/  IMAD R23, R16, UR10, RZ ;  /* 0x0000000a10177c24 */ /* 0x000fe2000f8e02ff */
[----:B------:R-:W-:Y:S01]  /*284f0*/  STL [R1+0xa40], R10 ;  /* 0x000a400a01007387 */ /* 0x000fe20000100800 */
[----:B------:R-:W-:-:S03]  /*28500*/  ISETP.GT.U32.AND P5, PT, R22, R69, PT ;  /* 0x000000451600720c */ /* 0x000fc60003fa4070 */
[----:B------:R0:W-:Y:S01]  /*28510*/  STL [R1+0xa3c], R24 ;  /* 0x000a3c1801007387 */ /* 0x0001e20000100800 */
[----:B---3--:R-:W-:Y:S02]  /*28520*/  @P0 IMAD.MOV.U32 R25, RZ, RZ, R24 ;  /* 0x000000ffff190224 */ /* 0x008fe400078e0018 */
[----:B------:R-:W-:Y:S01]  /*28530*/  IMAD.MOV.U32 R16, RZ, RZ, R9 ;  /* 0x000000ffff107224 */ /* 0x000fe200078e0009 */
[----:B------:R-:W3:Y:S01]  /*28540*/  LDCU UR10, c[0x0][0x3b0] ;  /* 0x00007600ff0a77ac */ /* 0x000ee20008000800 */
[----:B------:R-:W3:Y:S01]  /*28550*/  LDL R9, [R1+0x1c90] ;  /* 0x001c900001097983 */ /* 0x000ee20000100800 */
[----:B0-----:R-:W-:Y:S01]  /*28560*/  @P0 IMAD.MOV.U32 R24, RZ, RZ, R10 ;  /* 0x000000ffff180224 */ /* 0x001fe200078e000a */
[----:B------:R-:W-:-:S04]  /*28570*/  IADD3 R10, P6, PT, R23, R20, RZ ;  /* 0x00000014170a7210 */ /* 0x000fc80007fde0ff */
[----:B------:R0:W3:Y:S01]  /*28580*/  @P0 LDG.E.U8 R39, desc[UR14][R24.64] ;  /* 0x0000000e18270981 */ /* 0x0000e2000c1e1100 */
[----:B------:R-:W-:-:S03]  /*28590*/  @!P4 IMAD.IADD R18, R18, 0x1, -R22 ;  /* 0x000000011212c824 */ /* 0x000fc600078e0a16 */
[----:B------:R-:W-:Y:S01]  /*285a0*/  STL [R1+0xa70], R10 ;  /* 0x000a700a01007387 */ /* 0x000fe20000100800 */
[----:B------:R-:W-:Y:S01]  /*285b0*/  @!P5 IMAD.IADD R69, R69, 0x1, -R22 ;  /* 0x000000014545d824 */ /* 0x000fe200078e0a16 */
[----:B0-----:R-:W-:-:S05]  /*285c0*/  LEA.HI.X.SX32 R24, R23, R17, 0x1, P6 ;  /* 0x0000001117187211 */ /* 0x001fca00030f0eff */
[----:B------:R0:W-:Y:S01]  /*285d0*/  STL [R1+0xa6c], R24 ;  /* 0x000a6c1801007387 */ /* 0x0001e20000100800 */
[----:B--2---:R-:W-:-:S03]  /*285e0*/  ISETP.GE.AND P4, PT, R57, RZ, PT ;  /* 0x000000ff3900720c */ /* 0x004fc60003f86270 */
[----:B------:R-:W2:Y:S01]  /*285f0*/  LDL.LU R57, [R1+0x88] ;  /* 0x0000880001397983 */ /* 0x000ea20000300800 */
[----:B----4-:R-:W-:-:S03]  /*28600*/  ISETP.GE.AND P5, PT, R0, RZ, PT ;  /* 0x000000ff0000720c */ /* 0x010fc60003fa6270 */
[----:B------:R-:W4:Y:S01]  /*28610*/  LDL R0, [R1+0x1c9c] ;  /* 0x001c9c0001007983 */ /* 0x000f220000100800 */
[----:B------:R-:W-:Y:S01]  /*28620*/  @!P2 IMAD.MOV R16, RZ, RZ, -R16 ;  /* 0x000000ffff10a224 */ /* 0x000fe200078e0a10 */
[----:B------:R-:W-:-:S04]  /*28630*/  ISETP.GT.U32.AND P2, PT, R22, R65, PT ;  /* 0x000000411600720c */ /* 0x000fc80003f44070 */
[----:B------:R-:W-:Y:S01]  /*28640*/  SEL R16, R61, R16, !P1 ;  /* 0x000000103d107207 */ /* 0x000fe20004800000 */
[----:B------:R-:W-:-:S04]  /*28650*/  @P0 IMAD.MOV.U32 R25, RZ, RZ, R24 ;  /* 0x000000ffff190224 */ /* 0x000fc800078e0018 */
[----:B-1----:R-:W-:Y:S02]  /*28660*/  IMAD R23, R16, UR8, RZ ;  /* 0x0000000810177c24 */ /* 0x002fe4000f8e02ff */
[----:B0-----:R-:W-:Y:S01]  /*28670*/  @P0 IMAD.MOV.U32 R24, RZ, RZ, R10 ;  /* 0x000000ffff180224 */ /* 0x001fe200078e000a */
[----:B------:R-:W-:Y:S01]  /*28680*/  ISETP.GT.U32.AND P6, PT, R22, R63, PT ;  /* 0x0000003f1600720c */ /* 0x000fe20003fc4070 */
[----:B------:R-:W-:Y:S01]  /*28690*/  @!P2 IMAD.IADD R65, R65, 0x1, -R22 ;  /* 0x000000014141a824 */ /* 0x000fe200078e0a16 */
[C---:B------:R-:W-:Y:S01]  /*286a0*/  IADD3 R10, P2, PT, R23.reuse, R20, RZ ;  /* 0x00000014170a7210 */ /* 0x040fe20007f5e0ff */
[----:B------:R-:W-:Y:S01]  /*286b0*/  IMAD.MOV.U32 R16, RZ, RZ, R18 ;  /* 0x000000ffff107224 */ /* 0x000fe200078e0012 */
[----:B------:R0:W2:Y:S01]  /*286c0*/  @P0 LDG.E.U8 R37, desc[UR14][R24.64] ;  /* 0x0000000e18250981 */ /* 0x0000a2000c1e1100 */
[----:B------:R-:W1:Y:S01]  /*286d0*/  LDCU UR8, c[0x0][0x3b0] ;  /* 0x00007600ff0877ac */ /* 0x000e620008000800 */
[----:B------:R-:W-:Y:S02]  /*286e0*/  LEA.HI.X.SX32 R18, R23, R17, 0x1, P2 ;  /* 0x0000001117127211 */ /* 0x000fe400010f0eff */
[----:B------:R-:W-:Y:S04]  /*286f0*/  STL [R1+0xa98], R10 ;  /* 0x000a980a01007387 */ /* 0x000fe80000100800 */
[----:B------:R1:W-:Y:S01]  /*28700*/  STL [R1+0xa94], R18 ;  /* 0x000a941201007387 */ /* 0x0003e20000100800 */
[----:B0-----:R-:W-:-:S02]  /*28710*/  @P0 IMAD.MOV.U32 R25, RZ, RZ, R18 ;  /* 0x000000ffff190224 */ /* 0x001fc400078e0012 */
[----:B------:R-:W-:Y:S02]  /*28720*/  @!P6 IMAD.IADD R63, R63, 0x1, -R22 ;  /* 0x000000013f3fe824 */ /* 0x000fe400078e0a16 */
[----:B------:R-:W-:Y:S01]  /*28730*/  @!P4 IMAD.MOV R16, RZ, RZ, -R16 ;  /* 0x000000ffff10c224 */ /* 0x000fe200078e0a10 */
[----:B-1----:R-:W2:Y:S01]  /*28740*/  LDL R18, [R1+0x1b18] ;  /* 0x001b180001127983 */ /* 0x002ea20000100800 */
[C---:B------:R-:W-:Y:S01]  /*28750*/  ISETP.GT.U32.AND P6, PT, R22.reuse, R65, PT ;  /* 0x000000411600720c */ /* 0x040fe20003fc4070 */
[----:B------:R-:W-:Y:S01]  /*28760*/  @!P5 IMAD.MOV R69, RZ, RZ, -R69 ;  /* 0x000000ffff45d224 */ /* 0x000fe200078e0a45 */
[----:B------:R-:W-:Y:S02]  /*28770*/  ISETP.GT.U32.AND P4, PT, R22, R63, PT ;  /* 0x0000003f1600720c */ /* 0x000fe40003f84070 */
[C---:B------:R-:W-:Y:S01]  /*28780*/  SEL R16, R61.reuse, R16, !P1 ;  /* 0x000000103d107207 */ /* 0x040fe20004800000 */
[----:B------:R-:W-:Y:S01]  /*28790*/  @P0 IMAD.MOV.U32 R24, RZ, RZ, R10 ;  /* 0x000000ffff180224 */ /* 0x000fe200078e000a */
[----:B------:R-:W2:Y:S01]  /*287a0*/  LDL.LU R85, [R1+0x90] ;  /* 0x0000900001557983 */ /* 0x000ea20000300800 */
[----:B------:R-:W-:-:S02]  /*287b0*/  SEL R69, R61, R69, !P1 ;  /* 0x000000453d457207 */ /* 0x000fc40004800000 */
[----:B------:R-:W-:Y:S01]  /*287c0*/  IMAD R16, R16, UR9, RZ ;  /* 0x0000000910107c24 */ /* 0x000fe2000f8e02ff */
[----:B---3--:R-:W-:Y:S01]  /*287d0*/  ISETP.GE.AND P5, PT, R9, RZ, PT ;  /* 0x000000ff0900720c */ /* 0x008fe20003fa6270 */
[----:B------:R0:W3:Y:S01]  /*287e0*/  @P0 LDG.E.U8 R36, desc[UR14][R24.64] ;  /* 0x0000000e18240981 */ /* 0x0000e2000c1e1100 */
[----:B------:R-:W-:Y:S01]  /*287f0*/  IMAD R69, R69, UR8, RZ ;  /* 0x0000000845457c24 */ /* 0x000fe2000f8e02ff */
[----:B------:R-:W-:Y:S01]  /*28800*/  ISETP.GT.U32.AND P2, PT, R22, R83, PT ;  /* 0x000000531600720c */ /* 0x000fe20003f44070 */
[--C-:B------:R-:W-:Y:S01]  /*28810*/  @!P6 IMAD.IADD R65, R65, 0x1, -R22.reuse ;  /* 0x000000014141e824 */ /* 0x100fe200078e0a16 */
[CC--:B------:R-:W-:Y:S01]  /*28820*/  IADD3 R23, P6, PT, R16.reuse, R20.reuse, RZ ;  /* 0x0000001410177210 */ /* 0x0c0fe20007fde0ff */
[----:B------:R-:W-:Y:S01]  /*28830*/  @!P4 IMAD.IADD R63, R63, 0x1, -R22 ;  /* 0x000000013f3fc824 */ /* 0x000fe200078e0a16 */
[----:B------:R-:W-:Y:S01]  /*28840*/  IADD3 R9, P4, PT, R69, R20, RZ ;  /* 0x0000001445097210 */ /* 0x000fe20007f9e0ff */
[----:B------:R-:W1:Y:S01]  /*28850*/  LDCU UR9, c[0x0][0x3b0] ;  /* 0x00007600ff0977ac */ /* 0x000e620008000800 */
[----:B------:R-:W1:Y:S01]  /*28860*/  LDCU UR8, c[0x0][0x3b0] ;  /* 0x00007600ff0877ac */ /* 0x000e620008000800 */
[----:B0-----:R-:W-:Y:S01]  /*28870*/  LEA.HI.X.SX32 R24, R16, R17, 0x1, P6 ;  /* 0x0000001110187211 */ /* 0x001fe200030f0eff */
[----:B------:R-:W-:Y:S04]  /*28880*/  STL [R1+0xac0], R23 ;  /* 0x000ac01701007387 */ /* 0x000fe80000100800 */
[----:B------:R-:W-:Y:S04]  /*28890*/  STL [R1+0xae8], R9 ;  /* 0x000ae80901007387 */ /* 0x000fe80000100800 */
[----:B------:R0:W-:Y:S01]  /*288a0*/  STL [R1+0xabc], R24 ;  /* 0x000abc1801007387 */ /* 0x0001e20000100800 */
[----:B----4-:R-:W-:-:S03]  /*288b0*/  ISETP.GE.AND P6, PT, R0, RZ, PT ;  /* 0x000000ff0000720c */ /* 0x010fc60003fc6270 */
[----:B------:R-:W4:Y:S01]  /*288c0*/  LDL R0, [R1+0x1b38] ;  /* 0x001b380001007983 */ /* 0x000f220000100800 */
[----:B------:R-:W-:Y:S01]  /*288d0*/  @!P2 IMAD.IADD R83, R83, 0x1, -R22 ;  /* 0x000000015353a824 */ /* 0x000fe200078e0a16 */
[----:B------:R-:W-:Y:S02]  /*288e0*/  LEA.HI.X.SX32 R10, R69, R17, 0x1, P4 ;  /* 0x00000011450a7211 */ /* 0x000fe400020f0eff */
[----:B------:R-:W3:Y:S02]  /*288f0*/  LDL.LU R26, [R1+0xc0] ;  /* 0x0000c000011a7983 */ /* 0x000ee40000300800 */
[----:B------:R-:W-:Y:S01]  /*28900*/  ISETP.GT.U32.AND P2, PT, R22, R83, PT ;  /* 0x000000531600720c */ /* 0x000fe20003f44070 */
[----:B------:R-:W-:Y:S01]  /*28910*/  @!P5 IMAD.MOV R65, RZ, RZ, -R65 ;  /* 0x000000ffff41d224 */ /* 0x000fe200078e0a41 */
[----:B------:R0:W-:Y:S01]  /*28920*/  STL [R1+0xae4], R10 ;  /* 0x000ae40a01007387 */ /* 0x0001e20000100800 */
[----:B------:R-:W-:-:S03]  /*28930*/  @P0 IMAD.MOV.U32 R25, RZ, RZ, R24 ;  /* 0x000000ffff190224 */ /* 0x000fc600078e0018 */
[----:B------:R-:W-:-:S07]  /*28940*/  SEL R65, R61, R65, !P1 ;  /* 0x000000413d417207 */ /* 0x000fce0004800000 */
[----:B------:R-:W-:Y:S02]  /*28950*/  @!P2 IMAD.IADD R83, R83, 0x1, -R22 ;  /* 0x000000015353a824 */ /* 0x000fe400078e0a16 */
[----:B0-----:R-:W-:Y:S02]  /*28960*/  @P0 IMAD.MOV.U32 R24, RZ, RZ, R23 ;  /* 0x000000ffff180224 */ /* 0x001fe400078e0017 */
[----:B------:R-:W-:Y:S02]  /*28970*/  IMAD R65, R65, UR10, RZ ;  /* 0x0000000a41417c24 */ /* 0x000fe4000f8e02ff */
[----:B------:R-:W-:Y:S01]  /*28980*/  @!P6 IMAD.MOV R63, RZ, RZ, -R63 ;  /* 0x000000ffff3fe224 */ /* 0x000fe200078e0a3f */
[----:B--2---:R-:W-:Y:S01]  /*28990*/  ISETP.GE.AND P2, PT, R18, RZ, PT ;  /* 0x000000ff1200720c */ /* 0x004fe20003f46270 */
[----:B------:R0:W2:Y:S04]  /*289a0*/  @P0 LDG.E.U8 R35, desc[UR14][R24.64] ;  /* 0x0000000e18230981 */ /* 0x0000a8000c1e1100 */
[----:B------:R-:W2:Y:S04]  /*289b0*/  LDL R18, [R1+0x1b58] ;  /* 0x001b580001127983 */ /* 0x000ea80000100800 */
[----:B------:R-:W2:Y:S04]  /*289c0*/  LDL.LU R84, [R1+0xd0] ;  /* 0x0000d00001547983 */ /* 0x000ea80000300800 */
[----:B------:R-:W2:Y:S01]  /*289d0*/  LDL.LU R79, [R1+0xd4] ;  /* 0x0000d400014f7983 */ /* 0x000ea20000300800 */
[----:B------:R-:W-:Y:S01]  /*289e0*/  IMAD.MOV.U32 R16, RZ, RZ, R83 ;  /* 0x000000ffff107224 */ /* 0x000fe200078e0053 */
[----:B------:R-:W-:-:S02]  /*289f0*/  ISETP.GT.U32.AND P5, PT, R22, R57, PT ;  /* 0x000000391600720c */ /* 0x000fc40003fa4070 */
[----:B------:R-:W-:Y:S01]  /*28a00*/  ISETP.GT.U32.AND P4, PT, R22, R85, PT ;  /* 0x000000551600720c */ /* 0x000fe20003f84070 */
[----:B------:R-:W1:Y:S01]  /*28a10*/  LDCU UR10, c[0x0][0x3b0] ;  /* 0x00007600ff0a77ac */ /* 0x000e620008000800 */
[----:B0-----:R-:W-:Y:S01]  /*28a20*/  @P0 IMAD.MOV.U32 R24, RZ, RZ, R9 ;  /* 0x000000ffff180224 */ /* 0x001fe200078e0009 */
[----:B------:R-:W-:Y:S01]  /*28a30*/  IADD3 R9, P6, PT, R65, R20, RZ ;  /* 0x0000001441097210 */ /* 0x000fe20007fde0ff */
[----:B------:R-:W-:-:S03]  /*28a40*/  @P0 IMAD.MOV.U32 R25, RZ, RZ, R10 ;  /* 0x000000ffff190224 */ /* 0x000fc600078e000a */
[----:B------:R-:W-:Y:S02]  /*28a50*/  LEA.HI.X.SX32 R10, R65, R17, 0x1, P6 ;  /* 0x00000011410a7211 */ /* 0x000fe400030f0eff */
[----:B------:R-:W-:Y:S01]  /*28a60*/  SEL R63, R61, R63, !P1 ;  /* 0x0000003f3d3f7207 */ /* 0x000fe20004800000 */
[----:B------:R0:W2:Y:S04]  /*28a70*/  @P0 LDG.E.U8 R34, desc[UR14][R24.64] ;  /* 0x0000000e18220981 */ /* 0x0000a8000c1e1100 */
[----:B------:R0:W-:Y:S04]  /*28a80*/  STL [R1+0xb10], R9 ;  /* 0x000b100901007387 */ /* 0x0001e80000100800 */
[----:B------:R3:W-:Y:S01]  /*28a90*/  STL [R1+0xb0c], R10 ;  /* 0x000b0c0a01007387 */ /* 0x0007e20000100800 */
[----:B-1----:R-:W-:-:S02]  /*28aa0*/  IMAD R63, R63, UR9, RZ ;  /* 0x000000093f3f7c24 */ /* 0x002fc4000f8e02ff */
[----:B------:R-:W-:Y:S02]  /*28ab0*/  @!P2 IMAD.MOV R16, RZ, RZ, -R16 ;  /* 0x000000ffff10a224 */ /* 0x000fe400078e0a10 */
[--C-:B------:R-:W-:Y:S02]  /*28ac0*/  @!P5 IMAD.IADD R57, R57, 0x1, -R22.reuse ;  /* 0x000000013939d824 */ /* 0x100fe400078e0a16 */
[----:B------:R-:W-:Y:S01]  /*28ad0*/  @!P4 IMAD.IADD R85, R85, 0x1, -R22 ;  /* 0x000000015555c824 */ /* 0x000fe200078e0a16 */
[----:B------:R-:W1:Y:S01]  /*28ae0*/  LDCU UR9, c[0x0][0x3b0] ;  /* 0x00007600ff0977ac */ /* 0x000e620008000800 */
[----:B0-----:R-:W-:Y:S02]  /*28af0*/  @P0 IMAD.MOV.U32 R24, RZ, RZ, R9 ;  /* 0x000000ffff180224 */ /* 0x001fe400078e0009 */
[----:B------:R-:W2:Y:S01]  /*28b00*/  LDL R9, [R1+0x1b78] ;  /* 0x001b780001097983 */ /* 0x000ea20000100800 */
[----:B------:R-:W-:-:S05]  /*28b10*/  @P0 IMAD.MOV.U32 R25, RZ, RZ, R10 ;  /* 0x000000ffff190224 */ /* 0x000fca00078e000a */
[----:B------:R0:W2:Y:S01]  /*28b20*/  @P0 LDG.E.U8 R33, desc[UR14][R24.64] ;  /* 0x0000000e18210981 */ /* 0x0000a2000c1e1100 */
[----:B----4-:R-:W-:Y:S02]  /*28b30*/  ISETP.GE.AND P6, PT, R0, RZ, PT ;  /* 0x000000ff0000720c */ /* 0x010fe40003fc6270 */
[----:B------:R-:W-:-:S04]  /*28b40*/  IADD3 R0, P2, PT, R63, R20, RZ ;  /* 0x000000143f007210 */ /* 0x000fc80007f5e0ff */
[----:B---3--:R-:W-:Y:S01]  /*28b50*/  LEA.HI.X.SX32 R10, R63, R17, 0x1, P2 ;  /* 0x000000113f0a7211 */ /* 0x008fe200010f0eff */
[----:B------:R3:W-:Y:S01]  /*28b60*/  STL [R1+0xb38], R0 ;  /* 0x000b380001007387 */ /* 0x0007e20000100800 */
[----:B0-----:R-:W-:-:S03]  /*28b70*/  @P0 IMAD.MOV.U32 R24, RZ, RZ, R0 ;  /* 0x000000ffff180224 */ /* 0x001fc600078e0000 */
[----:B------:R0:W-:Y:S04]  /*28b80*/  STL [R1+0xb34], R10 ;  /* 0x000b340a01007387 */ /* 0x0001e80000100800 */
[----:B---3--:R-:W3:Y:S01]  /*28b90*/  LDL R0, [R1+0x1b98] ;  /* 0x001b980001007983 */ /* 0x008ee20000100800 */
[C---:B------:R-:W-:Y:S02]  /*28ba0*/  ISETP.GT.U32.AND P5, PT, R22.reuse, R57, PT ;  /* 0x000000391600720c */ /* 0x040fe40003fa4070 */
[----:B------:R-:W-:Y:S02]  /*28bb0*/  ISETP.GT.U32.AND P4, PT, R22, R85, PT ;  /* 0x000000551600720c */ /* 0x000fe40003f84070 */
[----:B------:R-:W-:Y:S01]  /*28bc0*/  SEL R23, R61, R16, !P1 ;  /* 0x000000103d177207 */ /* 0x000fe20004800000 */
[----:B------:R-:W-:-:S04]  /*28bd0*/  @P0 IMAD.MOV.U32 R25, RZ, RZ, R10 ;  /* 0x000000ffff190224 */ /* 0x000fc800078e000a */
[----:B------:R-:W-:Y:S01]  /*28be0*/  IMAD R23, R23, UR8, RZ ;  /* 0x0000000817177c24 */ /* 0x000fe2000f8e02ff */
[----:B------:R4:W3:Y:S01]  /*28bf0*/  @P0 LDG.E.U8 R31, desc[UR14][R24.64] ;  /* 0x0000000e181f0981 */ /* 0x0008e2000c1e1100 */
[----:B------:R-:W1:Y:S02]  /*28c00*/  LDCU UR8, c[0x0][0x3b0] ;  /* 0x00007600ff0877ac */ /* 0x000e640008000800 */
[----:B------:R-:W-:Y:S01]  /*28c10*/  @!P5 IMAD.IADD R57, R57, 0x1, -R22 ;  /* 0x000000013939d824 */ /* 0x000fe200078e0a16 */
[----:B------:R-:W-:-:S03]  /*28c20*/  ISETP.GT.U32.AND P5, PT, R22, R26, PT ;  /* 0x0000001a1600720c */ /* 0x000fc60003fa4070 */
[----:B------:R-:W-:Y:S01]  /*28c30*/  IMAD.MOV.U32 R16, RZ, RZ, R57 ;  /* 0x000000ffff107224 */ /* 0x000fe200078e0039 */
[----:B--2---:R-:W-:Y:S01]  /*28c40*/  ISETP.GE.AND P2, PT, R18, RZ, PT ;  /* 0x000000ff1200720c */ /* 0x004fe20003f46270 */
[----:B------:R-:W-:Y:S01]  /*28c50*/  @!P4 IMAD.IADD R85, R85, 0x1, -R22 ;  /* 0x000000015555c824 */ /* 0x000fe200078e0a16 */
[----:B------:R-:W2:Y:S01]  /*28c60*/  LDL.LU R57, [R1+0x134] ;  /* 0x0001340001397983 */ /* 0x000ea20000300800 */
[----:B------:R-:W-:Y:S01]  /*28c70*/  @!P6 IMAD.MOV R16, RZ, RZ, -R16 ;  /* 0x000000ffff10e224 */ /* 0x000fe200078e0a10 */
[C---:B----4-:R-:W-:Y:S02]  /*28c80*/  IADD3 R24, P6, PT, R23.reuse, R20, RZ ;  /* 0x0000001417187210 */ /* 0x050fe40007fde0ff */
[----:B------:R-:W-:Y:S01]  /*28c90*/  ISETP.GT.U32.AND P4, PT, R22, R84, PT ;  /* 0x000000541600720c */ /* 0x000fe20003f84070 */
[----:B0-----:R-:W4:Y:S04]  /*28ca0*/  LDL.LU R10, [R1+0xec] ;  /* 0x0000ec00010a7983 */ /* 0x001f280000300800 */
[----:B------:R-:W4:Y:S01]  /*28cb0*/  LDL.LU R18, [R1+0xdc] ;  /* 0x0000dc0001127983 */ /* 0x000f220000300800 */
[----:B------:R-:W-:Y:S01]  /*28cc0*/  LEA.HI.X.SX32 R25, R23, R17, 0x1, P6 ;  /* 0x0000001117197211 */ /* 0x000fe200030f0eff */
[----:B------:R-:W-:Y:S01]  /*28cd0*/  @!P5 IMAD.IADD R26, R26, 0x1, -R22 ;  /* 0x000000011a1ad824 */ /* 0x000fe200078e0a16 */
[----:B------:R-:W-:-:S02]  /*28ce0*/  SEL R23, R61, R16, !P1 ;  /* 0x000000103d177207 */ /* 0x000fc40004800000 */
[C---:B------:R-:W-:Y:S01]  /*28cf0*/  ISETP.GT.U32.AND P5, PT, R22.reuse, R79, PT ;  /* 0x0000004f1600720c */ /* 0x040fe20003fa4070 */
[----:B------:R-:W-:Y:S01]  /*28d00*/  IMAD.MOV.U32 R16, RZ, RZ, R85 ;  /* 0x000000ffff107224 */ /* 0x000fe200078e0055 */
[----:B------:R1:W-:Y:S01]  /*28d10*/  STL [R1+0x768], R24 ;  /* 0x0007681801007387 */ /* 0x0003e20000100800 */
[----:B------:R-:W-:-:S03]  /*28d20*/  ISETP.GT.U32.AND P6, PT, R22, R26, PT ;  /* 0x0000001a1600720c */ /* 0x000fc60003fc4070 */
[----:B------:R1:W4:Y:S01]  /*28d30*/  @P0 LDG.E.U8 R32, desc[UR14][R24.64] ;  /* 0x0000000e18200981 */ /* 0x000322000c1e1100 */
[----:B------:R-:W-:-:S03]  /*28d40*/  @!P2 IMAD.MOV R16, RZ, RZ, -R16 ;  /* 0x000000ffff10a224 */ /* 0x000fc600078e0a10 */
[----:B------:R0:W-:Y:S04]  /*28d50*/  STL [R1+0x764], R25 ;  /* 0x0007641901007387 */ /* 0x0001e80000100800 */
[----:B------:R-:W4:Y:S01]  /*28d60*/  LDL R85, [R1+0x1bb4] ;  /* 0x001bb40001557983 */ /* 0x000f220000100800 */
[--C-:B------:R-:W-:Y:S02]  /*28d70*/  @!P4 IMAD.IADD R84, R84, 0x1, -R22.reuse ;  /* 0x000000015454c824 */ /* 0x100fe400078e0a16 */
[----:B-1----:R-:W-:Y:S01]  /*28d80*/  IMAD R24, R23, UR9, RZ ;  /* 0x0000000917187c24 */ /* 0x002fe2000f8e02ff */
[----:B------:R-:W-:Y:S01]  /*28d90*/  SEL R23, R61, R16, !P1 ;  /* 0x000000103d177207 */ /* 0x000fe20004800000 */
[----:B------:R-:W-:Y:S01]  /*28da0*/  @!P5 IMAD.IADD R79, R79, 0x1, -R22 ;  /* 0x000000014f4fd824 */ /* 0x000fe200078e0a16 */
[----:B------:R-:W-:-:S02]  /*28db0*/  ISETP.GE.AND P4, PT, R9, RZ, PT ;  /* 0x000000ff0900720c */ /* 0x000fc40003f86270 */
[----:B------:R-:W-:Y:S02]  /*28dc0*/  ISETP.GT.U32.AND P2, PT, R22, R84, PT ;  /* 0x000000541600720c */ /* 0x000fe40003f44070 */
[-C--:B------:R-:W-:Y:S01]  /*28dd0*/  IADD3 R9, P5, PT, R24, R20.reuse, RZ ;  /* 0x0000001418097210 */ /* 0x080fe20007fbe0ff */
[----:B------:R-:W-:Y:S02]  /*28de0*/  IMAD R23, R23, UR8, RZ ;  /* 0x0000000817177c24 */ /* 0x000fe4000f8e02ff */
[----:B------:R-:W-:Y:S01]  /*28df0*/  @!P6 IMAD.IADD R26, R26, 0x1, -R22 ;  /* 0x000000011a1ae824 */ /* 0x000fe200078e0a16 */
[----:B------:R-:W1:Y:S01]  /*28e00*/  LDCU UR8, c[0x0][0x3b0] ;  /* 0x00007600ff0877ac */ /* 0x000e620008000800 */
[----:B0-----:R-:W-:Y:S01]  /*28e10*/  LEA.HI.X.SX32 R25, R24, R17, 0x1, P5 ;  /* 0x0000001118197211 */ /* 0x001fe200028f0eff */
[----:B------:R-:W0:Y:S01]  /*28e20*/  LDCU UR9, c[0x0][0x3b0] ;  /* 0x00007600ff0977ac */ /* 0x000e220008000800 */
[----:B------:R-:W-:Y:S01]  /*28e30*/  IADD3 R50, P6, PT, R23, R20, RZ ;  /* 0x0000001417327210 */ /* 0x000fe20007fde0ff */
[----:B------:R0:W-:Y:S04]  /*28e40*/  STL [R1+0x7a8], R9 ;  /* 0x0007a80901007387 */ /* 0x0001e80000100800 */
[----:B------:R0:W-:Y:S01]  /*28e50*/  STL [R1+0x7a4], R25 ;  /* 0x0007a41901007387 */ /* 0x0001e20000100800 */
[----:B------:R-:W-:-:S03]  /*28e60*/  IMAD.MOV.U32 R16, RZ, RZ, R26 ;  /* 0x000000ffff107224 */ /* 0x000fc600078e001a */
[----:B------:R-:W-:Y:S04]  /*28e70*/  STL [R1+0x7e8], R50 ;  /* 0x0007e83201007387 */ /* 0x000fe80000100800 */
[----:B------:R-:W4:Y:S01]  /*28e80*/  LDL R26, [R1+0x1bd8] ;  /* 0x001bd800011a7983 */ /* 0x000f220000100800 */
[----:B------:R-:W-:Y:S02]  /*28e90*/  @!P2 IMAD.IADD R84, R84, 0x1, -R22 ;  /* 0x000000015454a824 */ /* 0x000fe400078e0a16 */
[----:B------:R-:W-:Y:S02]  /*28ea0*/  @P0 IMAD.MOV.U32 R24, RZ, RZ, R9 ;  /* 0x000000ffff180224 */ /* 0x000fe400078e0009 */
[----:B0-----:R-:W4:Y:S01]  /*28eb0*/  LDL R9, [R1+0x1bf8] ;  /* 0x001bf80001097983 */ /* 0x001f220000100800 */
[----:B------:R-:W-:Y:S01]  /*28ec0*/  ISETP.GT.U32.AND P5, PT, R22, R79, PT ;  /* 0x0000004f1600720c */ /* 0x000fe20003fa4070 */
[----:B------:R-:W-:Y:S01]  /*28ed0*/  @!P4 IMAD.MOV R16, RZ, RZ, -R16 ;  /* 0x000000ffff10c224 */ /* 0x000fe200078e0a10 */
[----:B------:R-:W-:Y:S01]  /*28ee0*/  LEA.HI.X.SX32 R23, R23, R17, 0x1, P6 ;  /* 0x0000001117177211 */ /* 0x000fe200030f0eff */
[----:B------:R0:W4:Y:S01]  /*28ef0*/  @P0 LDG.E.U8 R30, desc[UR14][R24.64] ;  /* 0x0000000e181e0981 */ /* 0x000122000c1e1100 */
[----:B---3--:R-:W-:-:S03]  /*28f00*/  ISETP.GE.AND P2, PT, R0, RZ, PT ;  /* 0x000000ff0000720c */ /* 0x008fc60003f46270 */
[----:B------:R-:W3:Y:S06]  /*28f10*/  LDL R0, [R1+0x1c18] ;  /* 0x001c180001007983 */ /* 0x000eec0000100800 */
[----:B------:R-:W-:Y:S01]  /*28f20*/  @!P5 IMAD.IADD R79, R79, 0x1, -R22 ;  /* 0x000000014f4fd824 */ /* 0x000fe200078e0a16 */
[----:B------:R-:W-:Y:S01]  /*28f30*/  SEL R16, R61, R16, !P1 ;  /* 0x000000103d107207 */ /* 0x000fe20004800000 */
[----:B------:R1:W-:Y:S01]  /*28f40*/  STL [R1+0x7e4], R23 ;  /* 0x0007e41701007387 */ /* 0x0003e20000100800 */
[----:B0-----:R-:W-:Y:S02]  /*28f50*/  @P0 IMAD.MOV.U32 R25, RZ, RZ, R23 ;  /* 0x000000ffff190224 */ /* 0x001fe400078e0017 */
[----:B------:R-:W-:-:S02]  /*28f60*/  @P0 IMAD.MOV.U32 R24, RZ, RZ, R50 ;  /* 0x000000ffff180224 */ /* 0x000fc400078e0032 */
[----:B------:R-:W-:Y:S01]  /*28f70*/  IMAD R16, R16, UR10, RZ ;  /* 0x0000000a10107c24 */ /* 0x000fe2000f8e02ff */
[----:B------:R-:W0:Y:S02]  /*28f80*/  LDCU UR10, c[0x0][0x3b0] ;  /* 0x00007600ff0a77ac */ /* 0x000e240008000800 */
[----:B------:R0:W3:Y:S01]  /*28f90*/  @P0 LDG.E.U8 R29, desc[UR14][R24.64] ;  /* 0x0000000e181d0981 */ /* 0x0000e2000c1e1100 */
[C---:B--2---:R-:W-:Y:S02]  /*28fa0*/  ISETP.GT.U32.AND P4, PT, R22.reuse, R57, PT ;  /* 0x000000391600720c */ /* 0x044fe40003f84070 */
[C---:B----4-:R-:W-:Y:S02]  /*28fb0*/  ISETP.GT.U32.AND P6, PT, R22.reuse, R10, PT ;  /* 0x0000000a1600720c */ /* 0x050fe40003fc4070 */
[----:B------:R-:W-:Y:S01]  /*28fc0*/  ISETP.GT.U32.AND P5, PT, R22, R18, PT ;  /* 0x000000121600720c */ /* 0x000fe20003fa4070 */
[----:B-1----:R-:W-:-:S04]  /*28fd0*/  IMAD.MOV.U32 R23, RZ, RZ, R84 ;  /* 0x000000ffff177224 */ /* 0x002fc800078e0054 */
[----:B------:R-:W-:-:S04]  /*28fe0*/  @!P2 IMAD.MOV R23, RZ, RZ, -R23 ;  /* 0x000000ffff17a224 */ /* 0x000fc800078e0a17 */
[--C-:B------:R-:W-:Y:S01]  /*28ff0*/  @!P4 IMAD.IADD R57, R57, 0x1, -R22.reuse ;  /* 0x000000013939c824 */ /* 0x100fe200078e0a16 */
[----:B------:R-:W-:Y:S01]  /*29000*/  ISETP.GE.AND P2, PT, R85, RZ, PT ;  /* 0x000000ff5500720c */ /* 0x000fe20003f46270 */
[--C-:B------:R-:W-:Y:S01]  /*29010*/  @!P6 IMAD.IADD R10, R10, 0x1, -R22.reuse ;  /* 0x000000010a0ae824 */ /* 0x100fe200078e0a16 */
[----:B0-----:R-:W-:Y:S01]  /*29020*/  IADD3 R24, P4, PT, R16, R20, RZ ;  /* 0x0000001410187210 */ /* 0x001fe20007f9e0ff */
[----:B------:R-:W-:Y:S01]  /*29030*/  @!P5 IMAD.IADD R18, R18, 0x1, -R22 ;  /* 0x000000011212d824 */ /* 0x000fe200078e0a16 */
[----:B------:R-:W-:Y:S02]  /*29040*/  ISETP.GT.U32.AND P6, PT, R22, R57, PT ;  /* 0x000000391600720c */ /* 0x000fe40003fc4070 */
[----:B------:R-:W-:Y:S02]  /*29050*/  LEA.HI.X.SX32 R25, R16, R17, 0x1, P4 ;  /* 0x0000001110197211 */ /* 0x000fe400020f0eff */
[C---:B------:R-:W-:Y:S02]  /*29060*/  ISETP.GT.U32.AND P5, PT, R22.reuse, R10, PT ;  /* 0x0000000a1600720c */ /* 0x040fe40003fa4070 */
[----:B------:R-:W-:Y:S01]  /*29070*/  ISETP.GT.U32.AND P4, PT, R22, R18, PT ;  /* 0x000000121600720c */ /* 0x000fe20003f84070 */
[----:B------:R-:W-:Y:S01]  /*29080*/  IMAD.MOV.U32 R16, RZ, RZ, R79 ;  /* 0x000000ffff107224 */ /* 0x000fe200078e004f */
[----:B------:R-:W-:Y:S01]  /*29090*/  SEL R23, R61, R23, !P1 ;  /* 0x000000173d177207 */ /* 0x000fe20004800000 */
[----:B------:R-:W-:Y:S04]  /*290a0*/  STL [R1+0x928], R24 ;  /* 0x0009281801007387 */ /* 0x000fe80000100800 */
[----:B------:R0:W2:Y:S01]  /*290b0*/  @P0 LDG.E.U8 R28, desc[UR14][R24.64] ;  /* 0x0000000e181c0981 */ /* 0x0000a2000c1e1100 */
[----:B------:R-:W-:-:S03]  /*290c0*/  @!P2 IMAD.MOV R16, RZ, RZ, -R16 ;  /* 0x000000ffff10a224 */ /* 0x000fc600078e0a10 */
[----:B------:R0:W-:Y:S01]  /*290d0*/  STL [R1+0x924], R25 ;  /* 0x0009241901007387 */ /* 0x0001e20000100800 */
[----:B------:R-:W-:Y:S01]  /*290e0*/  IMAD R23, R23, UR8, RZ ;  /* 0x0000000817177c24 */ /* 0x000fe2000f8e02ff */
[----:B------:R-:W1:Y:S01]  /*290f0*/  S2R R15, SR_TID.X ;  /* 0x00000000000f7919 */ /* 0x000e620000002100 */
[--C-:B------:R-:W-:Y:S01]  /*29100*/  @!P6 IMAD.IADD R57, R57, 0x1, -R22.reuse ;  /* 0x000000013939e824 */ /* 0x100fe200078e0a16 */
[----:B------:R-:W4:Y:S01]  /*29110*/  LDCU UR8, c[0x0][0x3b0] ;  /* 0x00007600ff0877ac */ /* 0x000f220008000800 */
[----:B------:R-:W-:Y:S02]  /*29120*/  ISETP.GE.AND P2, PT, R26, RZ, PT ;  /* 0x000000ff1a00720c */ /* 0x000fe40003f46270 */
[----:B0-----:R-:W-:Y:S01]  /*29130*/  SEL R25, R61, R16, !P1 ;  /* 0x000000103d197207 */ /* 0x001fe20004800000 */
[--C-:B------:R-:W-:Y:S02]  /*29140*/  @!P5 IMAD.IADD R10, R10, 0x1, -R22.reuse ;  /* 0x000000010a0ad824 */ /* 0x100fe400078e0a16 */
[----:B------:R-:W-:-:S02]  /*29150*/  @!P4 IMAD.IADD R18, R18, 0x1, -R22 ;  /* 0x000000011212c824 */ /* 0x000fc400078e0a16 */
[----:B------:R-:W-:Y:S02]  /*29160*/  IMAD.MOV.U32 R24, RZ, RZ, R57 ;  /* 0x000000ffff187224 */ /* 0x000fe400078e0039 */
[----:B------:R-:W-:Y:S01]  /*29170*/  IMAD R26, R25, UR9, RZ ;  /* 0x00000009191a7c24 */ /* 0x000fe2000f8e02ff */
[----:B------:R-:W-:Y:S01]  /*29180*/  ISETP.GE.AND P6, PT, R9, RZ, PT ;  /* 0x000000ff0900720c */ /* 0x000fe20003fc6270 */
[----:B------:R-:W-:Y:S01]  /*29190*/  IMAD.MOV.U32 R16, RZ, RZ, R18 ;  /* 0x000000ffff107224 */ /* 0x000fe200078e0012 */
[----:B------:R-:W-:Y:S01]  /*291a0*/  PRMT R27, RZ, 0x7610, R27 ;  /* 0x00007610ff1b7816 */ /* 0x000fe2000000001b */
[----:B------:R-:W0:Y:S01]  /*291b0*/  LDCU UR9, c[0x0][0x3b0] ;  /* 0x00007600ff0977ac */ /* 0x000e220008000800 */
[----:B------:R-:W-:-:S05]  /*291c0*/  @!P2 IMAD.MOV R24, RZ, RZ, -R24 ;  /* 0x000000ffff18a224 */ /* 0x000fca00078e0a18 */
[----:B------:R-:W-:Y:S02]  /*291d0*/  SEL R25, R61, R24, !P1 ;  /* 0x000000183d197207 */ /* 0x000fe40004800000 */
[----:B---3--:R-:W-:Y:S02]  /*291e0*/  ISETP.GE.AND P5, PT, R0, RZ, PT ;  /* 0x000000ff0000720c */ /* 0x008fe40003fa6270 */
[----:B------:R-:W-:-:S04]  /*291f0*/  IADD3 R0, P4, PT, R23, R20, RZ ;  /* 0x0000001417007210 */ /* 0x000fc80007f9e0ff */
[----:B------:R-:W-:Y:S01]  /*29200*/  LEA.HI.X.SX32 R9, R23, R17, 0x1, P4 ;  /* 0x0000001117097211 */ /* 0x000fe200020f0eff */
[----:B------:R3:W-:Y:S01]  /*29210*/  STL [R1+0x958], R0 ;  /* 0x0009580001007387 */ /* 0x0007e20000100800 */
[----:B------:R-:W-:-:S03]  /*29220*/  @P0 IMAD.MOV.U32 R56, RZ, RZ, R0 ;  /* 0x000000ffff380224 */ /* 0x000fc600078e0000 */
[----:B------:R0:W-:Y:S01]  /*29230*/  STL [R1+0x954], R9 ;  /* 0x0009540901007387 */ /* 0x0001e20000100800 */
[----:B------:R-:W-:Y:S01]  /*29240*/  @P0 IMAD.MOV.U32 R57, RZ, RZ, R9 ;  /* 0x000000ffff390224 */ /* 0x000fe200078e0009 */
[C---:B---3--:R-:W-:Y:S01]  /*29250*/  IADD3 R0, P2, PT, R26.reuse, R20, RZ ;  /* 0x000000141a007210 */ /* 0x048fe20007f5e0ff */
[----:B------:R-:W-:Y:S02]  /*29260*/  IMAD.MOV.U32 R23, RZ, RZ, R10 ;  /* 0x000000ffff177224 */ /* 0x000fe400078e000a */
[----:B------:R-:W-:Y:S01]  /*29270*/  @!P5 IMAD.MOV R16, RZ, RZ, -R16 ;  /* 0x000000ffff10d224 */ /* 0x000fe200078e0a10 */
[----:B------:R3:W2:Y:S01]  /*29280*/  @P0 LDG.E.U8 R27, desc[UR14][R56.64] ;  /* 0x0000000e381b0981 */ /* 0x0006a2000c1e1100 */
[----:B0-----:R-:W-:-:S03]  /*29290*/  LEA.HI.X.SX32 R9, R26, R17, 0x1, P2 ;  /* 0x000000111a097211 */ /* 0x001fc600010f0eff */
[----:B------:R-:W-:Y:S01]  /*292a0*/  STL [R1+0x988], R0 ;  /* 0x0009880001007387 */ /* 0x000fe20000100800 */
[----:B------:R-:W-:Y:S02]  /*292b0*/  IMAD R26, R25, UR10, RZ ;  /* 0x0000000a191a7c24 */ /* 0x000fe4000f8e02ff */
[----:B------:R-:W-:Y:S01]  /*292c0*/  @!P6 IMAD.MOV R23, RZ, RZ, -R23 ;  /* 0x000000ffff17e224 */ /* 0x000fe200078e0a17 */
[----:B------:R-:W-:Y:S01]  /*292d0*/  SEL R16, R61, R16, !P1 ;  /* 0x000000103d107207 */ /* 0x000fe20004800000 */
[----:B------:R0:W-:Y:S04]  /*292e0*/  STL [R1+0x984], R9 ;  /* 0x0009840901007387 */ /* 0x0001e80000100800 */
[----:B------:R-:W2:Y:S04]  /*292f0*/  LDL.LU R93, [R1+0x570] ;  /* 0x00057000015d7983 */ /* 0x000ea80000300800 */
[----:B------:R-:W2:Y:S01]  /*29300*/  LDL.LU R92, [R1+0x56c] ;  /* 0x00056c00015c7983 */ /* 0x000ea20000300800 */
[----:B------:R-:W-:-:S03]  /*29310*/  @P0 IMAD.MOV.U32 R25, RZ, RZ, R9 ;  /* 0x000000ffff190224 */ /* 0x000fc600078e0009 */
[----:B------:R-:W2:Y:S01]  /*29320*/  LDL.LU R91, [R1+0x568] ;  /* 0x00056800015b7983 */ /* 0x000ea20000300800 */
[----:B-1----:R-:W-:Y:S01]  /*29330*/  LOP3.LUT R15, R15, 0x7f, RZ, 0xc0, !PT ;  /* 0x0000007f0f0f7812 */ /* 0x002fe200078ec0ff */
[----:B------:R-:W1:Y:S02]  /*29340*/  LDCU UR10, c[0x0][0x3b0] ;  /* 0x00007600ff0a77ac */ /* 0x000e640008000800 */
[----:B0-----:R-:W2:Y:S04]  /*29350*/  LDL.LU R9, [R1+0x554] ;  /* 0x0005540001097983 */ /* 0x001ea80000300800 */
[----:B------:R-:W2:Y:S04]  /*29360*/  LDL.LU R18, [R1+0x550] ;  /* 0x0005500001127983 */ /* 0x000ea80000300800 */
[----:B------:R-:W2:Y:S04]  /*29370*/  LDL.LU R90, [R1+0x54c] ;  /* 0x00054c00015a7983 */ /* 0x000ea80000300800 */
[----:B------:R-:W2:Y:S04]  /*29380*/  LDL.LU R88, [R1+0x548] ;  /* 0x0005480001587983 */ /* 0x000ea80000300800 */
[----:B------:R-:W2:Y:S04]  /*29390*/  LDL.LU R83, [R1+0x534] ;  /* 0x0005340001537983 */ /* 0x000ea80000300800 */
[----:B------:R-:W2:Y:S01]  /*293a0*/  LDL.LU R84, [R1+0x530] ;  /* 0x0005300001547983 */ /* 0x000ea20000300800 */
[----:B------:R-:W-:-:S03]  /*293b0*/  SEL R24, R61, R23, !P1 ;  /* 0x000000173d187207 */ /* 0x000fc60004800000 */
[----:B------:R-:W2:Y:S02]  /*293c0*/  LDL.LU R10, [R1+0x52c] ;  /* 0x00052c00010a7983 */ /* 0x000ea40000300800 */
[----:B------:R-:W-:Y:S02]  /*293d0*/  IMAD R50, R24, UR12, RZ ;  /* 0x0000000c18327c24 */ /* 0x000fe4000f8e02ff */
[----:B------:R-:W-:Y:S02]  /*293e0*/  @P0 IMAD.MOV.U32 R24, RZ, RZ, R0 ;  /* 0x000000ffff180224 */ /* 0x000fe400078e0000 */
[----:B----4-:R-:W-:Y:S01]  /*293f0*/  IMAD R16, R16, UR8, RZ ;  /* 0x0000000810107c24 */ /* 0x010fe2000f8e02ff */
[----:B------:R-:W4:Y:S04]  /*29400*/  LDL.LU R0, [R1+0x528] ;  /* 0x0005280001007983 */ /* 0x000f280000300800 */
[----:B------:R-:W4:Y:S04]  /*29410*/  LDL.LU R85, [R1+0x514] ;  /* 0x0005140001557983 */ /* 0x000f280000300800 */
[----:B------:R-:W4:Y:S01]  /*29420*/  LDL.LU R79, [R1+0x510] ;  /* 0x00051000014f7983 */ /* 0x000f220000300800 */
[----:B---3--:R-:W-:-:S02]  /*29430*/  IADD3 R56, P2, PT, R26, R20, RZ ;  /* 0x000000141a387210 */ /* 0x008fc40007f5e0ff */
[-C--:B------:R-:W-:Y:S02]  /*29440*/  IADD3 R65, P4, PT, R50, R20.reuse, RZ ;  /* 0x0000001432417210 */ /* 0x080fe40007f9e0ff */
[----:B------:R-:W-:Y:S02]  /*29450*/  IADD3 R53, P5, PT, R16, R20, RZ ;  /* 0x0000001410357210 */ /* 0x000fe40007fbe0ff */
[----:B------:R-:W-:Y:S02]  /*29460*/  PRMT R23, RZ, 0x7610, R23 ;  /* 0x00007610ff177816 */ /* 0x000fe40000000017 */
[-C--:B------:R-:W-:Y:S02]  /*29470*/  LEA.HI.X.SX32 R57, R26, R17.reuse, 0x1, P2 ;  /* 0x000000111a397211 */ /* 0x080fe400010f0eff */
[-C--:B------:R-:W-:Y:S01]  /*29480*/  LEA.HI.X.SX32 R69, R50, R17.reuse, 0x1, P4 ;  /* 0x0000001132457211 */ /* 0x080fe200020f0eff */
[----:B------:R0:W-:Y:S04]  /*29490*/  STL [R1+0x9b8], R56 ;  /* 0x0009b83801007387 */ /* 0x0001e80000100800 */
[----:B------:R-:W-:Y:S01]  /*294a0*/  STL [R1+0x9e8], R65 ;  /* 0x0009e84101007387 */ /* 0x000fe20000100800 */
[----:B------:R-:W-:-:S02]  /*294b0*/  LEA.HI.X.SX32 R63, R16, R17, 0x1, P5 ;  /* 0x00000011103f7211 */ /* 0x000fc400028f0eff */
[----:B------:R-:W-:Y:S01]  /*294c0*/  LOP3.LUT R15, R15, 0x60, RZ, 0x3c, !PT ;  /* 0x000000600f0f7812 */ /* 0x000fe200078e3cff */
[----:B------:R3:W-:Y:S04]  /*294d0*/  STL [R1+0x9b4], R57 ;  /* 0x0009b43901007387 */ /* 0x0007e80000100800 */
[----:B------:R-:W-:Y:S04]  /*294e0*/  STL [R1+0xa18], R53 ;  /* 0x000a183501007387 */ /* 0x000fe80000100800 */
[----:B------:R-:W-:Y:S04]  /*294f0*/  STL [R1+0x9e4], R69 ;  /* 0x0009e44501007387 */ /* 0x000fe80000100800 */
[----:B------:R-:W4:Y:S04]  /*29500*/  LDL.LU R89, [R1+0x50c] ;  /* 0x00050c0001597983 */ /* 0x000f280000300800 */
[----:B------:R-:W-:Y:S04]  /*29510*/  STL [R1+0xa14], R63 ;  /* 0x000a143f01007387 */ /* 0x000fe80000100800 */
[----:B------:R0:W4:Y:S04]  /*29520*/  @P0 LDG.E.U8 R23, desc[UR14][R24.64] ;  /* 0x0000000e18170981 */ /* 0x000128000c1e1100 */
[----:B------:R-:W4:Y:S01]  /*29530*/  LDL.LU R82, [R1+0x508] ;  /* 0x0005080001527983 */ /* 0x000f220000300800 */
[----:B------:R-:W1:Y:S01]  /*29540*/  LDCU UR8, c[0x0][0x3b0] ;  /* 0x00007600ff0877ac */ /* 0x000e620008000800 */
[----:B------:R-:W1:Y:S01]  /*29550*/  LDCU UR12, c[0x0][0x3b0] ;  /* 0x00007600ff0c77ac */ /* 0x000e620008000800 */
[----:B0-----:R-:W-:-:S02]  /*29560*/  PRMT R25, RZ, 0x7610, R25 ;  /* 0x00007610ff197816 */ /* 0x001fc40000000019 */
[----:B------:R-:W-:-:S04]  /*29570*/  PRMT R24, RZ, 0x7610, R24 ;  /* 0x00007610ff187816 */ /* 0x000fc80000000018 */
[----:B------:R0:W4:Y:S01]  /*29580*/  @P0 LDG.E.U8 R25, desc[UR14][R56.64] ;  /* 0x0000000e38190981 */ /* 0x000122000c1e1100 */
[----:B------:R-:W-:Y:S01]  /*29590*/  PRMT R26, RZ, 0x7610, R26 ;  /* 0x00007610ff1a7816 */ /* 0x000fe2000000001a */
[----:B0-----:R-:W-:Y:S02]  /*295a0*/  @P0 IMAD.MOV.U32 R56, RZ, RZ, R65 ;  /* 0x000000ffff380224 */ /* 0x001fe400078e0041 */
[----:B---3--:R-:W-:-:S05]  /*295b0*/  @P0 IMAD.MOV.U32 R57, RZ, RZ, R69 ;  /* 0x000000ffff390224 */ /* 0x008fca00078e0045 */
[----:B------:R0:W3:Y:S02]  /*295c0*/  @P0 LDG.E.U8 R24, desc[UR14][R56.64] ;  /* 0x0000000e38180981 */ /* 0x0000e4000c1e1100 */
[----:B0-----:R-:W-:Y:S02]  /*295d0*/  @P0 IMAD.MOV.U32 R56, RZ, RZ, R53 ;  /* 0x000000ffff380224 */ /* 0x001fe400078e0035 */
[----:B------:R-:W-:-:S05]  /*295e0*/  @P0 IMAD.MOV.U32 R57, RZ, RZ, R63 ;  /* 0x000000ffff390224 */ /* 0x000fca00078e003f */
[----:B------:R0:W3:Y:S04]  /*295f0*/  @P0 LDG.E.U8 R26, desc[UR14][R56.64] ;  /* 0x0000000e381a0981 */ /* 0x0000e8000c1e1100 */
[----:B--2---:R2:W-:Y:S04]  /*29600*/  STS.U8 [R15+UR4+0x1700], R9 ;  /* 0x001700090f007988 */ /* 0x0045e80008000004 */
[----:B------:R0:W-:Y:S04]  /*29610*/  STS.U8 [R15+UR4+0x5700], R18 ;  /* 0x005700120f007988 */ /* 0x0001e80008000004 */
[----:B------:R1:W-:Y:S04]  /*29620*/  STS.U8 [R15+UR4+0x1b00], R83 ;  /* 0x001b00530f007988 */ /* 0x0003e80008000004 */
[----:B--2---:R-:W2:Y:S04]  /*29630*/  LDL.LU R9, [R1+0x4f4] ;  /* 0x0004f40001097983 */ /* 0x004ea80000300800 */
[----:B0-----:R-:W3:Y:S04]  /*29640*/  LDL.LU R18, [R1+0x4f0] ;  /* 0x0004f00001127983 */ /* 0x001ee80000300800 */
[----:B-1----:R-:W3:Y:S04]  /*29650*/  LDL.LU R83, [R1+0x4ec] ;  /* 0x0004ec0001537983 */ /* 0x002ee80000300800 */
[----:B------:R0:W-:Y:S04]  /*29660*/  STS.U8 [R15+UR4+0x9b00], R10 ;  /* 0x009b000a0f007988 */ /* 0x0001e80008000004 */
[----:B------:R1:W-:Y:S04]  /*29670*/  STS.U8 [R15+UR4+0x5b00], R84 ;  /* 0x005b00540f007988 */ /* 0x0003e80008000004 */
[----:B----4-:R4:W-:Y:S04]  /*29680*/  STS.U8 [R15+UR4+0xdb00], R0 ;  /* 0x00db00000f007988 */ /* 0x0109e80008000004 */
[----:B------:R4:W-:Y:S04]  /*29690*/  STS.U8 [R15+UR4+0xd300], R91 ;  /* 0x00d3005b0f007988 */ /* 0x0009e80008000004 */
[----:B0-----:R-:W3:Y:S04]  /*296a0*/  LDL.LU R10, [R1+0x4e8] ;  /* 0x0004e800010a7983 */ /* 0x001ee80000300800 */
[----:B-1----:R-:W3:Y:S04]  /*296b0*/  LDL.LU R84, [R1+0x4d4] ;  /* 0x0004d40001547983 */ /* 0x002ee80000300800 */
[----:B----4-:R-:W4:Y:S04]  /*296c0*/  LDL.LU R0, [R1+0x4d0] ;  /* 0x0004d00001007983 */ /* 0x010f280000300800 */
[----:B------:R-:W4:Y:S04]  /*296d0*/  LDL.LU R91, [R1+0x4cc] ;  /* 0x0004cc00015b7983 */ /* 0x000f280000300800 */
[----:B------:R0:W-:Y:S04]  /*296e0*/  STS.U8 [R15+UR4+0x1f00], R85 ;  /* 0x001f00550f007988 */ /* 0x0001e80008000004 */
[----:B------:R-:W4:Y:S04]  /*296f0*/  LDL.LU R56, [R1+0x4c8] ;  /* 0x0004c80001387983 */ /* 0x000f280000300800 */
[----:B------:R1:W-:Y:S04]  /*29700*/  STS.U8 [R15+UR4+0x5f00], R79 ;  /* 0x005f004f0f007988 */ /* 0x0003e80008000004 */
[----:B0-----:R-:W4:Y:S04]  /*29710*/  LDL.LU R85, [R1+0x4b4] ;  /* 0x0004b40001557983 */ /* 0x001f280000300800 */
[----:B------:R-:W4:Y:S04]  /*29720*/  LDL.LU R57, [R1+0x4b0] ;  /* 0x0004b00001397983 */ /* 0x000f280000300800 */
[----:B------:R-:W4:Y:S04]  /*29730*/  LDL.LU R16, [R1+0x4ac] ;  /* 0x0004ac0001107983 */ /* 0x000f280000300800 */
[----:B-1----:R-:W4:Y:S04]  /*29740*/  LDL.LU R79, [R1+0x4a8] ;  /* 0x0004a800014f7983 */ /* 0x002f280000300800 */
[----:B------:R-:W4:Y:S04]  /*29750*/  LDL.LU R50, [R1+0x494] ;  /* 0x0004940001327983 */ /* 0x000f280000300800 */
[----:B------:R-:W4:Y:S04]  /*29760*/  LDL.LU R63, [R1+0x490] ;  /* 0x00049000013f7983 */ /* 0x000f280000300800 */
[----:B------:R0:W-:Y:S04]  /*29770*/  STS.U8 [R15+UR4+0x9700], R90 ;  /* 0x0097005a0f007988 */ /* 0x0001e80008000004 */
[----:B------:R-:W4:Y:S04]  /*29780*/  LDL.LU R65, [R1+0x48c] ;  /* 0x00048c0001417983 */ /* 0x000f280000300800 */
[----:B------:R1:W-:Y:S04]  /*29790*/  STS.U8 [R15+UR4+0x5300], R93 ;  /* 0x0053005d0f007988 */ /* 0x0003e80008000004 */
[----:B------:R1:W-:Y:S04]  /*297a0*/  STS.U8 [R15+UR4+0xd700], R88 ;  /* 0x00d700580f007988 */ /* 0x0003e80008000004 */
[----:B------:R-:W-:Y:S04]  /*297b0*/  STS.U8 [R15+UR4+0x9300], R92 ;  /* 0x0093005c0f007988 */ /* 0x000fe80008000004 */
[----:B0-----:R-:W4:Y:S04]  /*297c0*/  LDL.LU R90, [R1+0x488] ;  /* 0x00048800015a7983 */ /* 0x001f280000300800 */
[----:B------:R-:W4:Y:S04]  /*297d0*/  LDL.LU R69, [R1+0x474] ;  /* 0x0004740001457983 */ /* 0x000f280000300800 */
[----:B------:R-:W4:Y:S04]  /*297e0*/  LDL.LU R53, [R1+0x470] ;  /* 0x0004700001357983 */ /* 0x000f280000300800 */
[----:B-1----:R-:W4:Y:S04]  /*297f0*/  LDL.LU R93, [R1+0x46c] ;  /* 0x00046c00015d7983 */ /* 0x002f280000300800 */
[----:B------:R-:W4:Y:S04]  /*29800*/  LDL.LU R88, [R1+0x468] ;  /* 0x0004680001587983 */ /* 0x000f280000300800 */
[----:B------:R-:W-:Y:S04]  /*29810*/  STS.U8 [R15+UR4+0x9f00], R89 ;  /* 0x009f00590f007988 */ /* 0x000fe80008000004 */
[----:B------:R-:W-:Y:S04]  /*29820*/  STS.U8 [R15+UR4+0xdf00], R82 ;  /* 0x00df00520f007988 */ /* 0x000fe80008000004 */
[----:B--2---:R0:W-:Y:S04]  /*29830*/  STS.U8 [R15+UR4+0x2300], R9 ;  /* 0x002300090f007988 */ /* 0x0041e80008000004 */
[----:B---3--:R1:W-:Y:S04]  /*29840*/  STS.U8 [R15+UR4+0x6300], R18 ;  /* 0x006300120f007988 */ /* 0x0083e80008000004 */
[----:B------:R2:W-:Y:S04]  /*29850*/  STS.U8 [R15+UR4+0xa300], R83 ;  /* 0x00a300530f007988 */ /* 0x0005e80008000004 */
[----:B0-----:R-:W3:Y:S04]  /*29860*/  LDL.LU R9, [R1+0x454] ;  /* 0x0004540001097983 */ /* 0x001ee80000300800 */
[----:B------:R-:W3:Y:S04]  /*29870*/  LDL.LU R92, [R1+0x450] ;  /* 0x00045000015c7983 */ /* 0x000ee80000300800 */
[----:B------:R-:W3:Y:S04]  /*29880*/  LDL.LU R89, [R1+0x44c] ;  /* 0x00044c0001597983 */ /* 0x000ee80000300800 */
[----:B------:R-:W3:Y:S04]  /*29890*/  LDL.LU R82, [R1+0x448] ;  /* 0x0004480001527983 */ /* 0x000ee80000300800 */
[----:B-1----:R-:W3:Y:S04]  /*298a0*/  LDL.LU R18, [R1+0x434] ;  /* 0x0004340001127983 */ /* 0x002ee80000300800 */
[----:B--2---:R-:W2:Y:S04]  /*298b0*/  LDL.LU R83, [R1+0x430] ;  /* 0x0004300001537983 */ /* 0x004ea80000300800 */
[----:B------:R0:W-:Y:S04]  /*298c0*/  STS.U8 [R15+UR4+0xe300], R10 ;  /* 0x00e3000a0f007988 */ /* 0x0001e80008000004 */
[----:B------:R1:W-:Y:S04]  /*298d0*/  STS.U8 [R15+UR4+0x2700], R84 ;  /* 0x002700540f007988 */ /* 0x0003e80008000004 */
[----:B----4-:R4:W-:Y:S04]  /*298e0*/  STS.U8 [R15+UR4+0xa700], R91 ;  /* 0x00a7005b0f007988 */ /* 0x0109e80008000004 */
[----:B0-----:R-:W2:Y:S04]  /*298f0*/  LDL.LU R10, [R1+0x1d2c] ;  /* 0x001d2c00010a7983 */ /* 0x001ea80000300800 */
[----:B-1----:R-:W2:Y:S04]  /*29900*/  LDL.LU R84, [R1+0x42c] ;  /* 0x00042c0001547983 */ /* 0x002ea80000300800 */
[----:B----4-:R-:W4:Y:S04]  /*29910*/  LDL.LU R91, [R1+0x428] ;  /* 0x00042800015b7983 */ /* 0x010f280000300800 */
[----:B------:R0:W-:Y:S04]  /*29920*/  STS.U8 [R15+UR4+0x2b00], R85 ;  /* 0x002b00550f007988 */ /* 0x0001e80008000004 */
[----:B------:R1:W-:Y:S04]  /*29930*/  STS.U8 [R15+UR4+0xeb00], R79 ;  /* 0x00eb004f0f007988 */ /* 0x0003e80008000004 */
[----:B0-----:R-:W4:Y:S04]  /*29940*/  LDL.LU R85, [R1+0x414] ;  /* 0x0004140001557983 */ /* 0x001f280000300800 */
[----:B-1----:R-:W4:Y:S04]  /*29950*/  LDL.LU R79, [R1+0x410] ;  /* 0x00041000014f7983 */ /* 0x002f280000300800 */
[----:B------:R0:W-:Y:S02]  /*29960*/  STS.U8 [R15+UR4+0x6700], R0 ;  /* 0x006700000f007988 */ /* 0x0001e40008000004 */
[----:B0-----:R-:W0:Y:S02]  /*29970*/  S2R R0, SR_TID.X ;  /* 0x0000000000007919 */ /* 0x001e240000002100 */
[----:B------:R1:W-:Y:S04]  /*29980*/  STS.U8 [R15+UR4+0xef00], R90 ;  /* 0x00ef005a0f007988 */ /* 0x0003e80008000004 */
[----:B------:R0:W-:Y:S04]  /*29990*/  STS.U8 [R15+UR4+0xf300], R88 ;  /* 0x00f300580f007988 */ /* 0x0001e80008000004 */
[----:B-1----:R-:W4:Y:S04]  /*299a0*/  LDL.LU R90, [R1+0x40c] ;  /* 0x00040c00015a7983 */ /* 0x002f280000300800 */
[----:B0-----:R-:W4:Y:S04]  /*299b0*/  LDL.LU R88, [R1+0x408] ;  /* 0x0004080001587983 */ /* 0x001f280000300800 */
[----:B------:R0:W-:Y:S04]  /*299c0*/  STS.U8 [R15+UR4+0xab00], R16 ;  /* 0x00ab00100f007988 */ /* 0x0001e80008000004 */
[----:B------:R-:W-:Y:S04]  /*299d0*/  STS.U8 [R15+UR4+0xe700], R56 ;  /* 0x00e700380f007988 */ /* 0x000fe80008000004 */
[----:B------:R-:W-:Y:S04]  /*299e0*/  STS.U8 [R15+UR4+0x6b00], R57 ;  /* 0x006b00390f007988 */ /* 0x000fe80008000004 */
[----:B------:R-:W-:Y:S04]  /*299f0*/  STS.U8 [R15+UR4+0x2f00], R50 ;  /* 0x002f00320f007988 */ /* 0x000fe80008000004 */
[----:B------:R-:W-:Y:S04]  /*29a00*/  STS.U8 [R15+UR4+0x6f00], R63 ;  /* 0x006f003f0f007988 */ /* 0x000fe80008000004 */
[----:B------:R-:W-:Y:S01]  /*29a10*/  STS.U8 [R15+UR4+0xaf00], R65 ;  /* 0x00af00410f007988 */ /* 0x000fe20008000004 */
[----:B------:R-:W-:-:S04]  /*29a20*/  LOP3.LUT R0, R0, 0x7f, RZ, 0xc0, !PT ;  /* 0x0000007f00007812 */ /* 0x000fc800078ec0ff */
[----:B0-----:R-:W-:Y:S01]  /*29a30*/  LOP3.LUT R16, R0, 0x70, RZ, 0x3c, !PT ;  /* 0x0000007000107812 */ /* 0x001fe200078e3cff */
[----:B---3--:R0:W-:Y:S04]  /*29a40*/  STS.U8 [R15+UR4+0x3700], R9 ;  /* 0x003700090f007988 */ /* 0x0081e80008000004 */
[----:B------:R-:W-:Y:S04]  /*29a50*/  STS.U8 [R15+UR4+0xb700], R89 ;  /* 0x00b700590f007988 */ /* 0x000fe80008000004 */
[----:B------:R1:W-:Y:S04]  /*29a60*/  STS.U8 [R15+UR4+0x3b00], R18 ;  /* 0x003b00120f007988 */ /* 0x0003e80008000004 */
[----:B--2---:R2:W-:Y:S04]  /*29a70*/  STS.U8 [R15+UR4+0x7b00], R83 ;  /* 0x007b00530f007988 */ /* 0x0045e80008000004 */
[----:B------:R3:W-:Y:S04]  /*29a80*/  STS.U8 [R15+UR4+0xf700], R82 ;  /* 0x00f700520f007988 */ /* 0x0007e80008000004 */
[----:B0-----:R-:W4:Y:S04]  /*29a90*/  LDL.LU R9, [R1+0x5b0] ;  /* 0x0005b00001097983 */ /* 0x001f280000300800 */
[----:B-1----:R-:W4:Y:S04]  /*29aa0*/  LDL.LU R18, [R1+0x5ac] ;  /* 0x0005ac0001127983 */ /* 0x002f280000300800 */
[----:B------:R-:W4:Y:S04]  /*29ab0*/  LDL.LU R89, [R1+0x5a0] ;  /* 0x0005a00001597983 */ /* 0x000f280000300800 */
[----:B--2---:R-:W2:Y:S04]  /*29ac0*/  LDL.LU R83, [R1+0x59c] ;  /* 0x00059c0001537983 */ /* 0x004ea80000300800 */
[----:B---3--:R-:W3:Y:S04]  /*29ad0*/  LDL.LU R82, [R1+0x598] ;  /* 0x0005980001527983 */ /* 0x008ee80000300800 */
[----:B------:R0:W-:Y:S04]  /*29ae0*/  STS.U8 [R15+UR4+0xbb00], R84 ;  /* 0x00bb00540f007988 */ /* 0x0001e80008000004 */
[----:B0-----:R-:W3:Y:S04]  /*29af0*/  LDL.LU R84, [R1+0x594] ;  /* 0x0005940001547983 */ /* 0x001ee80000300800 */
[----:B------:R-:W3:Y:S04]  /*29b00*/  LDL.LU R0, [R1+0x5a4] ;  /* 0x0005a40001007983 */ /* 0x000ee80000300800 */
[----:B------:R-:W3:Y:S04]  /*29b10*/  LDL.LU R56, [R1+0x590] ;  /* 0x0005900001387983 */ /* 0x000ee80000300800 */
[----:B------:R-:W3:Y:S04]  /*29b20*/  LDL.LU R57, [R1+0x58c] ;  /* 0x00058c0001397983 */ /* 0x000ee80000300800 */
[----:B----4-:R0:W-:Y:S04]  /*29b30*/  STS.U8 [R15+UR4+0x3f00], R85 ;  /* 0x003f00550f007988 */ /* 0x0101e80008000004 */
[----:B------:R1:W-:Y:S04]  /*29b40*/  STS.U8 [R15+UR4+0x7f00], R79 ;  /* 0x007f004f0f007988 */ /* 0x0003e80008000004 */
[----:B0-----:R-:W4:Y:S04]  /*29b50*/  LDL.LU R85, [R1+0x588] ;  /* 0x0005880001557983 */ /* 0x001f280000300800 */
[----:B------:R-:W4:Y:S04]  /*29b60*/  LDL.LU R50, [R1+0x584] ;  /* 0x0005840001327983 */ /* 0x000f280000300800 */
[----:B------:R-:W4:Y:S04]  /*29b70*/  LDL.LU R63, [R1+0x580] ;  /* 0x00058000013f7983 */ /* 0x000f280000300800 */
[----:B------:R-:W4:Y:S04]  /*29b80*/  LDL.LU R65, [R1+0x57c] ;  /* 0x00057c0001417983 */ /* 0x000f280000300800 */
[----:B-1----:R-:W4:Y:S04]  /*29b90*/  LDL.LU R79, [R1+0x578] ;  /* 0x00057800014f7983 */ /* 0x002f280000300800 */
[----:B------:R0:W-:Y:S04]  /*29ba0*/  STS.U8 [R15+UR4+0x3300], R69 ;  /* 0x003300450f007988 */ /* 0x0001e80008000004 */
[----:B------:R1:W-:Y:S04]  /*29bb0*/  STS.U8 [R15+UR4+0x7300], R53 ;  /* 0x007300350f007988 */ /* 0x0003e80008000004 */
[----:B------:R0:W-:Y:S04]  /*29bc0*/  STS.U8 [R15+UR4+0xb300], R93 ;  /* 0x00b3005d0f007988 */ /* 0x0001e80008000004 */
[----:B------:R1:W-:Y:S04]  /*29bd0*/  STS.U8 [R15+UR4+0x7700], R92 ;  /* 0x0077005c0f007988 */ /* 0x0003e80008000004 */
[----:B------:R-:W-:Y:S04]  /*29be0*/  STS.U8 [R15+UR4+0xfb00], R91 ;  /* 0x00fb005b0f007988 */ /* 0x000fe80008000004 */
[----:B0-----:R-:W4:Y:S04]  /*29bf0*/  LDL.LU R69, [R1+0x574] ;  /* 0x0005740001457983 */ /* 0x001f280000300800 */
[----:B-1----:R-:W4:Y:S04]  /*29c00*/  LDL.LU R53, [R1+0x564] ;  /* 0x0005640001357983 */ /* 0x002f280000300800 */
[----:B------:R-:W4:Y:S04]  /*29c10*/  LDL.LU R93, [R1+0x560] ;  /* 0x00056000015d7983 */ /* 0x000f280000300800 */
[----:B------:R-:W-:Y:S04]  /*29c20*/  STS.U8 [R15+UR4+0xbf00], R90 ;  /* 0x00bf005a0f007988 */ /* 0x000fe80008000004 */
[----:B------:R-:W4:Y:S04]  /*29c30*/  LDL.LU R92, [R1+0x55c] ;  /* 0x00055c00015c7983 */ /* 0x000f280000300800 */
[----:B------:R0:W-:Y:S04]  /*29c40*/  STS.U8 [R15+UR4+0xff00], R88 ;  /* 0x00ff00580f007988 */ /* 0x0001e80008000004 */
[----:B0-----:R-:W4:Y:S04]  /*29c50*/  LDL.LU R15, [R1+0x5a8] ;  /* 0x0005a800010f7983 */ /* 0x001f280000300800 */
[----:B------:R-:W4:Y:S04]  /*29c60*/  LDL.LU R91, [R1+0x558] ;  /* 0x00055800015b7983 */ /* 0x000f280000300800 */
[----:B------:R-:W4:Y:S04]  /*29c70*/  LDL.LU R90, [R1+0x544] ;  /* 0x00054400015a7983 */ /* 0x000f280000300800 */
[----:B------:R-:W4:Y:S04]  /*29c80*/  LDL.LU R88, [R1+0x540] ;  /* 0x0005400001587983 */ /* 0x000f280000300800 */
[----:B------:R0:W-:Y:S04]  /*29c90*/  STS.U8 [R16+UR4+0x380], R9 ;  /* 0x0003800910007988 */ /* 0x0001e80008000004 */
[----:B------:R1:W-:Y:S04]  /*29ca0*/  STS.U8 [R16+UR4+0x4380], R18 ;  /* 0x0043801210007988 */ /* 0x0003e80008000004 */
[----:B--2---:R2:W-:Y:S04]  /*29cb0*/  STS.U8 [R16+UR4+0x4780], R83 ;  /* 0x0047805310007988 */ /* 0x0045e80008000004 */
[----:B------:R1:W-:Y:S04]  /*29cc0*/  STS.U8 [R16+UR4+0x780], R89 ;  /* 0x0007805910007988 */ /* 0x0003e80008000004 */
[----:B---3--:R3:W-:Y:S04]  /*29cd0*/  STS.U8 [R16+UR4+0x8780], R82 ;  /* 0x0087805210007988 */ /* 0x0087e80008000004 */
[----:B0-----:R-:W4:Y:S04]  /*29ce0*/  LDL.LU R9, [R1+0x53c] ;  /* 0x00053c0001097983 */ /* 0x001f280000300800 */
[----:B-1----:R-:W4:Y:S04]  /*29cf0*/  LDL.LU R18, [R1+0x538] ;  /* 0x0005380001127983 */ /* 0x002f280000300800 */
[----:B--2---:R-:W2:Y:S04]  /*29d00*/  LDL.LU R83, [R1+0x524] ;  /* 0x0005240001537983 */ /* 0x004ea80000300800 */
[----:B------:R-:W2:Y:S04]  /*29d10*/  LDL.LU R89, [R1+0x520] ;  /* 0x0005200001597983 */ /* 0x000ea80000300800 */
[----:B---3--:R-:W3:Y:S04]  /*29d20*/  LDL.LU R82, [R1+0x51c] ;  /* 0x00051c0001527983 */ /* 0x008ee80000300800 */
[----:B------:R0:W-:Y:S04]  /*29d30*/  STS.U8 [R16+UR4+0xc780], R84 ;  /* 0x00c7805410007988 */ /* 0x0001e80008000004 */
[----:B0-----:R-:W3:Y:S04]  /*29d40*/  LDL.LU R84, [R1+0x518] ;  /* 0x0005180001547983 */ /* 0x001ee80000300800 */
[----:B----4-:R0:W-:Y:S04]  /*29d50*/  STS.U8 [R16+UR4+0x8b80], R85 ;  /* 0x008b805510007988 */ /* 0x0101e80008000004 */
[----:B------:R1:W-:Y:S04]  /*29d60*/  STS.U8 [R16+UR4+0x8f80], R79 ;  /* 0x008f804f10007988 */ /* 0x0003e80008000004 */
[----:B0-----:R-:W4:Y:S04]  /*29d70*/  LDL.LU R85, [R1+0x504] ;  /* 0x0005040001557983 */ /* 0x001f280000300800 */
[----:B-1----:R-:W4:Y:S04]  /*29d80*/  LDL.LU R79, [R1+0x500] ;  /* 0x00050000014f7983 */ /* 0x002f280000300800 */
[----:B------:R0:W-:Y:S04]  /*29d90*/  STS.U8 [R16+UR4+0x1380], R53 ;  /* 0x0013803510007988 */ /* 0x0001e80008000004 */
[----:B------:R1:W-:Y:S04]  /*29da0*/  STS.U8 [R16+UR4+0x5380], R93 ;  /* 0x0053805d10007988 */ /* 0x0003e80008000004 */
[----:B------:R-:W-:Y:S04]  /*29db0*/  STS.U8 [R16+UR4+0x9380], R92 ;  /* 0x0093805c10007988 */ /* 0x000fe80008000004 */
[----:B0-----:R-:W4:Y:S04]  /*29dc0*/  LDL.LU R53, [R1+0x4fc] ;  /* 0x0004fc0001357983 */ /* 0x001f280000300800 */
[----:B-1----:R-:W4:Y:S04]  /*29dd0*/  LDL.LU R93, [R1+0x4f8] ;  /* 0x0004f800015d7983 */ /* 0x002f280000300800 */
[----:B------:R0:W-:Y:S04]  /*29de0*/  STS.U8 [R16+UR4+0x5780], R88 ;  /* 0x0057805810007988 */ /* 0x0001e80008000004 */
[----:B------:R-:W-:Y:S04]  /*29df0*/  STS.U8 [R16+UR4+0xd380], R91 ;  /* 0x00d3805b10007988 */ /* 0x000fe80008000004 */
[----:B------:R-:W-:Y:S04]  /*29e00*/  STS.U8 [R16+UR4+0x1780], R90 ;  /* 0x0017805a10007988 */ /* 0x000fe80008000004 */
[----:B------:R-:W-:Y:S04]  /*29e10*/  STS.U8 [R16+UR4+0x8380], R15 ;  /* 0x0083800f10007988 */ /* 0x000fe80008000004 */
[----:B0-----:R-:W4:Y:S04]  /*29e20*/  LDL.LU R88, [R1+0x4e4] ;  /* 0x0004e40001587983 */ /* 0x001f280000300800 */
[----:B------:R-:W-:Y:S04]  /*29e30*/  STS.U8 [R16+UR4+0xc380], R0 ;  /* 0x00c3800010007988 */ /* 0x000fe80008000004 */
[----:B------:R-:W-:Y:S04]  /*29e40*/  STS.U8 [R16+UR4+0xb80], R56 ;  /* 0x000b803810007988 */ /* 0x000fe80008000004 */
[----:B------:R-:W-:Y:S04]  /*29e50*/  STS.U8 [R16+UR4+0x4b80], R57 ;  /* 0x004b803910007988 */ /* 0x000fe80008000004 */
[----:B------:R-:W-:Y:S04]  /*29e60*/  STS.U8 [R16+UR4+0xcb80], R50 ;  /* 0x00cb803210007988 */ /* 0x000fe80008000004 */
[----:B------:R0:W-:Y:S04]  /*29e70*/  STS.U8 [R16+UR4+0x9780], R9 ;  /* 0x0097800910007988 */ /* 0x0001e80008000004 */
[----:B------:R1:W-:Y:S04]  /*29e80*/  STS.U8 [R16+UR4+0xd780], R18 ;  /* 0x00d7801210007988 */ /* 0x0003e80008000004 */
[----:B--2---:R2:W-:Y:S04]  /*29e90*/  STS.U8 [R16+UR4+0x1b80], R83 ;  /* 0x001b805310007988 */ /* 0x0045e80008000004 */
[----:B0-----:R-:W4:Y:S04]  /*29ea0*/  LDL.LU R9, [R1+0x4e0] ;  /* 0x0004e00001097983 */ /* 0x001f280000300800 */
[----:B-1----:R-:W4:Y:S04]  /*29eb0*/  LDL.LU R18, [R1+0x4dc] ;  /* 0x0004dc0001127983 */ /* 0x002f280000300800 */
[----:B------:R-:W4:Y:S04]  /*29ec0*/  LDL.LU R92, [R1+0x4d8] ;  /* 0x0004d800015c7983 */ /* 0x000f280000300800 */
[----:B------:R-:W4:Y:S04]  /*29ed0*/  LDL.LU R91, [R1+0x4c4] ;  /* 0x0004c400015b7983 */ /* 0x000f280000300800 */
[----:B------:R-:W4:Y:S04]  /*29ee0*/  LDL.LU R90, [R1+0x4c0] ;  /* 0x0004c000015a7983 */ /* 0x000f280000300800 */
[----:B--2---:R-:W2:Y:S04]  /*29ef0*/  LDL.LU R83, [R1+0x4bc] ;  /* 0x0004bc0001537983 */ /* 0x004ea80000300800 */
[----:B------:R-:W2:Y:S04]  /*29f00*/  LDL.LU R15, [R1+0x4b8] ;  /* 0x0004b800010f7983 */ /* 0x000ea80000300800 */
[----:B---3--:R0:W-:Y:S04]  /*29f10*/  STS.U8 [R16+UR4+0xdb80], R84 ;  /* 0x00db805410007988 */ /* 0x0081e80008000004 */
[----:B------:R-:W3:Y:S04]  /*29f20*/  LDL.LU R0, [R1+0x4a4] ;  /* 0x0004a40001007983 */ /* 0x000ee80000300800 */
[----:B0-----:R-:W3:Y:S04]  /*29f30*/  LDL.LU R84, [R1+0x4a0] ;  /* 0x0004a00001547983 */ /* 0x001ee80000300800 */
[----:B------:R-:W3:Y:S04]  /*29f40*/  LDL.LU R56, [R1+0x49c] ;  /* 0x00049c0001387983 */ /* 0x000ee80000300800 */
[----:B------:R-:W3:Y:S04]  /*29f50*/  LDL.LU R57, [R1+0x498] ;  /* 0x0004980001397983 */ /* 0x000ee80000300800 */
[----:B------:R0:W-:Y:S04]  /*29f60*/  STS.U8 [R16+UR4+0x5b80], R89 ;  /* 0x005b805910007988 */ /* 0x0001e80008000004 */
[----:B------:R-:W3:Y:S04]  /*29f70*/  LDL.LU R50, [R1+0x484] ;  /* 0x0004840001327983 */ /* 0x000ee80000300800 */
[----:B----4-:R1:W-:Y:S04]  /*29f80*/  STS.U8 [R16+UR4+0x1f80], R85 ;  /* 0x001f805510007988 */ /* 0x0103e80008000004 */
[----:B------:R4:W-:Y:S04]  /*29f90*/  STS.U8 [R16+UR4+0x9b80], R82 ;  /* 0x009b805210007988 */ /* 0x0009e80008000004 */
[----:B------:R4:W-:Y:S04]  /*29fa0*/  STS.U8 [R16+UR4+0x5f80], R79 ;  /* 0x005f804f10007988 */ /* 0x0009e80008000004 */
[----:B0-----:R-:W3:Y:S04]  /*29fb0*/  LDL.LU R89, [R1+0x480] ;  /* 0x0004800001597983 */ /* 0x001ee80000300800 */
[----:B-1----:R-:W3:Y:S04]  /*29fc0*/  LDL.LU R85, [R1+0x47c] ;  /* 0x00047c0001557983 */ /* 0x002ee80000300800 */
[----:B----4-:R-:W4:Y:S04]  /*29fd0*/  LDL.LU R82, [R1+0x478] ;  /* 0x0004780001527983 */ /* 0x010f280000300800 */
        /* <DEDUP_REMOVED lines=12> */
[----:B0-----:R-:W4:Y:S04]  /*2a0a0*/  LDL.LU R88, [R1+0x254] ;  /* 0x0002540001587983 */ /* 0x001f280000300800 */
[----:B------:R0:W-:Y:S04]  /*2a0b0*/  STS.U8 [R16+UR4+0x6380], R9 ;  /* 0x0063800910007988 */ /* 0x0001e80008000004 */
[----:B------:R1:W-:Y:S04]  /*2a0c0*/  STS.U8 [R16+UR4+0xa380], R18 ;  /* 0x00a3801210007988 */ /* 0x0003e80008000004 */
[----:B------:R0:W-:Y:S04]  /*2a0d0*/  STS.U8 [R16+UR4+0xe380], R92 ;  /* 0x00e3805c10007988 */ /* 0x0001e80008000004 */
        /* <DEDUP_REMOVED lines=9> */
[----:B---3--:R0:W-:Y:S04]  /*2a170*/  STS.U8 [R16+UR4+0x6b80], R84 ;  /* 0x006b805410007988 */ /* 0x0081e80008000004 */
[----:B0-----:R-:W3:Y:S04]  /*2a180*/  LDL.LU R84, [R1+0x420] ;  /* 0x0004200001547983 */ /* 0x001ee80000300800 */
        /* <DEDUP_REMOVED lines=26> */
[----:B------:R0:W-:Y:S04]  /*2a330*/  STS.U8 [R16+UR4+0x7780], R92 ;  /* 0x0077805c10007988 */ /* 0x0001e80008000004 */
[----:B--2---:R1:W-:Y:S04]  /*2a340*/  STS.U8 [R16+UR4+0x3b80], R83 ;  /* 0x003b805310007988 */ /* 0x0043e80008000004 */
[----:B------:R2:W-:Y:S04]  /*2a350*/  STS.U8 [R16+UR4+0xb780], R91 ;  /* 0x00b7805b10007988 */ /* 0x0005e80008000004 */
[----:B------:R2:W-:Y:S04]  /*2a360*/  STS.U8 [R16+UR4+0xf780], R90 ;  /* 0x00f7805a10007988 */ /* 0x0005e80008000004 */
[----:B0-----:R-:W4:Y:S04]  /*2a370*/  LDL.LU R92, [R1+0xcc] ;  /* 0x0000cc00015c7983 */ /* 0x001f280000300800 */
[----:B-1----:R-:W4:Y:S04]  /*2a380*/  LDL.LU R83, [R1+0x21c] ;  /* 0x00021c0001537983 */ /* 0x002f280000300800 */
[----:B--2---:R-:W2:Y:S04]  /*2a390*/  LDL.LU R91, [R1+0xc8] ;  /* 0x0000c800015b7983 */ /* 0x004ea80000300800 */
[----:B------:R-:W2:Y:S04]  /*2a3a0*/  LDL.LU R90, [R1+0xc4] ;  /* 0x0000c400015a7983 */ /* 0x000ea80000300800 */
[----:B---3--:R0:W-:Y:S04]  /*2a3b0*/  STS.U8 [R16+UR4+0x7b80], R84 ;  /* 0x007b805410007988 */ /* 0x0081e80008000004 */
[----:B0-----:R-:W3:Y:S04]  /*2a3c0*/  LDL.LU R84, [R1+0xbc] ;  /* 0x0000bc0001547983 */ /* 0x001ee80000300800 */
[----:B------:R0:W-:Y:S04]  /*2a3d0*/  STS.U8 [R16+UR4+0xbb80], R89 ;  /* 0x00bb805910007988 */ /* 0x0001e80008000004 */
[----:B------:R1:W-:Y:S04]  /*2a3e0*/  STS.U8 [R16+UR4+0xfb80], R85 ;  /* 0x00fb805510007988 */ /* 0x0003e80008000004 */
[----:B----4-:R4:W-:Y:S04]  /*2a3f0*/  STS.U8 [R16+UR4+0x3f80], R82 ;  /* 0x003f805210007988 */ /* 0x0109e80008000004 */
[----:B------:R4:W-:Y:S04]  /*2a400*/  STS.U8 [R16+UR4+0x7f80], R79 ;  /* 0x007f804f10007988 */ /* 0x0009e80008000004 */
[----:B0-----:R-:W2:Y:S04]  /*2a410*/  LDL.LU R89, [R1+0xb8] ;  /* 0x0000b80001597983 */ /* 0x001ea80000300800 */
[----:B-1----:R-:W2:Y:S04]  /*2a420*/  LDL.LU R85, [R1+0x218] ;  /* 0x0002180001557983 */ /* 0x002ea80000300800 */
[----:B----4-:R-:W4:Y:S04]  /*2a430*/  LDL R82, [R1+0x1af4] ;  /* 0x001af40001527983 */ /* 0x010f280000100800 */
[----:B------:R-:W4:Y:S04]  /*2a440*/  LDL.LU R79, [R1+0xb0] ;  /* 0x0000b000014f7983 */ /* 0x000f280000300800 */
[----:B------:R0:W-:Y:S02]  /*2a450*/  STS.U8 [R16+UR4+0xff80], R0 ;  /* 0x00ff800010007988 */ /* 0x0001e40008000004 */
[----:B0-----:R-:W0:Y:S02]  /*2a460*/  S2R R0, SR_TID.X ;  /* 0x0000000000007919 */ /* 0x001e240000002100 */
[----:B------:R1:W-:Y:S04]  /*2a470*/  STS.U8 [R16+UR4+0xbf80], R18 ;  /* 0x00bf801210007988 */ /* 0x0003e80008000004 */
[----:B-1----:R-:W4:Y:S01]  /*2a480*/  LDL.LU R18, [R1+0x214] ;  /* 0x0002140001127983 */ /* 0x002f220000300800 */
[----:B0-----:R-:W-:-:S05]  /*2a490*/  LOP3.LUT R0, R0, 0x7f, RZ, 0xc0, !PT ;  /* 0x0000007f00007812 */ /* 0x001fca00078ec0ff */
[----:B------:R0:W-:Y:S02]  /*2a4a0*/  STS.U8 [R0+UR4+0x23c00], R10 ;  /* 0x023c000a00007988 */ /* 0x0001e40008000004 */
[----:B0-----:R-:W0:Y:S02]  /*2a4b0*/  S2R R10, SR_TID.X ;  /* 0x00000000000a7919 */ /* 0x001e240000002100 */
[----:B------:R1:W-:Y:S04]  /*2a4c0*/  STS.U8 [R0+UR4+0x21400], R53 ;  /* 0x0214003500007988 */ /* 0x0003e80008000004 */
[----:B------:R1:W-:Y:S04]  /*2a4d0*/  STS.U8 [R0+UR4+0x21800], R93 ;  /* 0x0218005d00007988 */ /* 0x0003e80008000004 */
        /* <DEDUP_REMOVED lines=8> */
[----:B------:R-:W-:Y:S01]  /*2a560*/  STS.U8 [R0+UR4+0x23400], R9 ;  /* 0x0234000900007988 */ /* 0x000fe20008000004 */
[----:B0-----:R-:W-:-:S04]  /*2a570*/  LOP3.LUT R10, R10, 0x7f, RZ, 0xc0, !PT ;  /* 0x0000007f0a0a7812 */ /* 0x001fc800078ec0ff */
[----:B------:R-:W-:Y:S01]  /*2a580*/  LOP3.LUT R10, R10, 0x10, RZ, 0x3c, !PT ;  /* 0x000000100a0a7812 */ /* 0x000fe200078e3cff */
[----:B------:R0:W-:Y:S04]  /*2a590*/  STS.U8 [R0+UR4+0x22000], R92 ;  /* 0x0220005c00007988 */ /* 0x0001e80008000004 */
[----:B0-----:R-:W4:Y:S04]  /*2a5a0*/  LDL R92, [R1+0x1b1c] ;  /* 0x001b1c00015c7983 */ /* 0x001f280000100800 */
[----:B---3--:R0:W-:Y:S04]  /*2a5b0*/  STS.U8 [R0+UR4+0x22c00], R84 ;  /* 0x022c005400007988 */ /* 0x0081e80008000004 */
[----:B--2---:R1:W-:Y:S04]  /*2a5c0*/  STS.U8 [R0+UR4+0x22400], R91 ;  /* 0x0224005b00007988 */ /* 0x0043e80008000004 */
[----:B0-----:R-:W2:Y:S04]  /*2a5d0*/  LDL.LU R84, [R1+0x94] ;  /* 0x0000940001547983 */ /* 0x001ea80000300800 */
[----:B------:R0:W-:Y:S04]  /*2a5e0*/  STS.U8 [R0+UR4+0x22800], R90 ;  /* 0x0228005a00007988 */ /* 0x0001e80008000004 */
[----:B-1----:R-:W3:Y:S04]  /*2a5f0*/  LDL.LU R91, [R1+0x8c] ;  /* 0x00008c00015b7983 */ /* 0x002ee80000300800 */
[----:B------:R1:W-:Y:S04]  /*2a600*/  STS.U8 [R0+UR4+0x23000], R89 ;  /* 0x0230005900007988 */ /* 0x0003e80008000004 */
[----:B----4-:R-:W-:Y:S04]  /*2a610*/  STS.U8 [R0+UR4+0x23800], R79 ;  /* 0x0238004f00007988 */ /* 0x010fe80008000004 */
[----:B------:R4:W-:Y:S04]  /*2a620*/  STS.U8 [R10+UR4+0x20080], R8 ;  /* 0x020080080a007988 */ /* 0x0009e80008000004 */
[----:B0-----:R-:W3:Y:S04]  /*2a630*/  LDL.LU R90, [R1+0x84] ;  /* 0x00008400015a7983 */ /* 0x001ee80000300800 */
[----:B-1----:R-:W3:Y:S04]  /*2a640*/  LDL.LU R89, [R1+0x7c] ;  /* 0x00007c0001597983 */ /* 0x002ee80000300800 */
[----:B------:R-:W3:Y:S01]  /*2a650*/  LDL.LU R9, [R1+0x210] ;  /* 0x0002100001097983 */ /* 0x000ee20000300800 */
[----:B------:R-:W-:-:S03]  /*2a660*/  ISETP.GE.AND P6, PT, R82, RZ, PT ;  /* 0x000000ff5200720c */ /* 0x000fc60003fc6270 */
[----:B----4-:R-:W4:Y:S04]  /*2a670*/  LDL R8, [R1+0x1b20] ;  /* 0x001b200001087983 */ /* 0x010f280000100800 */
[----:B------:R-:W3:Y:S04]  /*2a680*/  LDL.LU R82, [R1+0x74] ;  /* 0x0000740001527983 */ /* 0x000ee80000300800 */
[----:B------:R-:W3:Y:S04]  /*2a690*/  LDL.LU R79, [R1+0x6c] ;  /* 0x00006c00014f7983 */ /* 0x000ee80000300800 */
[----:B------:R0:W-:Y:S04]  /*2a6a0*/  STS.U8 [R10+UR4+0x20480], R6 ;  /* 0x020480060a007988 */ /* 0x0001e80008000004 */
[----:B------:R1:W-:Y:S04]  /*2a6b0*/  STS.U8 [R10+UR4+0x21080], R5 ;  /* 0x021080050a007988 */ /* 0x0003e80008000004 */
[----:B0-----:R-:W3:Y:S04]  /*2a6c0*/  LDL.LU R6, [R1+0x1ec] ;  /* 0x0001ec0001067983 */ /* 0x001ee80000300800 */
[----:B-1----:R-:W3:Y:S01]  /*2a6d0*/  LDL R5, [R1+0x1b3c] ;  /* 0x001b3c0001057983 */ /* 0x002ee20000100800 */
[----:B------:R-:W-:-:S02]  /*2a6e0*/  ISETP.GT.U32.AND P4, PT, R22, R69, PT ;  /* 0x000000451600720c */ /* 0x000fc40003f84070 */
[----:B------:R-:W-:-:S11]  /*2a6f0*/  ISETP.GT.U32.AND P2, PT, R22, R88, PT ;  /* 0x000000581600720c */ /* 0x000fd60003f44070 */
[--C-:B------:R-:W-:Y:S02]  /*2a700*/  @!P4 IMAD.IADD R69, R69, 0x1, -R22.reuse ;  /* 0x000000014545c824 */ /* 0x100fe400078e0a16 */
[----:B------:R-:W-:-:S03]  /*2a710*/  @!P2 IMAD.IADD R88, R88, 0x1, -R22 ;  /* 0x000000015858a824 */ /* 0x000fc600078e0a16 */
[C---:B------:R-:W-:Y:S02]  /*2a720*/  ISETP.GT.U32.AND P5, PT, R22.reuse, R69, PT ;  /* 0x000000451600720c */ /* 0x040fe40003fa4070 */
[C---:B------:R-:W-:Y:S02]  /*2a730*/  ISETP.GT.U32.AND P2, PT, R22.reuse, R83, PT ;  /* 0x000000531600720c */ /* 0x040fe40003f44070 */
[----:B------:R-:W-:Y:S01]  /*2a740*/  ISETP.GT.U32.AND P4, PT, R22, R88, PT ;  /* 0x000000581600720c */ /* 0x000fe20003f84070 */
[----:B------:R0:W-:Y:S08]  /*2a750*/  STS.U8 [R10+UR4+0x23480], R11 ;  /* 0x0234800b0a007988 */ /* 0x0001f00008000004 */
[----:B------:R-:W-:-:S02]  /*2a760*/  @!P5 IMAD.IADD R69, R69, 0x1, -R22 ;  /* 0x000000014545d824 */ /* 0x000fc400078e0a16 */
[--C-:B------:R-:W-:Y:S02]  /*2a770*/  @!P2 IMAD.IADD R83, R83, 0x1, -R22.reuse ;  /* 0x000000015353a824 */ /* 0x100fe400078e0a16 */
[----:B------:R-:W-:Y:S01]  /*2a780*/  IMAD.MOV.U32 R57, RZ, RZ, R69 ;  /* 0x000000ffff397224 */ /* 0x000fe200078e0045 */
[----:B0-----:R-:W0:Y:S03]  /*2a790*/  S2R R11, SR_TID.X ;  /* 0x00000000000b7919 */ /* 0x001e260000002100 */
[----:B------:R-:W-:Y:S01]  /*2a7a0*/  @!P6 IMAD.MOV R57, RZ, RZ, -R57 ;  /* 0x000000ffff39e224 */ /* 0x000fe200078e0a39 */
[----:B------:R-:W-:Y:S01]  /*2a7b0*/  ISETP.GT.U32.AND P6, PT, R22, R83, PT ;  /* 0x000000531600720c */ /* 0x000fe20003fc4070 */
[--C-:B------:R-:W-:Y:S01]  /*2a7c0*/  @!P4 IMAD.IADD R88, R88, 0x1, -R22.reuse ;  /* 0x000000015858c824 */ /* 0x100fe200078e0a16 */
[----:B------:R-:W-:Y:S01]  /*2a7d0*/  ISETP.GT.U32.AND P4, PT, R22, R18, PT ;  /* 0x000000121600720c */ /* 0x000fe20003f84070 */
[----:B------:R-:W-:Y:S04]  /*2a7e0*/  STS.U8 [R10+UR4+0x22480], R4 ;  /* 0x022480040a007988 */ /* 0x000fe80008000004 */
[----:B------:R-:W-:Y:S06]  /*2a7f0*/  STS.U8 [R10+UR4+0x23080], R7 ;  /* 0x023080070a007988 */ /* 0x000fec0008000004 */
[----:B------:R-:W-:-:S02]  /*2a800*/  @!P6 IMAD.IADD R83, R83, 0x1, -R22 ;  /* 0x000000015353e824 */ /* 0x000fc400078e0a16 */
[----:B------:R-:W-:-:S05]  /*2a810*/  @!P4 IMAD.IADD R18, R18, 0x1, -R22 ;  /* 0x000000011212c824 */ /* 0x000fca00078e0a16 */
[----:B------:R-:W-:Y:S01]  /*2a820*/  ISETP.GT.U32.AND P4, PT, R22, R18, PT ;  /* 0x000000121600720c */ /* 0x000fe20003f84070 */
[----:B------:R-:W-:Y:S01]  /*2a830*/  STS.U8 [R10+UR4+0x23880], R19 ;  /* 0x023880130a007988 */ /* 0x000fe20008000004 */
[----:B0-----:R-:W-:-:S04]  /*2a840*/  LOP3.LUT R11, R11, 0x7f, RZ, 0xc0, !PT ;  /* 0x0000007f0b0b7812 */ /* 0x001fc800078ec0ff */
[----:B------:R-:W-:-:S07]  /*2a850*/  LOP3.LUT R11, R11, 0x20, RZ, 0x3c, !PT ;  /* 0x000000200b0b7812 */ /* 0x000fce00078e3cff */
[----:B------:R-:W-:Y:S01]  /*2a860*/  @!P4 IMAD.IADD R18, R18, 0x1, -R22 ;  /* 0x000000011212c824 */ /* 0x000fe200078e0a16 */
[----:B------:R0:W-:Y:S04]  /*2a870*/  STS.U8 [R10+UR4+0x20880], R53 ;  /* 0x020880350a007988 */ /* 0x0001e80008000004 */
[----:B------:R-:W-:Y:S04]  /*2a880*/  STS.U8 [R10+UR4+0x20c80], R93 ;  /* 0x020c805d0a007988 */ /* 0x000fe80008000004 */
[----:B------:R-:W-:Y:S01]  /*2a890*/  STS.U8 [R10+UR4+0x23c80], R55 ;  /* 0x023c80370a007988 */ /* 0x000fe20008000004 */
[----:B0-----:R-:W-:-:S03]  /*2a8a0*/  IMAD.MOV.U32 R53, RZ, RZ, R18 ;  /* 0x000000ffff357224 */ /* 0x001fc600078e0012 */
[----:B--2---:R0:W-:Y:S04]  /*2a8b0*/  STS.U8 [R10+UR4+0x21480], R84 ;  /* 0x021480540a007988 */ /* 0x0041e80008000004 */
[----:B0-----:R-:W2:Y:S04]  /*2a8c0*/  LDL R84, [R1+0x1b40] ;  /* 0x001b400001547983 */ /* 0x001ea80000100800 */
[----:B------:R-:W2:Y:S01]  /*2a8d0*/  LDL.LU R4, [R1+0x1e8] ;  /* 0x0001e80001047983 */ /* 0x000ea20000300800 */
[----:B----4-:R-:W-:-:S03]  /*2a8e0*/  ISETP.GE.AND P6, PT, R8, RZ, PT ;  /* 0x000000ff0800720c */ /* 0x010fc60003fc6270 */
[----:B------:R-:W4:Y:S04]  /*2a8f0*/  LDL.LU R8, [R1+0x1e4] ;  /* 0x0001e40001087983 */ /* 0x000f280000300800 */
[----:B---3--:R0:W-:Y:S04]  /*2a900*/  STS.U8 [R10+UR4+0x22c80], R79 ;  /* 0x022c804f0a007988 */ /* 0x0081e80008000004 */
[----:B------:R-:W3:Y:S04]  /*2a910*/  LDL.LU R7, [R1+0x1d20] ;  /* 0x001d200001077983 */ /* 0x000ee80000300800 */
[----:B0-----:R-:W3:Y:S04]  /*2a920*/  LDL R79, [R1+0x1b5c] ;  /* 0x001b5c00014f7983 */ /* 0x001ee80000100800 */
[----:B------:R-:W-:Y:S04]  /*2a930*/  STS.U8 [R10+UR4+0x21880], R91 ;  /* 0x0218805b0a007988 */ /* 0x000fe80008000004 */
[----:B------:R-:W-:Y:S04]  /*2a940*/  STS.U8 [R10+UR4+0x21c80], R90 ;  /* 0x021c805a0a007988 */ /* 0x000fe80008000004 */
[----:B------:R-:W-:Y:S04]  /*2a950*/  STS.U8 [R10+UR4+0x22080], R89 ;  /* 0x022080590a007988 */ /* 0x000fe80008000004 */
[----:B------:R-:W-:Y:S04]  /*2a960*/  STS.U8 [R10+UR4+0x22880], R82 ;  /* 0x022880520a007988 */ /* 0x000fe80008000004 */
[----:B------:R-:W3:Y:S01]  /*2a970*/  LDL.LU R19, [R1+0x1dc] ;  /* 0x0001dc0001137983 */ /* 0x000ee20000300800 */
[----:B------:R-:W-:-:S03]  /*2a980*/  ISETP.GE.AND P4, PT, R5, RZ, PT ;  /* 0x000000ff0500720c */ /* 0x000fc60003f86270 */
[----:B------:R0:W-:Y:S04]  /*2a990*/  STS.U8 [R11+UR4+0x20100], R21 ;  /* 0x020100150b007988 */ /* 0x0001e80008000004 */
[----:B------:R-:W3:Y:S04]  /*2a9a0*/  LDL R5, [R1+0x1b60] ;  /* 0x001b600001057983 */ /* 0x000ee80000100800 */
        /* <DEDUP_REMOVED lines=9> */
[----:B------:R-:W3:Y:S01]  /*2aa40*/  LDL R2, [R1+0x1b7c] ;  /* 0x001b7c0001027983 */ /* 0x000ee20000100800 */
[----:B------:R-:W-:Y:S01]  /*2aa50*/  ISETP.GE.AND P2, PT, R92, RZ, PT ;  /* 0x000000ff5c00720c */ /* 0x000fe20003f46270 */
[----:B------:R-:W-:Y:S01]  /*2aa60*/  IMAD.MOV.U32 R56, RZ, RZ, R88 ;  /* 0x000000ffff387224 */ /* 0x000fe200078e0058 */
[----:B------:R-:W-:-:S11]  /*2aa70*/  ISETP.GT.U32.AND P5, PT, R22, R85, PT ;  /* 0x000000551600720c */ /* 0x000fd60003fa4070 */
[----:B------:R-:W-:Y:S01]  /*2aa80*/  @!P2 IMAD.MOV R56, RZ, RZ, -R56 ;  /* 0x000000ffff38a224 */ /* 0x000fe200078e0a38 */
[----:B------:R-:W-:Y:S01]  /*2aa90*/  ISETP.GT.U32.AND P2, PT, R22, R9, PT ;  /* 0x000000091600720c */ /* 0x000fe20003f44070 */
[----:B------:R-:W-:Y:S02]  /*2aaa0*/  @!P5 IMAD.IADD R85, R85, 0x1, -R22 ;  /* 0x000000015555d824 */ /* 0x000fe400078e0a16 */
[----:B------:R-:W-:-:S03]  /*2aab0*/  IMAD.MOV.U32 R55, RZ, RZ, R83 ;  /* 0x000000ffff377224 */ /* 0x000fc600078e0053 */
[----:B------:R-:W-:Y:S01]  /*2aac0*/  ISETP.GT.U32.AND P5, PT, R22, R85, PT ;  /* 0x000000551600720c */ /* 0x000fe20003fa4070 */
[----:B------:R-:W-:-:S06]  /*2aad0*/  @!P6 IMAD.MOV R55, RZ, RZ, -R55 ;  /* 0x000000ffff37e224 */ /* 0x000fcc00078e0a37 */
[----:B------:R-:W-:-:S05]  /*2aae0*/  @!P2 IMAD.IADD R9, R9, 0x1, -R22 ;  /* 0x000000010909a824 */ /* 0x000fca00078e0a16 */
[C---:B------:R-:W-:Y:S01]  /*2aaf0*/  ISETP.GT.U32.AND P6, PT, R22.reuse, R9, PT ;  /* 0x000000091600720c */ /* 0x040fe20003fc4070 */
[----:B------:R-:W-:Y:S01]  /*2ab00*/  @!P5 IMAD.IADD R85, R85, 0x1, -R22 ;  /* 0x000000015555d824 */ /* 0x000fe200078e0a16 */
[----:B------:R0:W-:Y:S01]  /*2ab10*/  STS.U8 [R11+UR4+0x20d00], R54 ;  /* 0x020d00360b007988 */ /* 0x0001e20008000004 */
[----:B------:R-:W-:-:S03]  /*2ab20*/  ISETP.GT.U32.AND P5, PT, R22, R6, PT ;  /* 0x000000061600720c */ /* 0x000fc60003fa4070 */
[----:B------:R1:W-:Y:S07]  /*2ab30*/  STS.U8 [R11+UR4+0x22900], R52 ;  /* 0x022900340b007988 */ /* 0x0003ee0008000004 */
[----:B------:R-:W-:Y:S02]  /*2ab40*/  @!P6 IMAD.IADD R9, R9, 0x1, -R22 ;  /* 0x000000010909e824 */ /* 0x000fe400078e0a16 */
[----:B0-----:R-:W-:-:S04]  /*2ab50*/  IMAD.MOV.U32 R54, RZ, RZ, R85 ;  /* 0x000000ffff367224 */ /* 0x001fc800078e0055 */
[----:B------:R-:W-:Y:S02]  /*2ab60*/  @!P4 IMAD.MOV R54, RZ, RZ, -R54 ;  /* 0x000000ffff36c224 */ /* 0x000fe400078e0a36 */
[----:B-1----:R-:W-:Y:S02]  /*2ab70*/  IMAD.MOV.U32 R52, RZ, RZ, R9 ;  /* 0x000000ffff347224 */ /* 0x002fe400078e0009 */
[----:B------:R-:W-:Y:S01]  /*2ab80*/  @!P5 IMAD.IADD R6, R6, 0x1, -R22 ;  /* 0x000000010606d824 */ /* 0x000fe200078e0a16 */
[----:B------:R-:W3:Y:S04]  /*2ab90*/  LDL R9, [R1+0x1b9c] ;  /* 0x001b9c0001097983 */ /* 0x000ee80000100800 */
[----:B------:R-:W-:Y:S01]  /*2aba0*/  ISETP.GT.U32.AND P5, PT, R22, R6, PT ;  /* 0x000000061600720c */ /* 0x000fe20003fa4070 */
[----:B------:R0:W-:-:S12]  /*2abb0*/  STS.U8 [R11+UR4+0x23900], R51 ;  /* 0x023900330b007988 */ /* 0x0001d80008000004 */
[----:B------:R-:W-:-:S04]  /*2abc0*/  @!P5 IMAD.IADD R6, R6, 0x1, -R22 ;  /* 0x000000010606d824 */ /* 0x000fc800078e0a16 */
[----:B0-----:R-:W-:Y:S01]  /*2abd0*/  IMAD.MOV.U32 R51, RZ, RZ, R6 ;  /* 0x000000ffff337224 */ /* 0x001fe200078e0006 */
[----:B--2---:R-:W-:Y:S02]  /*2abe0*/  ISETP.GE.AND P2, PT, R84, RZ, PT ;  /* 0x000000ff5400720c */ /* 0x004fe40003f46270 */
[----:B------:R-:W-:-:S11]  /*2abf0*/  ISETP.GT.U32.AND P4, PT, R22, R4, PT ;  /* 0x000000041600720c */ /* 0x000fd60003f84070 */
[----:B------:R-:W-:Y:S01]  /*2ac00*/  @!P2 IMAD.MOV R53, RZ, RZ, -R53 ;  /* 0x000000ffff35a224 */ /* 0x000fe200078e0a35 */
[----:B----4-:R-:W-:Y:S02]  /*2ac10*/  ISETP.GT.U32.AND P2, PT, R22, R8, PT ;  /* 0x000000081600720c */ /* 0x010fe40003f44070 */
[----:B---3--:R-:W-:Y:S02]  /*2ac20*/  ISETP.GE.AND P6, PT, R79, RZ, PT ;  /* 0x000000ff4f00720c */ /* 0x008fe40003fc6270 */
[----:B------:R-:W2:Y:S01]  /*2ac30*/  LDL R79, [R1+0x1b80] ;  /* 0x001b8000014f7983 */ /* 0x000ea20000100800 */
[----:B------:R-:W-:-:S03]  /*2ac40*/  @!P4 IMAD.IADD R4, R4, 0x1, -R22 ;  /* 0x000000010404c824 */ /* 0x000fc600078e0a16 */
[----:B------:R-:W3:Y:S05]  /*2ac50*/  LDL.LU R85, [R1+0x188] ;  /* 0x0001880001557983 */ /* 0x000eea0000300800 */
[----:B------:R-:W-:Y:S02]  /*2ac60*/  @!P2 IMAD.IADD R8, R8, 0x1, -R22 ;  /* 0x000000010808a824 */ /* 0x000fe400078e0a16 */
[----:B------:R-:W-:-:S03]  /*2ac70*/  @!P6 IMAD.MOV R52, RZ, RZ, -R52 ;  /* 0x000000ffff34e224 */ /* 0x000fc600078e0a34 */
[C---:B------:R-:W-:Y:S02]  /*2ac80*/  ISETP.GT.U32.AND P6, PT, R22.reuse, R8, PT ;  /* 0x000000081600720c */ /* 0x040fe40003fc4070 */
[----:B------:R-:W-:Y:S02]  /*2ac90*/  ISETP.GT.U32.AND P2, PT, R22, R4, PT ;  /* 0x000000041600720c */ /* 0x000fe40003f44070 */
[----:B------:R-:W-:Y:S02]  /*2aca0*/  ISETP.GE.AND P4, PT, R5, RZ, PT ;  /* 0x000000ff0500720c */ /* 0x000fe40003f86270 */
[----:B------:R-:W4:Y:S07]  /*2acb0*/  LDL.LU R5, [R1+0x17c] ;  /* 0x00017c0001057983 */ /* 0x000f2e0000300800 */
[----:B------:R-:W-:Y:S01]  /*2acc0*/  @!P6 IMAD.IADD R8, R8, 0x1, -R22 ;  /* 0x000000010808e824 */ /* 0x000fe200078e0a16 */
[----:B------:R-:W-:-:S02]  /*2acd0*/  ISETP.GE.AND P6, PT, R2, RZ, PT ;  /* 0x000000ff0200720c */ /* 0x000fc40003fc6270 */
[----:B------:R-:W4:Y:S01]  /*2ace0*/  LDL R2, [R1+0x1ba0] ;  /* 0x001ba00001027983 */ /* 0x000f220000100800 */
[----:B------:R-:W-:-:S03]  /*2acf0*/  @!P2 IMAD.IADD R4, R4, 0x1, -R22 ;  /* 0x000000010404a824 */ /* 0x000fc600078e0a16 */
[----:B------:R-:W4:Y:S01]  /*2ad00*/  LDL.LU R6, [R1+0x154] ;  /* 0x0001540001067983 */ /* 0x000f220000300800 */
[----:B------:R-:W-:-:S03]  /*2ad10*/  IMAD.MOV.U32 R50, RZ, RZ, R4 ;  /* 0x000000ffff327224 */ /* 0x000fc600078e0004 */
[----:B------:R-:W4:Y:S04]  /*2ad20*/  LDL R4, [R1+0x1bbc] ;  /* 0x001bbc0001047983 */ /* 0x000f280000100800 */
[----:B------:R0:W-:Y:S01]  /*2ad30*/  STS.U8 [R11+UR4+0x22100], R12 ;  /* 0x0221000c0b007988 */ /* 0x0001e20008000004 */
[C---:B------:R-:W-:Y:S01]  /*2ad40*/  ISETP.GT.U32.AND P5, PT, R22.reuse, R19, PT ;  /* 0x000000131600720c */ /* 0x040fe20003fa4070 */
[----:B0-----:R-:W0:Y:S02]  /*2ad50*/  S2R R12, SR_TID.X ;  /* 0x00000000000c7919 */ /* 0x001e240000002100 */
[----:B------:R1:W-:Y:S01]  /*2ad60*/  STS.U8 [R11+UR4+0x21900], R13 ;  /* 0x0219000d0b007988 */ /* 0x0003e20008000004 */
[----:B------:R-:W-:Y:S01]  /*2ad70*/  @!P4 IMAD.MOV R51, RZ, RZ, -R51 ;  /* 0x000000ffff33c224 */ /* 0x000fe200078e0a33 */
[----:B------:R-:W-:-:S08]  /*2ad80*/  ISETP.GT.U32.AND P4, PT, R22, R18, PT ;  /* 0x000000121600720c */ /* 0x000fd00003f84070 */
[----:B------:R-:W-:Y:S01]  /*2ad90*/  @!P5 IMAD.IADD R19, R19, 0x1, -R22 ;  /* 0x000000011313d824 */ /* 0x000fe200078e0a16 */
[----:B-1----:R-:W1:Y:S01]  /*2ada0*/  S2R R13, SR_TID.X ;  /* 0x00000000000d7919 */ /* 0x002e620000002100 */
[----:B------:R-:W-:-:S03]  /*2adb0*/  ISETP.GT.U32.AND P2, PT, R22, R3, PT ;  /* 0x000000031600720c */ /* 0x000fc60003f44070 */
[----:B------:R-:W-:Y:S01]  /*2adc0*/  ISETP.GT.U32.AND P5, PT, R22, R19, PT ;  /* 0x000000131600720c */ /* 0x000fe20003fa4070 */
[--C-:B------:R-:W-:Y:S01]  /*2add0*/  @!P4 IMAD.IADD R18, R18, 0x1, -R22.reuse ;  /* 0x000000011212c824 */ /* 0x100fe200078e0a16 */
[----:B------:R-:W-:Y:S04]  /*2ade0*/  STS.U8 [R11+UR4+0x21500], R14 ;  /* 0x0215000e0b007988 */ /* 0x000fe80008000004 */
[----:B------:R-:W-:Y:S04]  /*2adf0*/  STS.U8 [R11+UR4+0x22500], R81 ;  /* 0x022500510b007988 */ /* 0x000fe80008000004 */
[----:B------:R-:W-:Y:S04]  /*2ae00*/  STS.U8 [R11+UR4+0x22d00], R80 ;  /* 0x022d00500b007988 */ /* 0x000fe80008000004 */
[----:B------:R-:W-:Y:S04]  /*2ae10*/  STS.U8 [R11+UR4+0x23100], R78 ;  /* 0x0231004e0b007988 */ /* 0x000fe80008000004 */
[----:B------:R-:W-:Y:S01]  /*2ae20*/  STS.U8 [R11+UR4+0x23500], R77 ;  /* 0x0235004d0b007988 */ /* 0x000fe20008000004 */
[----:B------:R-:W-:-:S02]  /*2ae30*/  @!P2 IMAD.IADD R3, R3, 0x1, -R22 ;  /* 0x000000010303a824 */ /* 0x000fc400078e0a16 */
[----:B------:R-:W-:Y:S01]  /*2ae40*/  @!P5 IMAD.IADD R19, R19, 0x1, -R22 ;  /* 0x000000011313d824 */ /* 0x000fe200078e0a16 */
[----:B0-----:R-:W-:Y:S02]  /*2ae50*/  LOP3.LUT R12, R12, 0x7f, RZ, 0xc0, !PT ;  /* 0x0000007f0c0c7812 */ /* 0x001fe400078ec0ff */
[----:B------:R-:W-:Y:S02]  /*2ae60*/  ISETP.GT.U32.AND P2, PT, R22, R18, PT ;  /* 0x000000121600720c */ /* 0x000fe40003f44070 */
[----:B------:R-:W-:Y:S01]  /*2ae70*/  LOP3.LUT R12, R12, 0x30, RZ, 0x3c, !PT ;  /* 0x000000300c0c7812 */ /* 0x000fe200078e3cff */
[----:B------:R-:W-:Y:S01]  /*2ae80*/  STS.U8 [R11+UR4+0x23d00], R76 ;  /* 0x023d004c0b007988 */ /* 0x000fe20008000004 */
[----:B------:R-:W-:Y:S01]  /*2ae90*/  @!P6 IMAD.MOV R50, RZ, RZ, -R50 ;  /* 0x000000ffff32e224 */ /* 0x000fe200078e0a32 */
[----:B------:R-:W-:Y:S02]  /*2aea0*/  ISETP.GT.U32.AND P6, PT, R22, R3, PT ;  /* 0x000000031600720c */ /* 0x000fe40003fc4070 */
[----:B------:R0:W-:Y:S01]  /*2aeb0*/  STS.U8 [R12+UR4+0x22580], R48 ;  /* 0x022580300c007988 */ /* 0x0001e20008000004 */
[----:B-1----:R-:W-:-:S03]  /*2aec0*/  LOP3.LUT R13, R13, 0x7f, RZ, 0xc0, !PT ;  /* 0x0000007f0d0d7812 */ /* 0x002fc600078ec0ff */
[----:B------:R1:W-:Y:S01]  /*2aed0*/  STS.U8 [R12+UR4+0x21980], R49 ;  /* 0x021980310c007988 */ /* 0x0003e20008000004 */
[----:B0-----:R-:W-:Y:S01]  /*2aee0*/  IMAD.MOV.U32 R48, RZ, RZ, R19 ;  /* 0x000000ffff307224 */ /* 0x001fe200078e0013 */
[----:B------:R-:W-:Y:S01]  /*2aef0*/  LOP3.LUT R13, R13, 0x40, RZ, 0x3c, !PT ;  /* 0x000000400d0d7812 */ /* 0x000fe200078e3cff */
[----:B------:R-:W-:Y:S02]  /*2af00*/  @!P2 IMAD.IADD R18, R18, 0x1, -R22 ;  /* 0x000000011212a824 */ /* 0x000fe400078e0a16 */
[----:B-1----:R-:W-:Y:S01]  /*2af10*/  IMAD.MOV.U32 R49, RZ, RZ, R8 ;  /* 0x000000ffff317224 */ /* 0x002fe200078e0008 */
[----:B------:R-:W-:Y:S04]  /*2af20*/  STS.U8 [R12+UR4+0x20180], R75 ;  /* 0x0201804b0c007988 */ /* 0x000fe80008000004 */
[----:B------:R-:W-:Y:S04]  /*2af30*/  STS.U8 [R12+UR4+0x20580], R74 ;  /* 0x0205804a0c007988 */ /* 0x000fe80008000004 */
[----:B------:R-:W-:Y:S04]  /*2af40*/  STS.U8 [R12+UR4+0x20980], R73 ;  /* 0x020980490c007988 */ /* 0x000fe80008000004 */
[----:B------:R-:W-:Y:S04]  /*2af50*/  STS.U8 [R12+UR4+0x20d80], R72 ;  /* 0x020d80480c007988 */ /* 0x000fe80008000004 */
[----:B------:R-:W-:Y:S04]  /*2af60*/  STS.U8 [R12+UR4+0x21180], R71 ;  /* 0x021180470c007988 */ /* 0x000fe80008000004 */
[----:B------:R-:W-:Y:S01]  /*2af70*/  STS.U8 [R12+UR4+0x21580], R70 ;  /* 0x021580460c007988 */ /* 0x000fe20008000004 */
[----:B------:R-:W-:-:S03]  /*2af80*/  ISETP.GE.AND P4, PT, R9, RZ, PT ;  /* 0x000000ff0900720c */ /* 0x000fc60003f86270 */
[----:B------:R-:W-:Y:S04]  /*2af90*/  STS.U8 [R12+UR4+0x21d80], R67 ;  /* 0x021d80430c007988 */ /* 0x000fe80008000004 */
[----:B------:R-:W-:Y:S04]  /*2afa0*/  STS.U8 [R12+UR4+0x22180], R68 ;  /* 0x022180440c007988 */ /* 0x000fe80008000004 */
[----:B------:R-:W-:Y:S04]  /*2afb0*/  STS.U8 [R12+UR4+0x22980], R66 ;  /* 0x022980420c007988 */ /* 0x000fe80008000004 */
[----:B------:R-:W-:Y:S01]  /*2afc0*/  STS.U8 [R12+UR4+0x22d80], R64 ;  /* 0x022d80400c007988 */ /* 0x000fe20008000004 */
[----:B------:R-:W-:-:S03]  /*2afd0*/  @!P6 IMAD.IADD R3, R3, 0x1, -R22 ;  /* 0x000000010303e824 */ /* 0x000fc600078e0a16 */
[----:B------:R-:W-:Y:S04]  /*2afe0*/  STS.U8 [R12+UR4+0x23180], R62 ;  /* 0x0231803e0c007988 */ /* 0x000fe80008000004 */
[----:B------:R-:W-:Y:S04]  /*2aff0*/  STS.U8 [R12+UR4+0x23580], R60 ;  /* 0x0235803c0c007988 */ /* 0x000fe80008000004 */
[----:B------:R-:W-:Y:S04]  /*2b000*/  STS.U8 [R12+UR4+0x23980], R59 ;  /* 0x0239803b0c007988 */ /* 0x000fe80008000004 */
[----:B------:R-:W-:Y:S04]  /*2b010*/  STS.U8 [R12+UR4+0x23d80], R58 ;  /* 0x023d803a0c007988 */ /* 0x000fe80008000004 */
[----:B------:R0:W-:Y:S02]  /*2b020*/  STS.U8 [R13+UR4+0x20200], R47 ;  /* 0x0202002f0d007988 */ /* 0x0001e40008000004 */
[----:B0-----:R-:W-:Y:S01]  /*2b030*/  IMAD.MOV.U32 R47, RZ, RZ, R18 ;  /* 0x000000ffff2f7224 */ /* 0x001fe200078e0012 */
[----:B--2---:R-:W-:-:S02]  /*2b040*/  ISETP.GE.AND P5, PT, R79, RZ, PT ;  /* 0x000000ff4f00720c */ /* 0x004fc40003fa6270 */
[----:B------:R-:W2:Y:S04]  /*2b050*/  LDL.LU R79, [R1+0x150] ;  /* 0x00015000014f7983 */ /* 0x000ea80000300800 */
[----:B------:R-:W2:Y:S04]  /*2b060*/  LDL.LU R19, [R1+0x14c] ;  /* 0x00014c0001137983 */ /* 0x000ea80000300800 */
[----:B------:R-:W2:Y:S04]  /*2b070*/  LDL.LU R9, [R1+0x148] ;  /* 0x0001480001097983 */ /* 0x000ea80000300800 */
[----:B------:R-:W2:Y:S01]  /*2b080*/  LDL R18, [R1+0x1bdc] ;  /* 0x001bdc0001127983 */ /* 0x000ea20000100800 */
[----:B------:R-:W-:Y:S01]  /*2b090*/  @!P5 IMAD.MOV R49, RZ, RZ, -R49 ;  /* 0x000000ffff31d224 */ /* 0x000fe200078e0a31 */
[----:B---3--:R-:W-:-:S02]  /*2b0a0*/  ISETP.GT.U32.AND P5, PT, R22, R85, PT ;  /* 0x000000551600720c */ /* 0x008fc40003fa4070 */
[----:B----4-:R-:W-:Y:S02]  /*2b0b0*/  ISETP.GE.AND P6, PT, R2, RZ, PT ;  /* 0x000000ff0200720c */ /* 0x010fe40003fc6270 */
[----:B------:R-:W3:Y:S09]  /*2b0c0*/  LDL R2, [R1+0x1bc0] ;  /* 0x001bc00001027983 */ /* 0x000ef20000100800 */
[----:B------:R-:W-:Y:S01]  /*2b0d0*/  @!P5 IMAD.IADD R85, R85, 0x1, -R22 ;  /* 0x000000015555d824 */ /* 0x000fe200078e0a16 */
[----:B------:R-:W-:-:S02]  /*2b0e0*/  ISETP.GE.AND P5, PT, R4, RZ, PT ;  /* 0x000000ff0400720c */ /* 0x000fc40003fa6270 */
[----:B------:R-:W4:Y:S01]  /*2b0f0*/  LDL R4, [R1+0x1be0] ;  /* 0x001be00001047983 */ /* 0x000f220000100800 */
[----:B------:R-:W-:Y:S01]  /*2b100*/  @!P4 IMAD.MOV R48, RZ, RZ, -R48 ;  /* 0x000000ffff30c224 */ /* 0x000fe200078e0a30 */
[C---:B------:R-:W-:Y:S02]  /*2b110*/  ISETP.GT.U32.AND P4, PT, R22.reuse, R5, PT ;  /* 0x000000051600720c */ /* 0x040fe40003f84070 */
[----:B------:R-:W-:-:S11]  /*2b120*/  ISETP.GT.U32.AND P2, PT, R22, R6, PT ;  /* 0x000000061600720c */ /* 0x000fd60003f44070 */
[--C-:B------:R-:W-:Y:S01]  /*2b130*/  @!P4 IMAD.IADD R5, R5, 0x1, -R22.reuse ;  /* 0x000000010505c824 */ /* 0x100fe200078e0a16 */
[----:B------:R-:W-:Y:S01]  /*2b140*/  ISETP.GT.U32.AND P4, PT, R22, R85, PT ;  /* 0x000000551600720c */ /* 0x000fe20003f84070 */
[----:B------:R-:W-:Y:S02]  /*2b150*/  @!P2 IMAD.IADD R6, R6, 0x1, -R22 ;  /* 0x000000010606a824 */ /* 0x000fe400078e0a16 */
[----:B------:R-:W-:Y:S01]  /*2b160*/  @!P6 IMAD.MOV R47, RZ, RZ, -R47 ;  /* 0x000000ffff2fe224 */ /* 0x000fe200078e0a2f */
[----:B------:R0:W-:Y:S02]  /*2b170*/  STS.U8 [R13+UR4+0x20600], R46 ;  /* 0x0206002e0d007988 */ /* 0x0001e40008000004 */
[----:B------:R-:W-:-:S07]  /*2b180*/  ISETP.GT.U32.AND P6, PT, R22, R6, PT ;  /* 0x000000061600720c */ /* 0x000fce0003fc4070 */
[----:B------:R-:W-:Y:S02]  /*2b190*/  @!P4 IMAD.IADD R85, R85, 0x1, -R22 ;  /* 0x000000015555c824 */ /* 0x000fe400078e0a16 */
[----:B0-----:R-:W-:Y:S02]  /*2b1a0*/  IMAD.MOV.U32 R46, RZ, RZ, R3 ;  /* 0x000000ffff2e7224 */ /* 0x001fe400078e0003 */
[----:B------:R-:W4:Y:S04]  /*2b1b0*/  LDL.LU R3, [R1+0x144] ;  /* 0x0001440001037983 */ /* 0x000f280000300800 */
[----:B------:R-:W4:Y:S01]  /*2b1c0*/  LDL.LU R8, [R1+0x140] ;  /* 0x0001400001087983 */ /* 0x000f220000300800 */
[----:B------:R-:W-:Y:S02]  /*2b1d0*/  @!P5 IMAD.MOV R46, RZ, RZ, -R46 ;  /* 0x000000ffff2ed224 */ /* 0x000fe400078e0a2e */
[----:B------:R-:W-:Y:S01]  /*2b1e0*/  @!P6 IMAD.IADD R6, R6, 0x1, -R22 ;  /* 0x000000010606e824 */ /* 0x000fe200078e0a16 */
[----:B--2---:R-:W-:-:S02]  /*2b1f0*/  ISETP.GT.U32.AND P4, PT, R22, R19, PT ;  /* 0x000000131600720c */ /* 0x004fc40003f84070 */
[----:B------:R-:W-:-:S11]  /*2b200*/  ISETP.GT.U32.AND P5, PT, R22, R79, PT ;  /* 0x0000004f1600720c */ /* 0x000fd60003fa4070 */
[--C-:B------:R-:W-:Y:S01]  /*2b210*/  @!P4 IMAD.IADD R19, R19, 0x1, -R22.reuse ;  /* 0x000000011313c824 */ /* 0x100fe200078e0a16 */
[----:B------:R-:W-:Y:S02]  /*2b220*/  ISETP.GE.AND P4, PT, R18, RZ, PT ;  /* 0x000000ff1200720c */ /* 0x000fe40003f86270 */
[----:B---3--:R-:W-:Y:S02]  /*2b230*/  ISETP.GE.AND P6, PT, R2, RZ, PT ;  /* 0x000000ff0200720c */ /* 0x008fe40003fc6270 */
[----:B------:R-:W2:Y:S04]  /*2b240*/  LDL.LU R2, [R1+0x13c] ;  /* 0x00013c0001027983 */ /* 0x000ea80000300800 */
[----:B------:R-:W3:Y:S01]  /*2b250*/  LDL R18, [R1+0x1c00] ;  /* 0x001c000001127983 */ /* 0x000ee20000100800 */
[----:B------:R-:W-:Y:S01]  /*2b260*/  @!P5 IMAD.IADD R79, R79, 0x1, -R22 ;  /* 0x000000014f4fd824 */ /* 0x000fe200078e0a16 */
[----:B----4-:R-:W-:-:S02]  /*2b270*/  ISETP.GE.AND P5, PT, R4, RZ, PT ;  /* 0x000000ff0400720c */ /* 0x010fc40003fa6270 */
[----:B------:R-:W4:Y:S01]  /*2b280*/  LDL R4, [R1+0x1bfc] ;  /* 0x001bfc0001047983 */ /* 0x000f220000100800 */
[----:B------:R-:W-:-:S03]  /*2b290*/  ISETP.GT.U32.AND P2, PT, R22, R5, PT ;  /* 0x000000051600720c */ /* 0x000fc60003f44070 */
[----:B------:R0:W-:Y:S02]  /*2b2a0*/  STS.U8 [R13+UR4+0x21200], R43 ;  /* 0x0212002b0d007988 */ /* 0x0001e40008000004 */
[----:B0-----:R-:W-:-:S08]  /*2b2b0*/  IMAD.MOV.U32 R43, RZ, RZ, R6 ;  /* 0x000000ffff2b7224 */ /* 0x001fd000078e0006 */
[----:B------:R-:W-:Y:S01]  /*2b2c0*/  @!P2 IMAD.IADD R5, R5, 0x1, -R22 ;  /* 0x000000010505a824 */ /* 0x000fe200078e0a16 */
[----:B------:R-:W-:Y:S01]  /*2b2d0*/  ISETP.GT.U32.AND P2, PT, R22, R9, PT ;  /* 0x000000091600720c */ /* 0x000fe20003f44070 */
[----:B------:R-:W2:Y:S01]  /*2b2e0*/  LDL R6, [R1+0x1c1c] ;  /* 0x001c1c0001067983 */ /* 0x000ea20000100800 */
[----:B------:R-:W-:-:S03]  /*2b2f0*/  @!P4 IMAD.MOV R43, RZ, RZ, -R43 ;  /* 0x000000ffff2bc224 */ /* 0x000fc600078e0a2b */
[----:B------:R0:W-:Y:S04]  /*2b300*/  STS.U8 [R13+UR4+0x20a00], R45 ;  /* 0x020a002d0d007988 */ /* 0x0001e80008000004 */
[----:B------:R1:W-:Y:S01]  /*2b310*/  STS.U8 [R13+UR4+0x20e00], R44 ;  /* 0x020e002c0d007988 */ /* 0x0003e20008000004 */
[----:B------:R-:W-:Y:S01]  /*2b320*/  ISETP.GT.U32.AND P4, PT, R22, R3, PT ;  /* 0x000000031600720c */ /* 0x000fe20003f84070 */
[----:B0-----:R-:W-:Y:S02]  /*2b330*/  IMAD.MOV.U32 R45, RZ, RZ, R85 ;  /* 0x000000ffff2d7224 */ /* 0x001fe400078e0055 */
[----:B------:R-:W-:Y:S02]  /*2b340*/  @!P2 IMAD.IADD R9, R9, 0x1, -R22 ;  /* 0x000000010909a824 */ /* 0x000fe400078e0a16 */
[----:B-1----:R-:W-:-:S02]  /*2b350*/  IMAD.MOV.U32 R44, RZ, RZ, R5 ;  /* 0x000000ffff2c7224 */ /* 0x002fc400078e0005 */
[----:B------:R-:W-:Y:S01]  /*2b360*/  @!P6 IMAD.MOV R45, RZ, RZ, -R45 ;  /* 0x000000ffff2de224 */ /* 0x000fe200078e0a2d */
[----:B------:R-:W2:Y:S01]  /*2b370*/  LDL.LU R5, [R1+0x224] ;  /* 0x0002240001057983 */ /* 0x000ea20000300800 */
[----:B------:R-:W-:-:S03]  /*2b380*/  ISETP.GT.U32.AND P6, PT, R22, R9, PT ;  /* 0x000000091600720c */ /* 0x000fc60003fc4070 */
[----:B------:R-:W2:Y:S01]  /*2b390*/  LDL.LU R85, [R1+0x1c0] ;  /* 0x0001c00001557983 */ /* 0x000ea20000300800 */
[----:B------:R-:W-:-:S09]  /*2b3a0*/  @!P4 IMAD.IADD R3, R3, 0x1, -R22 ;  /* 0x000000010303c824 */ /* 0x000fd200078e0a16 */
[----:B------:R-:W-:Y:S01]  /*2b3b0*/  @!P6 IMAD.IADD R9, R9, 0x1, -R22 ;  /* 0x000000010909e824 */ /* 0x000fe200078e0a16 */
[----:B---3--:R-:W-:Y:S02]  /*2b3c0*/  ISETP.GE.AND P4, PT, R18, RZ, PT ;  /* 0x000000ff1200720c */ /* 0x008fe40003f86270 */
[----:B------:R-:W3:Y:S01]  /*2b3d0*/  LDL R18, [R1+0x1c38] ;  /* 0x001c380001127983 */ /* 0x000ee20000100800 */
[----:B----4-:R-:W-:-:S03]  /*2b3e0*/  ISETP.GE.AND P6, PT, R4, RZ, PT ;  /* 0x000000ff0400720c */ /* 0x010fc60003fc6270 */
[----:B------:R-:W4:Y:S01]  /*2b3f0*/  LDL R4, [R1+0x1c20] ;  /* 0x001c200001047983 */ /* 0x000f220000100800 */
[----:B------:R-:W-:Y:S01]  /*2b400*/  @!P5 IMAD.MOV R44, RZ, RZ, -R44 ;  /* 0x000000ffff2cd224 */ /* 0x000fe200078e0a2c */
[C---:B------:R-:W-:Y:S02]  /*2b410*/  ISETP.GT.U32.AND P2, PT, R22.reuse, R79, PT ;  /* 0x0000004f1600720c */ /* 0x040fe40003f44070 */
[----:B------:R-:W-:Y:S01]  /*2b420*/  ISETP.GT.U32.AND P5, PT, R22, R19, PT ;  /* 0x000000131600720c */ /* 0x000fe20003fa4070 */
[----:B------:R-:W0:Y:S10]  /*2b430*/  S2R R14, SR_TID.X ;  /* 0x00000000000e7919 */ /* 0x000e340000002100 */
[----:B------:R-:W-:-:S02]  /*2b440*/  @!P2 IMAD.IADD R79, R79, 0x1, -R22 ;  /* 0x000000014f4fa824 */ /* 0x000fc400078e0a16 */
[----:B------:R-:W-:Y:S01]  /*2b450*/  @!P5 IMAD.IADD R19, R19, 0x1, -R22 ;  /* 0x000000011313d824 */ /* 0x000fe200078e0a16 */
[C---:B------:R-:W-:Y:S02]  /*2b460*/  ISETP.GT.U32.AND P2, PT, R22.reuse, R8, PT ;  /* 0x000000081600720c */ /* 0x040fe40003f44070 */
[----:B--2---:R-:W-:Y:S01]  /*2b470*/  ISETP.GT.U32.AND P5, PT, R22, R2, PT ;  /* 0x000000021600720c */ /* 0x004fe20003fa4070 */
[----:B------:R1:W-:Y:S04]  /*2b480*/  STS.U8 [R13+UR4+0x21a00], R41 ;  /* 0x021a00290d007988 */ /* 0x0003e80008000004 */
[----:B------:R2:W-:Y:S01]  /*2b490*/  STS.U8 [R13+UR4+0x21600], R42 ;  /* 0x0216002a0d007988 */ /* 0x0005e20008000004 */
[----:B-1----:R-:W-:-:S05]  /*2b4a0*/  IMAD.MOV.U32 R41, RZ, RZ, R19 ;  /* 0x000000ffff297224 */ /* 0x002fca00078e0013 */
[--C-:B------:R-:W-:Y:S02]  /*2b4b0*/  @!P2 IMAD.IADD R8, R8, 0x1, -R22.reuse ;  /* 0x000000010808a824 */ /* 0x100fe400078e0a16 */
[----:B------:R-:W-:Y:S01]  /*2b4c0*/  @!P5 IMAD.IADD R2, R2, 0x1, -R22 ;  /* 0x000000010202d824 */ /* 0x000fe200078e0a16 */
[----:B------:R-:W-:Y:S02]  /*2b4d0*/  ISETP.GE.AND P2, PT, R6, RZ, PT ;  /* 0x000000ff0600720c */ /* 0x000fe40003f46270 */
[----:B------:R-:W4:Y:S04]  /*2b4e0*/  LDL R6, [R1+0x1c3c] ;  /* 0x001c3c0001067983 */ /* 0x000f280000100800 */
[----:B------:R-:W4:Y:S01]  /*2b4f0*/  LDL.LU R19, [R1+0x1bc] ;  /* 0x0001bc0001137983 */ /* 0x000f220000300800 */
[----:B------:R-:W-:Y:S01]  /*2b500*/  @!P4 IMAD.MOV R41, RZ, RZ, -R41 ;  /* 0x000000ffff29c224 */ /* 0x000fe200078e0a29 */
[C---:B------:R-:W-:Y:S01]  /*2b510*/  ISETP.GT.U32.AND P4, PT, R22.reuse, R2, PT ;  /* 0x000000021600720c */ /* 0x040fe20003f84070 */
[----:B--2---:R-:W-:Y:S01]  /*2b520*/  IMAD.MOV.U32 R42, RZ, RZ, R79 ;  /* 0x000000ffff2a7224 */ /* 0x004fe200078e004f */
[----:B------:R-:W-:-:S03]  /*2b530*/  ISETP.GT.U32.AND P5, PT, R22, R8, PT ;  /* 0x000000081600720c */ /* 0x000fc60003fa4070 */
[----:B------:R-:W-:Y:S01]  /*2b540*/  @!P6 IMAD.MOV R42, RZ, RZ, -R42 ;  /* 0x000000ffff2ae224 */ /* 0x000fe200078e0a2a */
[----:B------:R-:W-:Y:S02]  /*2b550*/  ISETP.GT.U32.AND P6, PT, R22, R3, PT ;  /* 0x000000031600720c */ /* 0x000fe40003fc4070 */
[----:B0-----:R-:W-:-:S05]  /*2b560*/  LOP3.LUT R14, R14, 0x7f, RZ, 0xc0, !PT ;  /* 0x0000007f0e0e7812 */ /* 0x001fca00078ec0ff */
[--C-:B------:R-:W-:Y:S01]  /*2b570*/  @!P4 IMAD.IADD R2, R2, 0x1, -R22.reuse ;  /* 0x000000010202c824 */ /* 0x100fe200078e0a16 */
[----:B------:R-:W-:Y:S01]  /*2b580*/  LOP3.LUT R14, R14, 0x50, RZ, 0x3c, !PT ;  /* 0x000000500e0e7812 */ /* 0x000fe200078e3cff */
[----:B------:R-:W-:-:S04]  /*2b590*/  @!P5 IMAD.IADD R8, R8, 0x1, -R22 ;  /* 0x000000010808d824 */ /* 0x000fc800078e0a16 */
[----:B------:R-:W-:Y:S01]  /*2b5a0*/  @!P6 IMAD.IADD R3, R3, 0x1, -R22 ;  /* 0x000000010303e824 */ /* 0x000fe200078e0a16 */
[----:B------:R-:W-:Y:S04]  /*2b5b0*/  STS.U8 [R13+UR4+0x21e00], R40 ;  /* 0x021e00280d007988 */ /* 0x000fe80008000004 */
[----:B------:R-:W-:Y:S04]  /*2b5c0*/  STS.U8 [R13+UR4+0x22200], R38 ;  /* 0x022200260d007988 */ /* 0x000fe80008000004 */
[----:B------:R0:W-:Y:S04]  /*2b5d0*/  STS.U8 [R13+UR4+0x22600], R39 ;  /* 0x022600270d007988 */ /* 0x0001e80008000004 */
[----:B------:R-:W-:Y:S04]  /*2b5e0*/  STS.U8 [R13+UR4+0x22a00], R37 ;  /* 0x022a00250d007988 */ /* 0x000fe80008000004 */
[----:B------:R-:W-:Y:S04]  /*2b5f0*/  STS.U8 [R13+UR4+0x22e00], R36 ;  /* 0x022e00240d007988 */ /* 0x000fe80008000004 */
[----:B------:R-:W-:Y:S04]  /*2b600*/  STS.U8 [R13+UR4+0x23200], R35 ;  /* 0x023200230d007988 */ /* 0x000fe80008000004 */
[----:B------:R-:W-:Y:S04]  /*2b610*/  STS.U8 [R13+UR4+0x23600], R34 ;  /* 0x023600220d007988 */ /* 0x000fe80008000004 */
[----:B------:R-:W-:Y:S04]  /*2b620*/  STS.U8 [R13+UR4+0x23a00], R33 ;  /* 0x023a00210d007988 */ /* 0x000fe80008000004 */
[----:B------:R-:W-:Y:S04]  /*2b630*/  STS.U8 [R13+UR4+0x23e00], R31 ;  /* 0x023e001f0d007988 */ /* 0x000fe80008000004 */
[----:B------:R1:W-:Y:S01]  /*2b640*/  STS.U8 [R14+UR4+0x21680], R23 ;  /* 0x021680170e007988 */ /* 0x0003e20008000004 */
[----:B0-----:R-:W-:-:S02]  /*2b650*/  IMAD.MOV.U32 R39, RZ, RZ, R3 ;  /* 0x000000ffff277224 */ /* 0x001fc400078e0003 */
[----:B-1----:R-:W-:Y:S01]  /*2b660*/  IMAD.MOV.U32 R23, RZ, RZ, R8 ;  /* 0x000000ffff177224 */ /* 0x002fe200078e0008 */
[----:B---3--:R-:W-:Y:S02]  /*2b670*/  ISETP.GE.AND P4, PT, R18, RZ, PT ;  /* 0x000000ff1200720c */ /* 0x008fe40003f86270 */
[----:B------:R-:W2:Y:S01]  /*2b680*/  LDL R18, [R1+0x1c40] ;  /* 0x001c400001127983 */ /* 0x000ea20000100800 */
[----:B----4-:R-:W-:-:S03]  /*2b690*/  ISETP.GE.AND P5, PT, R4, RZ, PT ;  /* 0x000000ff0400720c */ /* 0x010fc60003fa6270 */
[----:B------:R-:W3:Y:S04]  /*2b6a0*/  LDL.LU R4, [R1+0x1b4] ;  /* 0x0001b40001047983 */ /* 0x000ee80000300800 */
[----:B------:R-:W4:Y:S04]  /*2b6b0*/  LDL.LU R3, [R1+0x194] ;  /* 0x0001940001037983 */ /* 0x000f280000300800 */
[----:B------:R-:W3:Y:S01]  /*2b6c0*/  LDL R8, [R1+0x1c60] ;  /* 0x001c600001087983 */ /* 0x000ee20000100800 */
[----:B------:R-:W-:-:S04]  /*2b6d0*/  IMAD.MOV.U32 R40, RZ, RZ, R9 ;  /* 0x000000ffff287224 */ /* 0x000fc800078e0009 */
[----:B------:R-:W-:Y:S01]  /*2b6e0*/  @!P2 IMAD.MOV R40, RZ, RZ, -R40 ;  /* 0x000000ffff28a224 */ /* 0x000fe200078e0a28 */
[C---:B------:R-:W-:Y:S02]  /*2b6f0*/  ISETP.GT.U32.AND P2, PT, R22.reuse, R5, PT ;  /* 0x000000051600720c */ /* 0x040fe40003f44070 */
[----:B------:R-:W-:Y:S01]  /*2b700*/  ISETP.GT.U32.AND P6, PT, R22, R85, PT ;  /* 0x000000551600720c */ /* 0x000fe20003fc4070 */
[----:B------:R-:W-:Y:S02]  /*2b710*/  @!P5 IMAD.MOV R39, RZ, RZ, -R39 ;  /* 0x000000ffff27d224 */ /* 0x000fe400078e0a27 */
[----:B------:R-:W-:-:S08]  /*2b720*/  @!P4 IMAD.MOV R23, RZ, RZ, -R23 ;  /* 0x000000ffff17c224 */ /* 0x000fd000078e0a17 */
[--C-:B------:R-:W-:Y:S02]  /*2b730*/  @!P2 IMAD.IADD R5, R5, 0x1, -R22.reuse ;  /* 0x000000010505a824 */ /* 0x100fe400078e0a16 */
[----:B------:R-:W-:-:S03]  /*2b740*/  @!P6 IMAD.IADD R85, R85, 0x1, -R22 ;  /* 0x000000015555e824 */ /* 0x000fc600078e0a16 */
[C---:B------:R-:W-:Y:S02]  /*2b750*/  ISETP.GT.U32.AND P5, PT, R22.reuse, R5, PT ;  /* 0x000000051600720c */ /* 0x040fe40003fa4070 */
[----:B------:R-:W-:Y:S02]  /*2b760*/  ISETP.GT.U32.AND P2, PT, R22, R19, PT ;  /* 0x000000131600720c */ /* 0x000fe40003f44070 */
[----:B------:R-:W-:Y:S02]  /*2b770*/  ISETP.GE.AND P6, PT, R6, RZ, PT ;  /* 0x000000ff0600720c */ /* 0x000fe40003fc6270 */
[----:B------:R-:W-:Y:S01]  /*2b780*/  SEL R23, R61, R23, !P1 ;  /* 0x000000173d177207 */ /* 0x000fe20004800000 */
[----:B------:R-:W-:Y:S01]  /*2b790*/  IMAD.MOV.U32 R38, RZ, RZ, R2 ;  /* 0x000000ffff267224 */ /* 0x000fe200078e0002 */
[----:B------:R-:W4:Y:S05]  /*2b7a0*/  LDL R6, [R1+0x1c78] ;  /* 0x001c780001067983 */ /* 0x000f2a0000100800 */
[----:B------:R-:W-:-:S02]  /*2b7b0*/  @!P5 IMAD.IADD R5, R5, 0x1, -R22 ;  /* 0x000000010505d824 */ /* 0x000fc400078e0a16 */
[----:B------:R-:W-:Y:S01]  /*2b7c0*/  IMAD R23, R23, UR27, RZ ;  /* 0x0000001b17177c24 */ /* 0x000fe2000f8e02ff */
[----:B------:R0:W-:Y:S01]  /*2b7d0*/  STS.U8 [R14+UR4+0x21a80], R25 ;  /* 0x021a80190e007988 */ /* 0x0001e20008000004 */
[----:B------:R-:W-:Y:S01]  /*2b7e0*/  ISETP.GT.U32.AND P4, PT, R22, R85, PT ;  /* 0x000000551600720c */ /* 0x000fe20003f84070 */
[----:B------:R-:W-:Y:S02]  /*2b7f0*/  @!P2 IMAD.IADD R19, R19, 0x1, -R22 ;  /* 0x000000011313a824 */ /* 0x000fe400078e0a16 */
[----:B------:R-:W-:Y:S01]  /*2b800*/  @!P6 IMAD.MOV R38, RZ, RZ, -R38 ;  /* 0x000000ffff26e224 */ /* 0x000fe200078e0a26 */
[----:B--2---:R-:W-:Y:S02]  /*2b810*/  ISETP.GE.AND P5, PT, R18, RZ, PT ;  /* 0x000000ff1200720c */ /* 0x004fe40003fa6270 */
[----:B------:R-:W-:Y:S01]  /*2b820*/  ISETP.GT.U32.AND P2, PT, R22, R19, PT ;  /* 0x000000131600720c */ /* 0x000fe20003f44070 */
[----:B------:R-:W2:Y:S04]  /*2b830*/  LDL R18, [R1+0x1c8c] ;  /* 0x001c8c0001127983 */ /* 0x000ea80000100800 */
[----:B------:R-:W2:Y:S01]  /*2b840*/  LDL.LU R79, [R1+0x190] ;  /* 0x00019000014f7983 */ /* 0x000ea20000300800 */
[----:B------:R-:W-:Y:S01]  /*2b850*/  IADD3 R0, P6, PT, R23, R20, RZ ;  /* 0x0000001417007210 */ /* 0x000fe20007fde0ff */
[----:B------:R-:W-:-:S02]  /*2b860*/  IMAD.MOV.U32 R37, RZ, RZ, R5 ;  /* 0x000000ffff257224 */ /* 0x000fc400078e0005 */
[----:B------:R-:W-:Y:S04]  /*2b870*/  STS.U8 [R14+UR4+0x20680], R30 ;  /* 0x0206801e0e007988 */ /* 0x000fe80008000004 */
[----:B------:R-:W-:Y:S01]  /*2b880*/  STS.U8 [R14+UR4+0x21e80], R24 ;  /* 0x021e80180e007988 */ /* 0x000fe20008000004 */
[----:B------:R-:W-:-:S03]  /*2b890*/  LEA.HI.X.SX32 R2, R23, R17, 0x1, P6 ;  /* 0x0000001117027211 */ /* 0x000fc600030f0eff */
[----:B------:R-:W-:Y:S04]  /*2b8a0*/  STL [R1+0xa48], R0 ;  /* 0x000a480001007387 */ /* 0x000fe80000100800 */
[----:B------:R-:W2:Y:S01]  /*2b8b0*/  LDL.LU R9, [R1+0x180] ;  /* 0x0001800001097983 */ /* 0x000ea20000300800 */
[----:B0-----:R-:W-:-:S03]  /*2b8c0*/  @P0 IMAD.MOV.U32 R25, RZ, RZ, R2 ;  /* 0x000000ffff190224 */ /* 0x001fc600078e0002 */
[----:B------:R-:W-:Y:S04]  /*2b8d0*/  STS.U8 [R14+UR4+0x20a80], R29 ;  /* 0x020a801d0e007988 */ /* 0x000fe80008000004 */
[----:B------:R0:W-:Y:S01]  /*2b8e0*/  STL [R1+0xa44], R2 ;  /* 0x000a440201007387 */ /* 0x0001e20000100800 */
[----:B------:R-:W-:Y:S01]  /*2b8f0*/  @!P2 IMAD.IADD R19, R19, 0x1, -R22 ;  /* 0x000000011313a824 */ /* 0x000fe200078e0a16 */
[----:B---3--:R-:W-:Y:S02]  /*2b900*/  ISETP.GE.AND P2, PT, R8, RZ, PT ;  /* 0x000000ff0800720c */ /* 0x008fe40003f46270 */
[----:B------:R1:W-:Y:S04]  /*2b910*/  STS.U8 [R14+UR4+0x21280], R27 ;  /* 0x0212801b0e007988 */ /* 0x0003e80008000004 */
[----:B------:R-:W-:Y:S01]  /*2b920*/  STS.U8 [R14+UR4+0x20280], R32 ;  /* 0x020280200e007988 */ /* 0x000fe20008000004 */
[----:B------:R-:W-:-:S03]  /*2b930*/  PRMT R58, RZ, 0x7610, R58 ;  /* 0x00007610ff3a7816 */ /* 0x000fc6000000003a */
[----:B------:R3:W-:Y:S04]  /*2b940*/  STS.U8 [R14+UR4+0x22280], R26 ;  /* 0x0222801a0e007988 */ /* 0x0007e80008000004 */
[----:B------:R1:W-:Y:S04]  /*2b950*/  STS.U8 [R14+UR4+0x20e80], R28 ;  /* 0x020e801c0e007988 */ /* 0x0003e80008000004 */
[----:B0-----:R-:W3:Y:S04]  /*2b960*/  LDL.LU R2, [R1+0x118] ;  /* 0x0001180001027983 */ /* 0x001ee80000300800 */
[----:B------:R-:W3:Y:S01]  /*2b970*/  LDL R8, [R1+0x1cb0] ;  /* 0x001cb00001087983 */ /* 0x000ee20000100800 */
[----:B------:R-:W-:Y:S01]  /*2b980*/  @!P4 IMAD.IADD R85, R85, 0x1, -R22 ;  /* 0x000000015555c824 */ /* 0x000fe200078e0a16 */
[----:B------:R-:W-:-:S02]  /*2b990*/  ISETP.GT.U32.AND P4, PT, R22, R4, PT ;  /* 0x000000041600720c */ /* 0x000fc40003f84070 */
[C---:B------:R-:W-:Y:S02]  /*2b9a0*/  SEL R57, R61.reuse, R57, !P1 ;  /* 0x000000393d397207 */ /* 0x040fe40004800000 */
[C---:B------:R-:W-:Y:S01]  /*2b9b0*/  SEL R55, R61.reuse, R55, !P1 ;  /* 0x000000373d377207 */ /* 0x040fe20004800000 */
[----:B------:R-:W-:Y:S02]  /*2b9c0*/  IMAD.MOV.U32 R36, RZ, RZ, R85 ;  /* 0x000000ffff247224 */ /* 0x000fe400078e0055 */
[----:B------:R-:W-:Y:S01]  /*2b9d0*/  @!P5 IMAD.MOV R37, RZ, RZ, -R37 ;  /* 0x000000ffff25d224 */ /* 0x000fe200078e0a25 */
[C---:B------:R-:W-:Y:S02]  /*2b9e0*/  SEL R54, R61.reuse, R54, !P1 ;  /* 0x000000363d367207 */ /* 0x040fe40004800000 */
[C---:B------:R-:W-:Y:S01]  /*2b9f0*/  SEL R53, R61.reuse, R53, !P1 ;  /* 0x000000353d357207 */ /* 0x040fe20004800000 */
[----:B------:R-:W-:Y:S01]  /*2ba00*/  @!P2 IMAD.MOV R36, RZ, RZ, -R36 ;  /* 0x000000ffff24a224 */ /* 0x000fe200078e0a24 */
[----:B------:R-:W-:-:S02]  /*2ba10*/  SEL R52, R61, R52, !P1 ;  /* 0x000000343d347207 */ /* 0x000fc40004800000 */
[C---:B------:R-:W-:Y:S02]  /*2ba20*/  SEL R51, R61.reuse, R51, !P1 ;  /* 0x000000333d337207 */ /* 0x040fe40004800000 */
[C---:B------:R-:W-:Y:S02]  /*2ba30*/  SEL R50, R61.reuse, R50, !P1 ;  /* 0x000000323d327207 */ /* 0x040fe40004800000 */
[C---:B------:R-:W-:Y:S02]  /*2ba40*/  SEL R49, R61.reuse, R49, !P1 ;  /* 0x000000313d317207 */ /* 0x040fe40004800000 */
[C---:B------:R-:W-:Y:S01]  /*2ba50*/  SEL R48, R61.reuse, R48, !P1 ;  /* 0x000000303d307207 */ /* 0x040fe20004800000 */
[----:B------:R-:W-:Y:S01]  /*2ba60*/  @!P4 IMAD.IADD R4, R4, 0x1, -R22 ;  /* 0x000000010404c824 */ /* 0x000fe200078e0a16 */
[C---:B------:R-:W-:Y:S02]  /*2ba70*/  SEL R47, R61.reuse, R47, !P1 ;  /* 0x0000002f3d2f7207 */ /* 0x040fe40004800000 */
[----:B------:R-:W-:-:S02]  /*2ba80*/  SEL R46, R61, R46, !P1 ;  /* 0x0000002e3d2e7207 */ /* 0x000fc40004800000 */
[C---:B------:R-:W-:Y:S02]  /*2ba90*/  SEL R45, R61.reuse, R45, !P1 ;  /* 0x0000002d3d2d7207 */ /* 0x040fe40004800000 */
[----:B------:R-:W-:Y:S02]  /*2baa0*/  SEL R44, R61, R44, !P1 ;  /* 0x0000002c3d2c7207 */ /* 0x000fe40004800000 */
[----:B------:R-:W-:Y:S02]  /*2bab0*/  ISETP.GT.U32.AND P5, PT, R22, R4, PT ;  /* 0x000000041600720c */ /* 0x000fe40003fa4070 */
[----:B----4-:R-:W-:Y:S01]  /*2bac0*/  ISETP.GE.AND P4, PT, R6, RZ, PT ;  /* 0x000000ff0600720c */ /* 0x010fe20003f86270 */
[C---:B------:R-:W-:Y:S02]  /*2bad0*/  VIADD R6, R7.reuse, 0x6f ;  /* 0x0000006f07067836 */ /* 0x040fe40000000000 */
[----:B------:R-:W-:Y:S02]  /*2bae0*/  VIADD R5, R7, 0x75 ;  /* 0x0000007507057836 */ /* 0x000fe40000000000 */
[----:B------:R-:W-:Y:S01]  /*2baf0*/  IMAD.MOV.U32 R35, RZ, RZ, R19 ;  /* 0x000000ffff237224 */ /* 0x000fe200078e0013 */
[----:B------:R-:W-:-:S02]  /*2bb00*/  SEL R43, R61, R43, !P1 ;  /* 0x0000002b3d2b7207 */ /* 0x000fc40004800000 */
[C---:B------:R-:W-:Y:S01]  /*2bb10*/  SEL R42, R61.reuse, R42, !P1 ;  /* 0x0000002a3d2a7207 */ /* 0x040fe20004800000 */
[----:B------:R-:W-:Y:S04]  /*2bb20*/  STL [R1+0x1af8], R6 ;  /* 0x001af80601007387 */ /* 0x000fe80000100800 */
[----:B------:R-:W-:Y:S04]  /*2bb30*/  STL [R1+0x1af0], R5 ;  /* 0x001af00501007387 */ /* 0x000fe80000100800 */
[----:B------:R-:W4:Y:S04]  /*2bb40*/  LDL.LU R19, [R1+0x108] ;  /* 0x0001080001137983 */ /* 0x000f280000300800 */
[----:B------:R-:W4:Y:S01]  /*2bb50*/  LDL R84, [R1+0x1cb4] ;  /* 0x001cb40001547983 */ /* 0x000f220000100800 */
[----:B------:R-:W-:Y:S01]  /*2bb60*/  @!P5 IMAD.IADD R4, R4, 0x1, -R22 ;  /* 0x000000010404d824 */ /* 0x000fe200078e0a16 */
[----:B------:R-:W-:-:S02]  /*2bb70*/  SEL R41, R61, R41, !P1 ;  /* 0x000000293d297207 */ /* 0x000fc40004800000 */
[C---:B------:R-:W-:Y:S02]  /*2bb80*/  SEL R40, R61.reuse, R40, !P1 ;  /* 0x000000283d287207 */ /* 0x040fe40004800000 */
[----:B------:R-:W-:Y:S01]  /*2bb90*/  SEL R39, R61, R39, !P1 ;  /* 0x000000273d277207 */ /* 0x000fe20004800000 */
[----:B------:R-:W0:Y:S01]  /*2bba0*/  LDCU UR27, c[0x0][0x3b0] ;  /* 0x00007600ff1b77ac */ /* 0x000e220008000800 */
[----:B--2---:R-:W-:Y:S02]  /*2bbb0*/  ISETP.GT.U32.AND P2, PT, R22, R79, PT ;  /* 0x0000004f1600720c */ /* 0x004fe40003f44070 */
[----:B------:R-:W-:Y:S02]  /*2bbc0*/  ISETP.GE.AND P5, PT, R18, RZ, PT ;  /* 0x000000ff1200720c */ /* 0x000fe40003fa6270 */
[----:B------:R-:W2:Y:S01]  /*2bbd0*/  LDL.LU R18, [R1+0x104] ;  /* 0x0001040001127983 */ /* 0x000ea20000300800 */
[----:B------:R-:W-:Y:S01]  /*2bbe0*/  ISETP.GT.U32.AND P6, PT, R22, R3, PT ;  /* 0x000000031600720c */ /* 0x000fe20003fc4070 */
[----:B------:R-:W-:-:S02]  /*2bbf0*/  IMAD.MOV.U32 R34, RZ, RZ, R4 ;  /* 0x000000ffff227224 */ /* 0x000fc400078e0004 */
[----:B------:R-:W2:Y:S05]  /*2bc00*/  LDL R85, [R1+0x1cbc] ;  /* 0x001cbc0001557983 */ /* 0x000eaa0000100800 */
[--C-:B------:R-:W-:Y:S01]  /*2bc10*/  @!P2 IMAD.IADD R79, R79, 0x1, -R22.reuse ;  /* 0x000000014f4fa824 */ /* 0x100fe200078e0a16 */
[----:B---3--:R-:W-:Y:S02]  /*2bc20*/  ISETP.GE.AND P2, PT, R8, RZ, PT ;  /* 0x000000ff0800720c */ /* 0x008fe40003f46270 */
[----:B------:R-:W3:Y:S02]  /*2bc30*/  LDL R8, [R1+0x1cb8] ;  /* 0x001cb80001087983 */ /* 0x000ee40000100800 */
[----:B------:R-:W-:-:S05]  /*2bc40*/  @!P6 IMAD.IADD R3, R3, 0x1, -R22 ;  /* 0x000000010303e824 */ /* 0x000fca00078e0a16 */
[----:B------:R-:W-:-:S13]  /*2bc50*/  ISETP.GT.U32.AND P6, PT, R22, R3, PT ;  /* 0x000000031600720c */ /* 0x000fda0003fc4070 */
[----:B------:R-:W-:Y:S01]  /*2bc60*/  @!P6 IMAD.IADD R3, R3, 0x1, -R22 ;  /* 0x000000010303e824 */ /* 0x000fe200078e0a16 */
[----:B------:R-:W-:-:S13]  /*2bc70*/  ISETP.GT.U32.AND P6, PT, R22, R2, PT ;  /* 0x000000021600720c */ /* 0x000fda0003fc4070 */
[----:B------:R-:W-:-:S05]  /*2bc80*/  @!P6 IMAD.IADD R2, R2, 0x1, -R22 ;  /* 0x000000010202e824 */ /* 0x000fca00078e0a16 */
[----:B------:R-:W-:Y:S01]  /*2bc90*/  ISETP.GT.U32.AND P6, PT, R22, R2, PT ;  /* 0x000000021600720c */ /* 0x000fe20003fc4070 */
[----:B------:R-:W-:Y:S02]  /*2bca0*/  IMAD.MOV.U32 R33, RZ, RZ, R3 ;  /* 0x000000ffff217224 */ /* 0x000fe400078e0003 */
[C---:B------:R-:W-:Y:S02]  /*2bcb0*/  VIADD R4, R7.reuse, 0x76 ;  /* 0x0000007607047836 */ /* 0x040fe40000000000 */
[----:B------:R-:W-:-:S03]  /*2bcc0*/  VIADD R3, R7, 0x77 ;  /* 0x0000007707037836 */ /* 0x000fc60000000000 */
[----:B------:R-:W-:Y:S04]  /*2bcd0*/  STL [R1+0x1aec], R4 ;  /* 0x001aec0401007387 */ /* 0x000fe80000100800 */
[----:B------:R0:W-:Y:S01]  /*2bce0*/  STL [R1+0x1ae8], R3 ;  /* 0x001ae80301007387 */ /* 0x0001e20000100800 */
[----:B------:R-:W-:Y:S02]  /*2bcf0*/  @!P6 IMAD.IADD R2, R2, 0x1, -R22 ;  /* 0x000000010202e824 */ /* 0x000fe400078e0a16 */
[----:B------:R-:W-:Y:S01]  /*2bd00*/  @!P4 IMAD.MOV R35, RZ, RZ, -R35 ;  /* 0x000000ffff23c224 */ /* 0x000fe200078e0a23 */
[----:B------:R-:W-:Y:S02]  /*2bd10*/  ISETP.GT.U32.AND P4, PT, R22, R9, PT ;  /* 0x000000091600720c */ /* 0x000fe40003f84070 */
[----:B---3--:R-:W-:-:S02]  /*2bd20*/  ISETP.GE.AND P6, PT, R8, RZ, PT ;  /* 0x000000ff0800720c */ /* 0x008fc40003fc6270 */
[----:B------:R-:W3:Y:S09]  /*2bd30*/  LDL R8, [R1+0x1cc4] ;  /* 0x001cc40001087983 */ /* 0x000ef20000100800 */
[----:B------:R-:W-:Y:S02]  /*2bd40*/  @!P4 IMAD.IADD R9, R9, 0x1, -R22 ;  /* 0x000000010909c824 */ /* 0x000fe400078e0a16 */
[----:B------:R-:W-:-:S03]  /*2bd50*/  @!P5 IMAD.MOV R34, RZ, RZ, -R34 ;  /* 0x000000ffff22d224 */ /* 0x000fc600078e0a22 */
[----:B------:R-:W-:-:S13]  /*2bd60*/  ISETP.GT.U32.AND P5, PT, R22, R9, PT ;  /* 0x000000091600720c */ /* 0x000fda0003fa4070 */
[----:B------:R-:W-:-:S04]  /*2bd70*/  @!P5 IMAD.IADD R9, R9, 0x1, -R22 ;  /* 0x000000010909d824 */ /* 0x000fc800078e0a16 */
[----:B------:R-:W-:-:S04]  /*2bd80*/  IMAD.MOV.U32 R31, RZ, RZ, R9 ;  /* 0x000000ffff1f7224 */ /* 0x000fc800078e0009 */
[----:B------:R-:W-:Y:S01]  /*2bd90*/  @!P6 IMAD.MOV R31, RZ, RZ, -R31 ;  /* 0x000000ffff1fe224 */ /* 0x000fe200078e0a1f */
[C---:B------:R-:W-:Y:S01]  /*2bda0*/  ISETP.GT.U32.AND P6, PT, R22.reuse, R87, PT ;  /* 0x000000571600720c */ /* 0x040fe20003fc4070 */
[----:B------:R-:W-:Y:S01]  /*2bdb0*/  @!P2 IMAD.MOV R33, RZ, RZ, -R33 ;  /* 0x000000ffff21a224 */ /* 0x000fe200078e0a21 */
[C---:B----4-:R-:W-:Y:S01]  /*2bdc0*/  ISETP.GT.U32.AND P2, PT, R22.reuse, R19, PT ;  /* 0x000000131600720c */ /* 0x050fe20003f44070 */
[----:B------:R-:W-:Y:S02]  /*2bdd0*/  IMAD.MOV.U32 R30, RZ, RZ, R2 ;  /* 0x000000ffff1e7224 */ /* 0x000fe400078e0002 */
[----:B------:R-:W-:Y:S02]  /*2bde0*/  @P0 IMAD.MOV.U32 R24, RZ, RZ, R0 ;  /* 0x000000ffff180224 */ /* 0x000fe400078e0000 */
[C---:B------:R-:W-:Y:S02]  /*2bdf0*/  VIADD R2, R7.reuse, 0x7d ;  /* 0x0000007d07027836 */ /* 0x040fe40000000000 */
[----:B------:R-:W-:Y:S01]  /*2be00*/  VIADD R0, R7, 0x7e ;  /* 0x0000007e07007836 */ /* 0x000fe20000000000 */
[----:B--2---:R-:W-:-:S02]  /*2be10*/  ISETP.GT.U32.AND P5, PT, R22, R18, PT ;  /* 0x000000121600720c */ /* 0x004fc40003fa4070 */
[----:B------:R-:W-:Y:S02]  /*2be20*/  ISETP.GT.U32.AND P4, PT, R22, R79, PT ;  /* 0x0000004f1600720c */ /* 0x000fe40003f84070 */
[----:B-1----:R-:W-:Y:S01]  /*2be30*/  IABS R27, R6 ;  /* 0x00000006001b7213 */ /* 0x002fe20000000000 */
[----:B------:R-:W-:Y:S04]  /*2be40*/  STL [R1+0x1b04], R2 ;  /* 0x001b040201007387 */ /* 0x000fe80000100800 */
[----:B------:R1:W-:Y:S01]  /*2be50*/  STL [R1+0x1b00], R0 ;  /* 0x001b000001007387 */ /* 0x0003e20000100800 */
[----:B------:R-:W-:-:S03]  /*2be60*/  @!P6 IMAD.IADD R87, R87, 0x1, -R22 ;  /* 0x000000015757e824 */ /* 0x000fc600078e0a16 */
[----:B------:R-:W2:Y:S01]  /*2be70*/  LDL R7, [R1+0x1ccc] ;  /* 0x001ccc0001077983 */ /* 0x000ea20000100800 */
[--C-:B------:R-:W-:Y:S01]  /*2be80*/  @!P2 IMAD.IADD R19, R19, 0x1, -R22.reuse ;  /* 0x000000011313a824 */ /* 0x100fe200078e0a16 */
[----:B------:R-:W-:Y:S02]  /*2be90*/  IABS R26, R5 ;  /* 0x00000005001a7213 */ /* 0x000fe40000000000 */
[----:B------:R4:W2:Y:S01]  /*2bea0*/  @P0 LDG.E.U8 R58, desc[UR14][R24.64] ;  /* 0x0000000e183a0981 */ /* 0x0008a2000c1e1100 */
[----:B------:R-:W-:Y:S01]  /*2beb0*/  @!P5 IMAD.IADD R18, R18, 0x1, -R22 ;  /* 0x000000011212d824 */ /* 0x000fe200078e0a16 */
[----:B------:R-:W-:-:S13]  /*2bec0*/  ISETP.GT.U32.AND P5, PT, R22, R19, PT ;  /* 0x000000131600720c */ /* 0x000fda0003fa4070 */
[----:B------:R-:W-:-:S04]  /*2bed0*/  @!P5 IMAD.IADD R19, R19, 0x1, -R22 ;  /* 0x000000011313d824 */ /* 0x000fc800078e0a16 */
[----:B------:R-:W-:Y:S02]  /*2bee0*/  IMAD.MOV.U32 R29, RZ, RZ, R19 ;  /* 0x000000ffff1d7224 */ /* 0x000fe400078e0013 */
[----:B------:R-:W2:Y:S01]  /*2bef0*/  LDL R19, [R1+0x1c74] ;  /* 0x001c740001137983 */ /* 0x000ea20000100800 */
[----:B---3--:R-:W-:-:S03]  /*2bf00*/  ISETP.GE.AND P6, PT, R8, RZ, PT ;  /* 0x000000ff0800720c */ /* 0x008fc60003fc6270 */
[----:B------:R-:W3:Y:S01]  /*2bf10*/  LDL R8, [R1+0x1c64] ;  /* 0x001c640001087983 */ /* 0x000ee20000100800 */
[----:B------:R-:W-:Y:S01]  /*2bf20*/  @!P4 IMAD.IADD R79, R79, 0x1, -R22 ;  /* 0x000000014f4fc824 */ /* 0x000fe200078e0a16 */
[----:B------:R-:W-:Y:S02]  /*2bf30*/  ISETP.GE.AND P4, PT, R84, RZ, PT ;  /* 0x000000ff5400720c */ /* 0x000fe40003f86270 */
[----:B------:R-:W-:Y:S01]  /*2bf40*/  ISETP.GE.AND P2, PT, R85, RZ, PT ;  /* 0x000000ff5500720c */ /* 0x000fe20003f46270 */
[----:B------:R-:W-:Y:S02]  /*2bf50*/  IMAD.MOV.U32 R32, RZ, RZ, R79 ;  /* 0x000000ffff207224 */ /* 0x000fe400078e004f */
[----:B------:R-:W-:-:S04]  /*2bf60*/  IMAD.HI.U32 R23, R21, R27, RZ ;  /* 0x0000001b15177227 */ /* 0x000fc800078e00ff */
[----:B----4-:R-:W-:-:S04]  /*2bf70*/  IMAD.HI.U32 R24, R21, R26, RZ ;  /* 0x0000001a15187227 */ /* 0x010fc800078e00ff */
[----:B------:R-:W-:Y:S02]  /*2bf80*/  IMAD.MOV R23, RZ, RZ, -R23 ;  /* 0x000000ffff177224 */ /* 0x000fe400078e0a17 */
[----:B------:R-:W-:Y:S01]  /*2bf90*/  @!P4 IMAD.MOV R32, RZ, RZ, -R32 ;  /* 0x000000ffff20c224 */ /* 0x000fe200078e0a20 */
[C---:B------:R-:W-:Y:S01]  /*2bfa0*/  ISETP.GT.U32.AND P4, PT, R22.reuse, R18, PT ;  /* 0x000000121600720c */ /* 0x040fe20003f84070 */
[----:B------:R-:W-:Y:S01]  /*2bfb0*/  @!P2 IMAD.MOV R30, RZ, RZ, -R30 ;  /* 0x000000ffff1ea224 */ /* 0x000fe200078e0a1e */
[C---:B------:R-:W-:Y:S01]  /*2bfc0*/  ISETP.GT.U32.AND P2, PT, R22.reuse, R86, PT ;  /* 0x000000561600720c */ /* 0x040fe20003f44070 */
[----:B------:R-:W-:Y:S02]  /*2bfd0*/  IMAD.MOV R24, RZ, RZ, -R24 ;  /* 0x000000ffff187224 */ /* 0x000fe400078e0a18 */
[C---:B------:R-:W-:Y:S02]  /*2bfe0*/  IMAD R27, R22.reuse, R23, R27 ;  /* 0x00000017161b7224 */ /* 0x040fe400078e021b */
[----:B------:R-:W-:Y:S01]  /*2bff0*/  IMAD R26, R22, R24, R26 ;  /* 0x00000018161a7224 */ /* 0x000fe200078e021a */
[----:B------:R-:W-:-:S02]  /*2c000*/  IABS R24, R3 ;  /* 0x0000000300187213 */ /* 0x000fc40000000000 */
[----:B------:R-:W-:Y:S02]  /*2c010*/  ISETP.GT.U32.AND P5, PT, R22, R27, PT ;  /* 0x0000001b1600720c */ /* 0x000fe40003fa4070 */
[----:B------:R-:W-:Y:S01]  /*2c020*/  IABS R25, R4 ;  /* 0x0000000400197213 */ /* 0x000fe20000000000 */
[----:B------:R-:W-:Y:S01]  /*2c030*/  @!P4 IMAD.IADD R18, R18, 0x1, -R22 ;  /* 0x000000011212c824 */ /* 0x000fe200078e0a16 */
[----:B------:R-:W-:Y:S01]  /*2c040*/  ISETP.GT.U32.AND P4, PT, R22, R26, PT ;  /* 0x0000001a1600720c */ /* 0x000fe20003f84070 */
[----:B------:R-:W-:-:S04]  /*2c050*/  IMAD.HI.U32 R23, R21, R24, RZ ;  /* 0x0000001815177227 */ /* 0x000fc800078e00ff */
[----:B------:R-:W-:Y:S01]  /*2c060*/  @!P2 IMAD.IADD R86, R86, 0x1, -R22 ;  /* 0x000000015656a824 */ /* 0x000fe200078e0a16 */
[----:B------:R-:W-:Y:S01]  /*2c070*/  ISETP.GT.U32.AND P2, PT, R22, R87, PT ;  /* 0x000000571600720c */ /* 0x000fe20003f44070 */
[----:B------:R-:W-:-:S04]  /*2c080*/  IMAD.HI.U32 R28, R21, R25, RZ ;  /* 0x00000019151c7227 */ /* 0x000fc800078e00ff */
[----:B------:R-:W-:Y:S02]  /*2c090*/  IMAD.MOV R23, RZ, RZ, -R23 ;  /* 0x000000ffff177224 */ /* 0x000fe400078e0a17 */
[----:B------:R-:W-:Y:S02]  /*2c0a0*/  IMAD.MOV R28, RZ, RZ, -R28 ;  /* 0x000000ffff1c7224 */ /* 0x000fe400078e0a1c */
[C---:B------:R-:W-:Y:S02]  /*2c0b0*/  IMAD R24, R22.reuse, R23, R24 ;  /* 0x0000001716187224 */ /* 0x040fe400078e0218 */
[--C-:B------:R-:W-:Y:S01]  /*2c0c0*/  @!P5 IMAD.IADD R27, R27, 0x1, -R22.reuse ;  /* 0x000000011b1bd824 */ /* 0x100fe200078e0a16 */
[----:B------:R-:W-:Y:S01]  /*2c0d0*/  IABS R23, R2 ;  /* 0x0000000200177213 */ /* 0x000fe20000000000 */
[----:B------:R-:W-:Y:S02]  /*2c0e0*/  IMAD R25, R22, R28, R25 ;  /* 0x0000001c16197224 */ /* 0x000fe400078e0219 */
[----:B------:R-:W-:-:S02]  /*2c0f0*/  @!P4 IMAD.IADD R26, R26, 0x1, -R22 ;  /* 0x000000011a1ac824 */ /* 0x000fc400078e0a16 */
[----:B------:R-:W-:Y:S01]  /*2c100*/  @!P6 IMAD.MOV R29, RZ, RZ, -R29 ;  /* 0x000000ffff1de224 */ /* 0x000fe200078e0a1d */
[C---:B------:R-:W-:Y:S02]  /*2c110*/  ISETP.GT.U32.AND P5, PT, R22.reuse, R86, PT ;  /* 0x000000561600720c */ /* 0x040fe40003fa4070 */
[----:B------:R-:W-:Y:S01]  /*2c120*/  ISETP.GT.U32.AND P6, PT, R22, R27, PT ;  /* 0x0000001b1600720c */ /* 0x000fe20003fc4070 */
[----:B------:R-:W-:-:S04]  /*2c130*/  IMAD.HI.U32 R59, R21, R23, RZ ;  /* 0x00000017153b7227 */ /* 0x000fc800078e00ff */
[----:B------:R-:W-:Y:S01]  /*2c140*/  @!P2 IMAD.IADD R87, R87, 0x1, -R22 ;  /* 0x000000015757a824 */ /* 0x000fe200078e0a16 */
[C---:B------:R-:W-:Y:S02]  /*2c150*/  ISETP.GT.U32.AND P4, PT, R22.reuse, R26, PT ;  /* 0x0000001a1600720c */ /* 0x040fe40003f84070 */
[----:B------:R-:W-:Y:S01]  /*2c160*/  ISETP.GT.U32.AND P2, PT, R22, R25, PT ;  /* 0x000000191600720c */ /* 0x000fe20003f44070 */
[----:B------:R-:W-:Y:S01]  /*2c170*/  IMAD.MOV R59, RZ, RZ, -R59 ;  /* 0x000000ffff3b7224 */ /* 0x000fe200078e0a3b */
[----:B------:R-:W-:-:S03]  /*2c180*/  IABS R28, R0 ;  /* 0x00000000001c7213 */ /* 0x000fc60000000000 */
[----:B------:R-:W-:Y:S02]  /*2c190*/  IMAD R23, R22, R59, R23 ;  /* 0x0000003b16177224 */ /* 0x000fe400078e0217 */
[--C-:B------:R-:W-:Y:S02]  /*2c1a0*/  @!P5 IMAD.IADD R86, R86, 0x1, -R22.reuse ;  /* 0x000000015656d824 */ /* 0x100fe400078e0a16 */
[----:B------:R-:W-:Y:S01]  /*2c1b0*/  @!P6 IMAD.IADD R27, R27, 0x1, -R22 ;  /* 0x000000011b1be824 */ /* 0x000fe200078e0a16 */
[C---:B------:R-:W-:Y:S02]  /*2c1c0*/  ISETP.GT.U32.AND P5, PT, R22.reuse, R24, PT ;  /* 0x000000181600720c */ /* 0x040fe40003fa4070 */
[----:B------:R-:W-:Y:S01]  /*2c1d0*/  ISETP.GT.U32.AND P6, PT, R22, R23, PT ;  /* 0x000000171600720c */ /* 0x000fe20003fc4070 */
[----:B------:R-:W-:-:S04]  /*2c1e0*/  IMAD.HI.U32 R21, R21, R28, RZ ;  /* 0x0000001c15157227 */ /* 0x000fc800078e00ff */
[--C-:B------:R-:W-:Y:S02]  /*2c1f0*/  @!P4 IMAD.IADD R26, R26, 0x1, -R22.reuse ;  /* 0x000000011a1ac824 */ /* 0x100fe400078e0a16 */
[----:B------:R-:W-:Y:S01]  /*2c200*/  @!P2 IMAD.IADD R25, R25, 0x1, -R22 ;  /* 0x000000011919a824 */ /* 0x000fe200078e0a16 */
[----:B--2---:R-:W-:Y:S01]  /*2c210*/  ISETP.GE.AND P4, PT, R7, RZ, PT ;  /* 0x000000ff0700720c */ /* 0x004fe20003f86270 */
[----:B------:R-:W-:-:S04]  /*2c220*/  IMAD.MOV R21, RZ, RZ, -R21 ;  /* 0x000000ffff157224 */ /* 0x000fc800078e0a15 */
[----:B------:R-:W-:Y:S02]  /*2c230*/  IMAD R21, R22, R21, R28 ;  /* 0x0000001516157224 */ /* 0x000fe400078e021c */
[----:B------:R-:W-:Y:S02]  /*2c240*/  IMAD.MOV.U32 R28, RZ, RZ, R18 ;  /* 0x000000ffff1c7224 */ /* 0x000fe400078e0012 */
[--C-:B------:R-:W-:Y:S02]  /*2c250*/  @!P5 IMAD.IADD R24, R24, 0x1, -R22.reuse ;  /* 0x000000011818d824 */ /* 0x100fe400078e0a16 */
[----:B------:R-:W-:Y:S01]  /*2c260*/  @!P6 IMAD.IADD R23, R23, 0x1, -R22 ;  /* 0x000000011717e824 */ /* 0x000fe200078e0a16 */
[C---:B------:R-:W-:Y:S01]  /*2c270*/  ISETP.GT.U32.AND P5, PT, R22.reuse, R21, PT ;  /* 0x000000151600720c */ /* 0x040fe20003fa4070 */
[----:B------:R-:W-:Y:S01]  /*2c280*/  @!P4 IMAD.MOV R28, RZ, RZ, -R28 ;  /* 0x000000ffff1cc224 */ /* 0x000fe200078e0a1c */
[C---:B------:R-:W-:Y:S02]  /*2c290*/  ISETP.GT.U32.AND P4, PT, R22.reuse, R25, PT ;  /* 0x000000191600720c */ /* 0x040fe40003f84070 */
[----:B------:R-:W-:-:S09]  /*2c2a0*/  ISETP.GT.U32.AND P6, PT, R22, R24, PT ;  /* 0x000000181600720c */ /* 0x000fd20003fc4070 */
[--C-:B------:R-:W-:Y:S02]  /*2c2b0*/  @!P5 IMAD.IADD R21, R21, 0x1, -R22.reuse ;  /* 0x000000011515d824 */ /* 0x100fe400078e0a16 */
[--C-:B------:R-:W-:Y:S02]  /*2c2c0*/  @!P4 IMAD.IADD R25, R25, 0x1, -R22.reuse ;  /* 0x000000011919c824 */ /* 0x100fe400078e0a16 */
[----:B------:R-:W-:Y:S01]  /*2c2d0*/  @!P6 IMAD.IADD R24, R24, 0x1, -R22 ;  /* 0x000000011818e824 */ /* 0x000fe200078e0a16 */
[----:B------:R-:W-:Y:S02]  /*2c2e0*/  ISETP.GT.U32.AND P5, PT, R22, R21, PT ;  /* 0x000000151600720c */ /* 0x000fe40003fa4070 */
[----:B------:R-:W-:Y:S02]  /*2c2f0*/  ISETP.GE.AND P4, PT, R19, RZ, PT ;  /* 0x000000ff1300720c */ /* 0x000fe40003f86270 */
[----:B------:R-:W-:-:S09]  /*2c300*/  ISETP.GE.AND P6, PT, R6, RZ, PT ;  /* 0x000000ff0600720c */ /* 0x000fd20003fc6270 */
[----:B------:R-:W-:Y:S02]  /*2c310*/  @!P5 IMAD.IADD R21, R21, 0x1, -R22 ;  /* 0x000000011515d824 */ /* 0x000fe400078e0a16 */
[----:B------:R-:W-:Y:S02]  /*2c320*/  @!P4 IMAD.MOV R86, RZ, RZ, -R86 ;  /* 0x000000ffff56c224 */ /* 0x000fe400078e0a56 */
[----:B------:R-:W-:Y:S01]  /*2c330*/  @!P6 IMAD.MOV R27, RZ, RZ, -R27 ;  /* 0x000000ffff1be224 */ /* 0x000fe200078e0a1b */
[----:B------:R-:W-:Y:S02]  /*2c340*/  ISETP.GE.AND P4, PT, R4, RZ, PT ;  /* 0x000000ff0400720c */ /* 0x000fe40003f86270 */
[----:B------:R-:W-:Y:S02]  /*2c350*/  ISETP.GE.AND P5, PT, R3, RZ, PT ;  /* 0x000000ff0300720c */ /* 0x000fe40003fa6270 */
[----:B------:R-:W-:Y:S01]  /*2c360*/  ISETP.GE.AND P6, PT, R0, RZ, PT ;  /* 0x000000ff0000720c */ /* 0x000fe20003fc6270 */
[----:B------:R-:W-:-:S02]  /*2c370*/  IMAD R55, R55, UR9, RZ ;  /* 0x0000000937377c24 */ /* 0x000fc4000f8e02ff */
[----:B------:R-:W-:Y:S01]  /*2c380*/  IMAD R54, R54, UR10, RZ ;  /* 0x0000000a36367c24 */ /* 0x000fe2000f8e02ff */
[C---:B------:R-:W-:Y:S02]  /*2c390*/  SEL R38, R61.reuse, R38, !P1 ;  /* 0x000000263d267207 */ /* 0x040fe40004800000 */
[C---:B------:R-:W-:Y:S02]  /*2c3a0*/  SEL R37, R61.reuse, R37, !P1 ;  /* 0x000000253d257207 */ /* 0x040fe40004800000 */
[C---:B------:R-:W-:Y:S02]  /*2c3b0*/  SEL R36, R61.reuse, R36, !P1 ;  /* 0x000000243d247207 */ /* 0x040fe40004800000 */
[----:B------:R-:W-:Y:S01]  /*2c3c0*/  SEL R35, R61, R35, !P1 ;  /* 0x000000233d237207 */ /* 0x000fe20004800000 */
[----:B------:R-:W-:Y:S02]  /*2c3d0*/  @!P4 IMAD.MOV R25, RZ, RZ, -R25 ;  /* 0x000000ffff19c224 */ /* 0x000fe400078e0a19 */
[----:B------:R-:W-:-:S02]  /*2c3e0*/  @!P5 IMAD.MOV R24, RZ, RZ, -R24 ;  /* 0x000000ffff18d224 */ /* 0x000fc400078e0a18 */
[----:B------:R-:W-:Y:S01]  /*2c3f0*/  @!P6 IMAD.MOV R21, RZ, RZ, -R21 ;  /* 0x000000ffff15e224 */ /* 0x000fe200078e0a15 */
[C---:B------:R-:W-:Y:S02]  /*2c400*/  SEL R34, R61.reuse, R34, !P1 ;  /* 0x000000223d227207 */ /* 0x040fe40004800000 */
[C---:B------:R-:W-:Y:S02]  /*2c410*/  SEL R33, R61.reuse, R33, !P1 ;  /* 0x000000213d217207 */ /* 0x040fe40004800000 */
[C---:B------:R-:W-:Y:S02]  /*2c420*/  SEL R32, R61.reuse, R32, !P1 ;  /* 0x000000203d207207 */ /* 0x040fe40004800000 */
[C---:B------:R-:W-:Y:S02]  /*2c430*/  SEL R31, R61.reuse, R31, !P1 ;  /* 0x0000001f3d1f7207 */ /* 0x040fe40004800000 */
[C---:B------:R-:W-:Y:S02]  /*2c440*/  SEL R30, R61.reuse, R30, !P1 ;  /* 0x0000001e3d1e7207 */ /* 0x040fe40004800000 */
[----:B------:R-:W-:-:S02]  /*2c450*/  SEL R29, R61, R29, !P1 ;  /* 0x0000001d3d1d7207 */ /* 0x000fc40004800000 */
[C---:B------:R-:W-:Y:S02]  /*2c460*/  SEL R28, R61.reuse, R28, !P1 ;  /* 0x0000001c3d1c7207 */ /* 0x040fe40004800000 */
[C---:B------:R-:W-:Y:S02]  /*2c470*/  SEL R86, R61.reuse, R86, !P1 ;  /* 0x000000563d567207 */ /* 0x040fe40004800000 */
[C---:B------:R-:W-:Y:S02]  /*2c480*/  SEL R27, R61.reuse, R27, !P1 ;  /* 0x0000001b3d1b7207 */ /* 0x040fe40004800000 */
[C---:B------:R-:W-:Y:S02]  /*2c490*/  SEL R25, R61.reuse, R25, !P1 ;  /* 0x000000193d197207 */ /* 0x040fe40004800000 */
[C---:B------:R-:W-:Y:S02]  /*2c4a0*/  SEL R24, R61.reuse, R24, !P1 ;  /* 0x000000183d187207 */ /* 0x040fe40004800000 */
[----:B------:R-:W-:Y:S01]  /*2c4b0*/  SEL R21, R61, R21, !P1 ;  /* 0x000000153d157207 */ /* 0x000fe20004800000 */
[----:B------:R-:W-:-:S02]  /*2c4c0*/  IMAD R53, R53, UR12, RZ ;  /* 0x0000000c35357c24 */ /* 0x000fc4000f8e02ff */
[----:B------:R-:W-:Y:S02]  /*2c4d0*/  IMAD R52, R52, UR13, RZ ;  /* 0x0000000d34347c24 */ /* 0x000fe4000f8e02ff */
[----:B------:R-:W-:Y:S02]  /*2c4e0*/  IMAD R51, R51, UR16, RZ ;  /* 0x0000001033337c24 */ /* 0x000fe4000f8e02ff */
[----:B------:R-:W-:Y:S02]  /*2c4f0*/  IMAD R50, R50, UR17, RZ ;  /* 0x0000001132327c24 */ /* 0x000fe4000f8e02ff */
[----:B------:R-:W-:Y:S02]  /*2c500*/  IMAD R49, R49, UR18, RZ ;  /* 0x0000001231317c24 */ /* 0x000fe4000f8e02ff */
[----:B------:R-:W-:Y:S02]  /*2c510*/  IMAD R48, R48, UR19, RZ ;  /* 0x0000001330307c24 */ /* 0x000fe4000f8e02ff */
[----:B------:R-:W-:-:S02]  /*2c520*/  IMAD R47, R47, UR20, RZ ;  /* 0x000000142f2f7c24 */ /* 0x000fc4000f8e02ff */
[----:B------:R-:W-:Y:S02]  /*2c530*/  IMAD R46, R46, UR21, RZ ;  /* 0x000000152e2e7c24 */ /* 0x000fe4000f8e02ff */
[----:B------:R-:W-:Y:S02]  /*2c540*/  IMAD R45, R45, UR22, RZ ;  /* 0x000000162d2d7c24 */ /* 0x000fe4000f8e02ff */
[----:B------:R-:W-:Y:S02]  /*2c550*/  IMAD R44, R44, UR23, RZ ;  /* 0x000000172c2c7c24 */ /* 0x000fe4000f8e02ff */
[----:B------:R-:W-:Y:S02]  /*2c560*/  IMAD R43, R43, UR24, RZ ;  /* 0x000000182b2b7c24 */ /* 0x000fe4000f8e02ff */
[----:B------:R-:W-:Y:S02]  /*2c570*/  IMAD R42, R42, UR25, RZ ;  /* 0x000000192a2a7c24 */ /* 0x000fe4000f8e02ff */
[----:B------:R-:W-:-:S02]  /*2c580*/  IMAD R41, R41, UR26, RZ ;  /* 0x0000001a29297c24 */ /* 0x000fc4000f8e02ff */
[----:B0-----:R-:W-:Y:S02]  /*2c590*/  IMAD R40, R40, UR27, RZ ;  /* 0x0000001b28287c24 */ /* 0x001fe4000f8e02ff */
        /* <DEDUP_REMOVED lines=10> */
[----:B------:R-:W-:Y:S01]  /*2c640*/  IMAD R29, R29, UR38, RZ ;  /* 0x000000261d1d7c24 */ /* 0x000fe2000f8e02ff */
[----:B---3--:R-:W-:-:S13]  /*2c650*/  ISETP.GE.AND P2, PT, R8, RZ, PT ;  /* 0x000000ff0800720c */ /* 0x008fda0003f46270 */
[----:B------:R-:W-:Y:S01]  /*2c660*/  @!P2 IMAD.MOV R87, RZ, RZ, -R87 ;  /* 0x000000ffff57a224 */ /* 0x000fe200078e0a57 */
[----:B------:R-:W-:-:S13]  /*2c670*/  ISETP.GT.U32.AND P2, PT, R22, R23, PT ;  /* 0x000000171600720c */ /* 0x000fda0003f44070 */
[----:B------:R-:W-:Y:S01]  /*2c680*/  @!P2 IMAD.IADD R23, R23, 0x1, -R22 ;  /* 0x000000011717a824 */ /* 0x000fe200078e0a16 */
[----:B------:R-:W-:Y:S02]  /*2c690*/  ISETP.GE.AND P2, PT, R5, RZ, PT ;  /* 0x000000ff0500720c */ /* 0x000fe40003f46270 */
[----:B------:R-:W-:-:S11]  /*2c6a0*/  SEL R22, R61, R56, !P1 ;  /* 0x000000383d167207 */ /* 0x000fd60004800000 */
[----:B------:R-:W-:Y:S01]  /*2c6b0*/  @!P2 IMAD.MOV R26, RZ, RZ, -R26 ;  /* 0x000000ffff1aa224 */ /* 0x000fe200078e0a1a */
[----:B------:R-:W-:Y:S01]  /*2c6c0*/  ISETP.GE.AND P2, PT, R2, RZ, PT ;  /* 0x000000ff0200720c */ /* 0x000fe20003f46270 */
[----:B------:R-:W-:Y:S02]  /*2c6d0*/  IMAD R59, R22, UR8, RZ ;  /* 0x00000008163b7c24 */ /* 0x000fe4000f8e02ff */
[----:B------:R-:W-:Y:S01]  /*2c6e0*/  IMAD R22, R57, UR48, RZ ;  /* 0x0000003039167c24 */ /* 0x000fe2000f8e02ff */
[C---:B------:R-:W-:Y:S02]  /*2c6f0*/  SEL R87, R61.reuse, R87, !P1 ;  /* 0x000000573d577207 */ /* 0x040fe40004800000 */
[----:B------:R-:W-:Y:S02]  /*2c700*/  SEL R26, R61, R26, !P1 ;  /* 0x0000001a3d1a7207 */ /* 0x000fe40004800000 */
[-C--:B------:R-:W-:Y:S02]  /*2c710*/  IADD3 R3, P6, PT, R59, R20.reuse, RZ ;  /* 0x000000143b037210 */ /* 0x080fe40007fde0ff */
[----:B------:R-:W-:-:S03]  /*2c720*/  IADD3 R60, P5, PT, R22, R20, RZ ;  /* 0x00000014163c7210 */ /* 0x000fc60007fbe0ff */
[----:B------:R-:W-:Y:S01]  /*2c730*/  @!P2 IMAD.MOV R23, RZ, RZ, -R23 ;  /* 0x000000ffff17a224 */ /* 0x000fe200078e0a17 */
[----:B-1----:R-:W-:-:S04]  /*2c740*/  IADD3 R0, P2, PT, R54, R20, RZ ;  /* 0x0000001436007210 */ /* 0x002fc80007f5e0ff */
[----:B------:R-:W-:Y:S02]  /*2c750*/  SEL R23, R61, R23, !P1 ;  /* 0x000000173d177207 */ /* 0x000fe40004800000 */
[----:B------:R-:W-:Y:S01]  /*2c760*/  IADD3 R2, P1, PT, R55, R20, RZ ;  /* 0x0000001437027210 */ /* 0x000fe20007f3e0ff */
[----:B------:R0:W-:Y:S04]  /*2c770*/  STL [R1+0x770], R3 ;  /* 0x0007700301007387 */ /* 0x0001e80000100800 */
[----:B------:R-:W-:Y:S04]  /*2c780*/  STL [R1+0x920], R60 ;  /* 0x0009203c01007387 */ /* 0x000fe80000100800 */
[----:B------:R-:W-:Y:S04]  /*2c790*/  STL [R1+0x778], R2 ;  /* 0x0007780201007387 */ /* 0x000fe80000100800 */
[----:B------:R-:W-:Y:S04]  /*2c7a0*/  STL [R1+0x1d0c], R60 ;  /* 0x001d0c3c01007387 */ /* 0x000fe80000100800 */
[----:B------:R1:W-:Y:S01]  /*2c7b0*/  STL [R1+0x7b0], R0 ;  /* 0x0007b00001007387 */ /* 0x0003e20000100800 */
[----:B------:R-:W-:-:S02]  /*2c7c0*/  LEA.HI.X.SX32 R62, R22, R17, 0x1, P5 ;  /* 0x00000011163e7211 */ /* 0x000fc400028f0eff */
[-C--:B0-----:R-:W-:Y:S02]  /*2c7d0*/  IADD3 R3, P5, PT, R52, R20.reuse, RZ ;  /* 0x0000001434037210 */ /* 0x081fe40007fbe0ff */
[----:B-1----:R-:W-:Y:S02]  /*2c7e0*/  IADD3 R0, P4, PT, R53, R20, RZ ;  /* 0x0000001435007210 */ /* 0x002fe40007f9e0ff */
[----:B------:R-:W-:-:S03]  /*2c7f0*/  LEA.HI.X.SX32 R2, R59, R17, 0x1, P6 ;  /* 0x000000113b027211 */ /* 0x000fc600030f0eff */
[----:B------:R0:W-:Y:S04]  /*2c800*/  STL [R1+0x7b8], R0 ;  /* 0x0007b80001007387 */ /* 0x0001e80000100800 */
[----:B------:R-:W-:Y:S04]  /*2c810*/  STL [R1+0x7f0], R3 ;  /* 0x0007f00301007387 */ /* 0x000fe80000100800 */
[----:B------:R-:W-:Y:S04]  /*2c820*/  STL [R1+0x91c], R62 ;  /* 0x00091c3e01007387 */ /* 0x000fe80000100800 */
[----:B------:R1:W-:Y:S04]  /*2c830*/  STL [R1+0x76c], R2 ;  /* 0x00076c0201007387 */ /* 0x0003e80000100800 */
[----:B------:R-:W-:Y:S01]  /*2c840*/  STL [R1+0x1d10], R62 ;  /* 0x001d103e01007387 */ /* 0x000fe20000100800 */
[----:B0-----:R-:W-:-:S02]  /*2c850*/  IADD3 R0, P6, PT, R51, R20, RZ ;  /* 0x0000001433007210 */ /* 0x001fc40007fde0ff */
[----:B-1----:R-:W-:-:S03]  /*2c860*/  LEA.HI.X.SX32 R2, R55, R17, 0x1, P1 ;  /* 0x0000001137027211 */ /* 0x002fc600008f0eff */
[----:B------:R0:W-:Y:S01]  /*2c870*/  STL [R1+0x7f8], R0 ;  /* 0x0007f80001007387 */ /* 0x0001e20000100800 */
[----:B------:R-:W-:-:S03]  /*2c880*/  LEA.HI.X.SX32 R3, R54, R17, 0x1, P2 ;  /* 0x0000001136037211 */ /* 0x000fc600010f0eff */
[----:B------:R1:W-:Y:S01]  /*2c890*/  STL [R1+0x774], R2 ;  /* 0x0007740201007387 */ /* 0x0003e20000100800 */
[-C--:B0-----:R-:W-:Y:S02]  /*2c8a0*/  IADD3 R0, P1, PT, R50, R20.reuse, RZ ;  /* 0x0000001432007210 */ /* 0x081fe40007f3e0ff */
[----:B-1----:R-:W-:-:S03]  /*2c8b0*/  IADD3 R2, P2, PT, R49, R20, RZ ;  /* 0x0000001431027210 */ /* 0x002fc60007f5e0ff */
[----:B------:R0:W-:Y:S04]  /*2c8c0*/  STL [R1+0x840], R0 ;  /* 0x0008400001007387 */ /* 0x0001e80000100800 */
[----:B------:R1:W-:Y:S04]  /*2c8d0*/  STL [R1+0x7ac], R3 ;  /* 0x0007ac0301007387 */ /* 0x0003e80000100800 */
[----:B------:R2:W-:Y:S01]  /*2c8e0*/  STL [R1+0x848], R2 ;  /* 0x0008480201007387 */ /* 0x0005e20000100800 */
[----:B0-----:R-:W-:Y:S02]  /*2c8f0*/  LEA.HI.X.SX32 R0, R53, R17, 0x1, P4 ;  /* 0x0000001135007211 */ /* 0x001fe400020f0eff */
[----:B-1----:R-:W-:-:S02]  /*2c900*/  IADD3 R3, P4, PT, R48, R20, RZ ;  /* 0x0000001430037210 */ /* 0x002fc40007f9e0ff */
[----:B--2---:R-:W-:Y:S01]  /*2c910*/  LEA.HI.X.SX32 R2, R52, R17, 0x1, P5 ;  /* 0x0000001134027211 */ /* 0x004fe200028f0eff */
[----:B------:R0:W-:Y:S04]  /*2c920*/  STL [R1+0x7b4], R0 ;  /* 0x0007b40001007387 */ /* 0x0001e80000100800 */
[----:B------:R1:W-:Y:S04]  /*2c930*/  STL [R1+0x850], R3 ;  /* 0x0008500301007387 */ /* 0x0003e80000100800 */
[----:B------:R2:W-:Y:S01]  /*2c940*/  STL [R1+0x7ec], R2 ;  /* 0x0007ec0201007387 */ /* 0x0005e20000100800 */
[----:B0-----:R-:W-:-:S02]  /*2c950*/  IADD3 R0, P5, PT, R47, R20, RZ ;  /* 0x000000142f007210 */ /* 0x001fc40007fbe0ff */
[-C--:B-1----:R-:W-:Y:S02]  /*2c960*/  LEA.HI.X.SX32 R3, R51, R17.reuse, 0x1, P6 ;  /* 0x0000001133037211 */ /* 0x082fe400030f0eff */
[----:B--2---:R-:W-:Y:S01]  /*2c970*/  IADD3 R2, P6, PT, R46, R20, RZ ;  /* 0x000000142e027210 */ /* 0x004fe20007fde0ff */
[----:B------:R0:W-:Y:S04]  /*2c980*/  STL [R1+0x858], R0 ;  /* 0x0008580001007387 */ /* 0x0001e80000100800 */
[----:B------:R-:W-:Y:S04]  /*2c990*/  STL [R1+0x7f4], R3 ;  /* 0x0007f40301007387 */ /* 0x000fe80000100800 */
[----:B------:R1:W-:Y:S01]  /*2c9a0*/  STL [R1+0x860], R2 ;  /* 0x0008600201007387 */ /* 0x0003e20000100800 */
[----:B0-----:R-:W-:-:S02]  /*2c9b0*/  LEA.HI.X.SX32 R0, R50, R17, 0x1, P1 ;  /* 0x0000001132007211 */ /* 0x001fc400008f0eff */
[-C--:B------:R-:W-:Y:S02]  /*2c9c0*/  IADD3 R60, P1, PT, R45, R20.reuse, RZ ;  /* 0x000000142d3c7210 */ /* 0x080fe40007f3e0ff */
[----:B-1----:R-:W-:Y:S01]  /*2c9d0*/  LEA.HI.X.SX32 R2, R49, R17, 0x1, P2 ;  /* 0x0000001131027211 */ /* 0x002fe200010f0eff */
[----:B------:R0:W-:Y:S04]  /*2c9e0*/  STL [R1+0x83c], R0 ;  /* 0x00083c0001007387 */ /* 0x0001e80000100800 */
[----:B------:R-:W-:Y:S04]  /*2c9f0*/  STL [R1+0x844], R2 ;  /* 0x0008440201007387 */ /* 0x000fe80000100800 */
[----:B------:R-:W-:Y:S01]  /*2ca00*/  STL [R1+0x868], R60 ;  /* 0x0008683c01007387 */ /* 0x000fe20000100800 */
[----:B------:R-:W-:-:S02]  /*2ca10*/  IADD3 R7, P2, PT, R44, R20, RZ ;  /* 0x000000142c077210 */ /* 0x000fc40007f5e0ff */
[----:B0-----:R-:W-:-:S05]  /*2ca20*/  LEA.HI.X.SX32 R0, R48, R17, 0x1, P4 ;  /* 0x0000001130007211 */ /* 0x001fca00020f0eff */
[----:B------:R0:W-:Y:S04]  /*2ca30*/  STL [R1+0x84c], R0 ;  /* 0x00084c0001007387 */ /* 0x0001e80000100800 */
[----:B------:R-:W-:Y:S01]  /*2ca40*/  STL [R1+0x870], R7 ;  /* 0x0008700701007387 */ /* 0x000fe20000100800 */
[-C--:B------:R-:W-:Y:S02]  /*2ca50*/  IADD3 R8, P4, PT, R43, R20.reuse, RZ ;  /* 0x000000142b087210 */ /* 0x080fe40007f9e0ff */
[-C--:B0-----:R-:W-:Y:S02]  /*2ca60*/  LEA.HI.X.SX32 R0, R47, R17.reuse, 0x1, P5 ;  /* 0x000000112f007211 */ /* 0x081fe400028f0eff */
[----:B------:R-:W-:Y:S02]  /*2ca70*/  IADD3 R4, P5, PT, R42, R20, RZ ;  /* 0x000000142a047210 */ /* 0x000fe40007fbe0ff */
[-C--:B------:R-:W-:Y:S01]  /*2ca80*/  LEA.HI.X.SX32 R62, R45, R17.reuse, 0x1, P1 ;  /* 0x000000112d3e7211 */ /* 0x080fe200008f0eff */
[----:B------:R0:W-:Y:S04]  /*2ca90*/  STL [R1+0x854], R0 ;  /* 0x0008540001007387 */ /* 0x0001e80000100800 */
[----:B------:R-:W-:Y:S01]  /*2caa0*/  STL [R1+0x878], R8 ;  /* 0x0008780801007387 */ /* 0x000fe20000100800 */
[----:B------:R-:W-:-:S02]  /*2cab0*/  LEA.HI.X.SX32 R9, R44, R17, 0x1, P2 ;  /* 0x000000112c097211 */ /* 0x000fc400010f0eff */
[-C--:B------:R-:W-:Y:S02]  /*2cac0*/  IADD3 R19, P1, PT, R40, R20.reuse, RZ ;  /* 0x0000001428137210 */ /* 0x080fe40007f3e0ff */
[-C--:B------:R-:W-:Y:S02]  /*2cad0*/  LEA.HI.X.SX32 R5, R43, R17.reuse, 0x1, P4 ;  /* 0x000000112b057211 */ /* 0x080fe400020f0eff */
[-C--:B0-----:R-:W-:Y:S02]  /*2cae0*/  LEA.HI.X.SX32 R0, R46, R17.reuse, 0x1, P6 ;  /* 0x000000112e007211 */ /* 0x081fe400030f0eff */
[-C--:B------:R-:W-:Y:S02]  /*2caf0*/  IADD3 R2, P6, PT, R41, R20.reuse, RZ ;  /* 0x0000001429027210 */ /* 0x080fe40007fde0ff */
[----:B------:R-:W-:Y:S01]  /*2cb00*/  IADD3 R12, P2, PT, R39, R20, RZ ;  /* 0x00000014270c7210 */ /* 0x000fe20007f5e0ff */
[----:B------:R0:W-:Y:S04]  /*2cb10*/  STL [R1+0x85c], R0 ;  /* 0x00085c0001007387 */ /* 0x0001e80000100800 */
[----:B------:R-:W-:Y:S04]  /*2cb20*/  STL [R1+0x880], R4 ;  /* 0x0008800401007387 */ /* 0x000fe80000100800 */
[----:B------:R-:W-:Y:S04]  /*2cb30*/  STL [R1+0x864], R62 ;  /* 0x0008643e01007387 */ /* 0x000fe80000100800 */
[----:B------:R-:W-:Y:S01]  /*2cb40*/  STL [R1+0x888], R2 ;  /* 0x0008880201007387 */ /* 0x000fe20000100800 */
[----:B------:R-:W-:-:S03]  /*2cb50*/  LEA.HI.X.SX32 R6, R42, R17, 0x1, P5 ;  /* 0x000000112a067211 */ /* 0x000fc600028f0eff */
[----:B------:R-:W-:Y:S01]  /*2cb60*/  STL [R1+0x86c], R9 ;  /* 0x00086c0901007387 */ /* 0x000fe20000100800 */
[----:B------:R-:W-:-:S03]  /*2cb70*/  IADD3 R10, P4, PT, R38, R20, RZ ;  /* 0x00000014260a7210 */ /* 0x000fc60007f9e0ff */
        /* <DEDUP_REMOVED lines=17> */
[----:B------:R-:W-:-:S03]  /*2cc90*/  IADD3 R93, P4, PT, R33, R20, RZ ;  /* 0x00000014215d7210 */ /* 0x000fc60007f9e0ff */
[----:B------:R-:W-:Y:S01]  /*2cca0*/  STL [R1+0x894], R13 ;  /* 0x0008940d01007387 */ /* 0x000fe20000100800 */
[----:B0-----:R-:W-:-:S03]  /*2ccb0*/  LEA.HI.X.SX32 R0, R37, R17, 0x1, P5 ;  /* 0x0000001125007211 */ /* 0x001fc600028f0eff */
[----:B------:R-:W-:Y:S01]  /*2ccc0*/  STL [R1+0x8b8], R57 ;  /* 0x0008b83901007387 */ /* 0x000fe20000100800 */
[----:B------:R-:W-:-:S03]  /*2ccd0*/  IADD3 R81, P5, PT, R32, R20, RZ ;  /* 0x0000001420517210 */ /* 0x000fc60007fbe0ff */
[----:B------:R-:W-:Y:S01]  /*2cce0*/  STL [R1+0x89c], R11 ;  /* 0x00089c0b01007387 */ /* 0x000fe20000100800 */
[----:B------:R-:W-:-:S03]  /*2ccf0*/  LEA.HI.X.SX32 R15, R36, R17, 0x1, P6 ;  /* 0x00000011240f7211 */ /* 0x000fc600030f0eff */
[----:B------:R-:W-:Y:S01]  /*2cd00*/  STL [R1+0x8c0], R71 ;  /* 0x0008c04701007387 */ /* 0x000fe20000100800 */
[----:B------:R-:W-:Y:S01]  /*2cd10*/  LEA.HI.X.SX32 R22, R35, R17, 0x1, P1 ;  /* 0x0000001123167211 */ /* 0x000fe200008f0eff */
[----:B------:R-:W-:Y:S02]  /*2cd20*/  IMAD R28, R28, UR39, RZ ;  /* 0x000000271c1c7c24 */ /* 0x000fe4000f8e02ff */
[----:B------:R-:W-:Y:S01]  /*2cd30*/  STL [R1+0x8c8], R93 ;  /* 0x0008c85d01007387 */ /* 0x000fe20000100800 */
[----:B------:R-:W-:-:S03]  /*2cd40*/  IADD3 R69, P6, PT, R31, R20, RZ ;  /* 0x000000141f457210 */ /* 0x000fc60007fde0ff */
[----:B------:R-:W-:Y:S01]  /*2cd50*/  STL [R1+0x8a4], R0 ;  /* 0x0008a40001007387 */ /* 0x000fe20000100800 */
[----:B------:R-:W-:Y:S01]  /*2cd60*/  IADD3 R91, P1, PT, R30, R20, RZ ;  /* 0x000000141e5b7210 */ /* 0x000fe20007f3e0ff */
[----:B------:R-:W-:Y:S02]  /*2cd70*/  IMAD R87, R87, UR40, RZ ;  /* 0x0000002857577c24 */ /* 0x000fe4000f8e02ff */
[----:B------:R-:W-:Y:S01]  /*2cd80*/  STL [R1+0x8d0], R81 ;  /* 0x0008d05101007387 */ /* 0x000fe20000100800 */
[----:B------:R-:W-:-:S03]  /*2cd90*/  LEA.HI.X.SX32 R72, R34, R17, 0x1, P2 ;  /* 0x0000001122487211 */ /* 0x000fc600010f0eff */
        /* <DEDUP_REMOVED lines=16> */
[----:B------:R-:W-:-:S03]  /*2cea0*/  IADD3 R77, P6, PT, R86, R20, RZ ;  /* 0x00000014564d7210 */ /* 0x000fc60007fde0ff */
[----:B------:R-:W-:Y:S01]  /*2ceb0*/  STL [R1+0x8f0], R67 ;  /* 0x0008f04301007387 */ /* 0x000fe20000100800 */
[----:B------:R-:W-:Y:S01]  /*2cec0*/  LEA.HI.X.SX32 R92, R30, R17, 0x1, P1 ;  /* 0x000000111e5c7211 */ /* 0x000fe200008f0eff */
[----:B------:R-:W-:Y:S02]  /*2ced0*/  IMAD R25, R25, UR44, RZ ;  /* 0x0000002c19197c24 */ /* 0x000fe4000f8e02ff */
[----:B------:R-:W-:Y:S01]  /*2cee0*/  STL [R1+0x8cc], R82 ;  /* 0x0008cc5201007387 */ /* 0x000fe20000100800 */
[----:B------:R-:W-:-:S03]  /*2cef0*/  IADD3 R65, P1, PT, R27, R20, RZ ;  /* 0x000000141b417210 */ /* 0x000fc60007f3e0ff */
[----:B------:R-:W-:Y:S01]  /*2cf00*/  STL [R1+0x8f8], R89 ;  /* 0x0008f85901007387 */ /* 0x000fe20000100800 */
[----:B------:R-:W-:-:S03]  /*2cf10*/  LEA.HI.X.SX32 R80, R29, R17, 0x1, P2 ;  /* 0x000000111d507211 */ /* 0x000fc600010f0eff */
[----:B------:R-:W-:Y:S01]  /*2cf20*/  STL [R1+0x8d4], R70 ;  /* 0x0008d44601007387 */ /* 0x000fe20000100800 */
[----:B------:R-:W-:Y:S01]  /*2cf30*/  IADD3 R85, P2, PT, R26, R20, RZ ;  /* 0x000000141a557210 */ /* 0x000fe20007f5e0ff */
[----:B------:R-:W-:Y:S02]  /*2cf40*/  IMAD R24, R24, UR45, RZ ;  /* 0x0000002d18187c24 */ /* 0x000fe4000f8e02ff */
[----:B------:R-:W-:Y:S04]  /*2cf50*/  STL [R1+0x900], R77 ;  /* 0x0009004d01007387 */ /* 0x000fe80000100800 */
[----:B------:R-:W-:Y:S01]  /*2cf60*/  STL [R1+0x8dc], R92 ;  /* 0x0008dc5c01007387 */ /* 0x000fe20000100800 */
[----:B------:R-:W-:Y:S01]  /*2cf70*/  LEA.HI.X.SX32 R68, R28, R17, 0x1, P4 ;  /* 0x000000111c447211 */ /* 0x000fe200020f0eff */
[----:B------:R-:W-:-:S02]  /*2cf80*/  IMAD R23, R23, UR46, RZ ;  /* 0x0000002e17177c24 */ /* 0x000fc4000f8e02ff */
[----:B------:R-:W-:Y:S01]  /*2cf90*/  STL [R1+0x908], R65 ;  /* 0x0009084101007387 */ /* 0x000fe20000100800 */
[----:B------:R-:W-:-:S03]  /*2cfa0*/  IADD3 R75, P4, PT, R25, R20, RZ ;  /* 0x00000014194b7210 */ /* 0x000fc60007f9e0ff */
[----:B------:R-:W-:Y:S01]  /*2cfb0*/  STL [R1+0x8e4], R80 ;  /* 0x0008e45001007387 */ /* 0x000fe20000100800 */
[----:B------:R-:W-:-:S03]  /*2cfc0*/  LEA.HI.X.SX32 R90, R87, R17, 0x1, P5 ;  /* 0x00000011575a7211 */ /* 0x000fc600028f0eff */
[----:B------:R-:W-:Y:S01]  /*2cfd0*/  STL [R1+0x90c], R85 ;  /* 0x00090c5501007387 */ /* 0x000fe20000100800 */
[----:B------:R-:W-:-:S03]  /*2cfe0*/  IMAD R21, R21, UR47, RZ ;  /* 0x0000002f15157c24 */ /* 0x000fc6000f8e02ff */
[----:B------:R-:W2:Y:S01]  /*2cff0*/  LDL R87, [R1+0x860] ;  /* 0x0008600001577983 */ /* 0x000ea20000100800 */
[----:B------:R-:W-:-:S03]  /*2d000*/  IADD3 R63, P5, PT, R24, R20, RZ ;  /* 0x00000014183f7210 */ /* 0x000fc60007fbe0ff */
[----:B------:R-:W-:Y:S01]  /*2d010*/  STL [R1+0x8ec], R68 ;  /* 0x0008ec4401007387 */ /* 0x000fe20000100800 */
[----:B------:R-:W-:-:S03]  /*2d020*/  LEA.HI.X.SX32 R78, R86, R17, 0x1, P6 ;  /* 0x00000011564e7211 */ /* 0x000fc600030f0eff */
[----:B------:R-:W-:Y:S01]  /*2d030*/  STL [R1+0x910], R75 ;  /* 0x0009104b01007387 */ /* 0x000fe20000100800 */
[----:B------:R-:W-:-:S03]  /*2d040*/  IADD3 R83, P6, PT, R23, R20, RZ ;  /* 0x0000001417537210 */ /* 0x000fc60007fde0ff */
[----:B------:R-:W-:Y:S04]  /*2d050*/  STL [R1+0x8f4], R90 ;  /* 0x0008f45a01007387 */ /* 0x000fe80000100800 */
[----:B------:R-:W3:Y:S01]  /*2d060*/  LDL R86, [R1+0x85c] ;  /* 0x00085c0001567983 */ /* 0x000ee20000100800 */
[----:B------:R-:W-:-:S03]  /*2d070*/  LEA.HI.X.SX32 R66, R27, R17, 0x1, P1 ;  /* 0x000000111b427211 */ /* 0x000fc600008f0eff */
[----:B------:R-:W-:Y:S01]  /*2d080*/  STL [R1+0x914], R63 ;  /* 0x0009143f01007387 */ /* 0x000fe20000100800 */
[----:B------:R-:W-:-:S03]  /*2d090*/  IADD3 R73, P1, PT, R21, R20, RZ ;  /* 0x0000001415497210 */ /* 0x000fc60007f3e0ff */
[----:B------:R-:W-:Y:S01]  /*2d0a0*/  STL [R1+0x8fc], R78 ;  /* 0x0008fc4e01007387 */ /* 0x000fe20000100800 */
[----:B------:R-:W-:-:S03]  /*2d0b0*/  LEA.HI.X.SX32 R88, R26, R17, 0x1, P2 ;  /* 0x000000111a587211 */ /* 0x000fc600010f0eff */
[----:B------:R-:W-:Y:S04]  /*2d0c0*/  STL [R1+0x918], R83 ;  /* 0x0009185301007387 */ /* 0x000fe80000100800 */
[----:B------:R-:W4:Y:S01]  /*2d0d0*/  LDL R20, [R1+0x770] ;  /* 0x0007700001147983 */ /* 0x000f220000100800 */
[----:B------:R-:W-:-:S03]  /*2d0e0*/  LEA.HI.X.SX32 R76, R25, R17, 0x1, P4 ;  /* 0x00000011194c7211 */ /* 0x000fc600020f0eff */
[----:B------:R-:W-:Y:S04]  /*2d0f0*/  STL [R1+0x904], R66 ;  /* 0x0009044201007387 */ /* 0x000fe80000100800 */
[----:B------:R-:W-:Y:S04]  /*2d100*/  STL [R1+0x810], R73 ;  /* 0x0008104901007387 */ /* 0x000fe80000100800 */
[----:B------:R-:W-:Y:S01]  /*2d110*/  STL [R1+0x7fc], R88 ;  /* 0x0007fc5801007387 */ /* 0x000fe20000100800 */
[-C--:B------:R-:W-:Y:S02]  /*2d120*/  LEA.HI.X.SX32 R84, R23, R17.reuse, 0x1, P6 ;  /* 0x0000001117547211 */ /* 0x080fe400030f0eff */
[----:B------:R-:W-:Y:S01]  /*2d130*/  LEA.HI.X.SX32 R74, R21, R17, 0x1, P1 ;  /* 0x00000011154a7211 */ /* 0x000fe200008f0eff */
[----:B------:R-:W2:Y:S04]  /*2d140*/  LDL R23, [R1+0x858] ;  /* 0x0008580001177983 */ /* 0x000ea80000100800 */
[----:B------:R-:W-:Y:S04]  /*2d150*/  STL [R1+0x804], R76 ;  /* 0x0008044c01007387 */ /* 0x000fe80000100800 */
[----:B------:R-:W4:Y:S01]  /*2d160*/  LDL R21, [R1+0x76c] ;  /* 0x00076c0001157983 */ /* 0x000f220000100800 */
[----:B------:R-:W-:-:S02]  /*2d170*/  PRMT R56, RZ, 0x7610, R56 ;  /* 0x00007610ff387816 */ /* 0x000fc40000000038 */
[----:B------:R-:W-:Y:S01]  /*2d180*/  LEA.HI.X.SX32 R64, R24, R17, 0x1, P5 ;  /* 0x0000001118407211 */ /* 0x000fe200028f0eff */
[----:B------:R0:W-:Y:S04]  /*2d190*/  STS.U8 [R14+UR4+0x22680], R58 ;  /* 0x0226803a0e007988 */ /* 0x0001e80008000004 */
[----:B0-----:R-:W2:Y:S04]  /*2d1a0*/  LDL R58, [R1+0x854] ;  /* 0x00085400013a7983 */ /* 0x001ea80000100800 */
[----:B------:R0:W-:Y:S04]  /*2d1b0*/  STL [R1+0x80c], R84 ;  /* 0x00080c5401007387 */ /* 0x0001e80000100800 */
[----:B------:R0:W-:Y:S04]  /*2d1c0*/  STL [R1+0x808], R64 ;  /* 0x0008084001007387 */ /* 0x0001e80000100800 */
[----:B------:R0:W-:Y:S04]  /*2d1d0*/  STL [R1+0x800], R74 ;  /* 0x0008004a01007387 */ /* 0x0001e80000100800 */
[----:B----4-:R1:W4:Y:S04]  /*2d1e0*/  @P0 LDG.E.U8 R56, desc[UR14][R20.64] ;  /* 0x0000000e14380981 */ /* 0x010328000c1e1100 */
[----:B------:R-:W1:Y:S04]  /*2d1f0*/  LDL R20, [R1+0x774] ;  /* 0x0007740001147983 */ /* 0x000e680000100800 */
[----:B------:R-:W1:Y:S01]  /*2d200*/  LDL R21, [R1+0x778] ;  /* 0x0007780001157983 */ /* 0x000e620000100800 */
[----:B------:R-:W-:-:S02]  /*2d210*/  PRMT R55, RZ, 0x7610, R55 ;  /* 0x00007610ff377816 */ /* 0x000fc40000000037 */
[----:B-1----:R-:W-:-:S04]  /*2d220*/  @P0 LOP3.LUT R21, R21, R20, RZ, 0x3c, !PT ;  /* 0x0000001415150212 */ /* 0x002fc800078e3cff */
[----:B------:R-:W-:-:S04]  /*2d230*/  @P0 LOP3.LUT R20, R21, R20, RZ, 0x3c, !PT ;  /* 0x0000001415140212 */ /* 0x000fc800078e3cff */
[----:B------:R-:W-:-:S05]  /*2d240*/  @P0 LOP3.LUT R21, R21, R20, RZ, 0x3c, !PT ;  /* 0x0000001415150212 */ /* 0x000fca00078e3cff */
[----:B------:R1:W2:Y:S04]  /*2d250*/  @P0 LDG.E.U8 R55, desc[UR14][R20.64] ;  /* 0x0000000e14370981 */ /* 0x0002a8000c1e1100 */
[----:B------:R-:W1:Y:S04]  /*2d260*/  LDL R20, [R1+0x7ac] ;  /* 0x0007ac0001147983 */ /* 0x000e680000100800 */
[----:B------:R-:W1:Y:S01]  /*2d270*/  LDL R21, [R1+0x7b0] ;  /* 0x0007b00001157983 */ /* 0x000e620000100800 */
[----:B------:R-:W-:Y:S02]  /*2d280*/  PRMT R54, RZ, 0x7610, R54 ;  /* 0x00007610ff367816 */ /* 0x000fe40000000036 */
        /* <DEDUP_REMOVED lines=42> */
[----:B------:R-:W-:-:S02]  /*2d530*/  PRMT R47, RZ, 0x7610, R47 ;  /* 0x00007610ff2f7816 */ /* 0x000fc4000000002f */
[----:B------:R-:W-:Y:S02]  /*2d540*/  PRMT R46, RZ, 0x7610, R46 ;  /* 0x00007610ff2e7816 */ /* 0x000fe4000000002e */
[----:B------:R-:W-:Y:S02]  /*2d550*/  PRMT R45, RZ, 0x7610, R45 ;  /* 0x00007610ff2d7816 */ /* 0x000fe4000000002d */
[----:B------:R-:W-:Y:S02]  /*2d560*/  PRMT R44, RZ, 0x7610, R44 ;  /* 0x00007610ff2c7816 */ /* 0x000fe4000000002c */
[----:B------:R-:W-:Y:S02]  /*2d570*/  PRMT R43, RZ, 0x7610, R43 ;  /* 0x00007610ff2b7816 */ /* 0x000fe4000000002b */
        /* <DEDUP_REMOVED lines=15> */
[----:B-1----:R-:W-:-:S04]  /*2d670*/  @P0 LOP3.LUT R21, R21, R20, RZ, 0x3c, !PT ;  /* 0x0000001415150212 */ /* 0x002fc800078e3cff */
[----:B------:R-:W-:-:S04]  /*2d680*/  @P0 LOP3.LUT R20, R21, R20, RZ, 0x3c, !PT ;  /* 0x0000001415140212 */ /* 0x000fc800078e3cff */
[----:B------:R-:W-:-:S05]  /*2d690*/  @P0 LOP3.LUT R21, R21, R20, RZ, 0x3c, !PT ;  /* 0x0000001415150212 */ /* 0x000fca00078e3cff */
[----:B------:R2:W4:Y:S02]  /*2d6a0*/  @P0 LDG.E.U8 R48, desc[UR14][R20.64] ;  /* 0x0000000e14300981 */ /* 0x000524000c1e1100 */
[----:B--2---:R-:W-:Y:S02]  /*2d6b0*/  @P0 IMAD.MOV.U32 R20, RZ, RZ, R23 ;  /* 0x000000ffff140224 */ /* 0x004fe400078e0017 */
[----:B------:R-:W-:-:S05]  /*2d6c0*/  @P0 IMAD.MOV.U32 R21, RZ, RZ, R58 ;  /* 0x000000ffff150224 */ /* 0x000fca00078e003a */
[----:B------:R1:W2:Y:S02]  /*2d6d0*/  @P0 LDG.E.U8 R47, desc[UR14][R20.64] ;  /* 0x0000000e142f0981 */ /* 0x0002a4000c1e1100 */
[----:B-1----:R-:W-:Y:S02]  /*2d6e0*/  @P0 IMAD.MOV.U32 R20, RZ, RZ, R87 ;  /* 0x000000ffff140224 */ /* 0x002fe400078e0057 */
[----:B---3--:R-:W-:-:S05]  /*2d6f0*/  @P0 IMAD.MOV.U32 R21, RZ, RZ, R86 ;  /* 0x000000ffff150224 */ /* 0x008fca00078e0056 */
[----:B------:R1:W3:Y:S02]  /*2d700*/  @P0 LDG.E.U8 R46, desc[UR14][R20.64] ;  /* 0x0000000e142e0981 */ /* 0x0002e4000c1e1100 */
[----:B-1----:R-:W-:Y:S02]  /*2d710*/  @P0 IMAD.MOV.U32 R21, RZ, RZ, R62 ;  /* 0x000000ffff150224 */ /* 0x002fe400078e003e */
[----:B------:R-:W-:Y:S01]  /*2d720*/  @P0 IMAD.MOV.U32 R20, RZ, RZ, R60 ;  /* 0x000000ffff140224 */ /* 0x000fe200078e003c */
[----:B------:R-:W2:Y:S04]  /*2d730*/  LDL.LU R62, [R1+0x1d10] ;  /* 0x001d1000013e7983 */ /* 0x000ea80000300800 */
[----:B------:R-:W2:Y:S04]  /*2d740*/  LDL.LU R60, [R1+0x1d0c] ;  /* 0x001d0c00013c7983 */ /* 0x000ea80000300800 */
[----:B------:R1:W2:Y:S02]  /*2d750*/  @P0 LDG.E.U8 R45, desc[UR14][R20.64] ;  /* 0x0000000e142d0981 */ /* 0x0002a4000c1e1100 */
[----:B-1----:R-:W-:-:S02]  /*2d760*/  @P0 IMAD.MOV.U32 R20, RZ, RZ, R7 ;  /* 0x000000ffff140224 */ /* 0x002fc400078e0007 */
[----:B------:R-:W-:Y:S02]  /*2d770*/  @P0 IMAD.MOV.U32 R21, RZ, RZ, R9 ;  /* 0x000000ffff150224 */ /* 0x000fe400078e0009 */
[----:B------:R-:W-:Y:S02]  /*2d780*/  @P0 IMAD.MOV.U32 R23, RZ, RZ, R88 ;  /* 0x000000ffff170224 */ /* 0x000fe400078e0058 */
[----:B------:R-:W-:Y:S01]  /*2d790*/  @P0 IMAD.MOV.U32 R58, RZ, RZ, R77 ;  /* 0x000000ffff3a0224 */ /* 0x000fe200078e004d */
[----:B------:R-:W-:Y:S02]  /*2d7a0*/  PRMT R34, RZ, 0x7610, R34 ;  /* 0x00007610ff227816 */ /* 0x000fe40000000022 */
[----:B------:R-:W-:Y:S01]  /*2d7b0*/  PRMT R31, RZ, 0x7610, R31 ;  /* 0x00007610ff1f7816 */ /* 0x000fe2000000001f */
[----:B------:R1:W2:Y:S01]  /*2d7c0*/  @P0 LDG.E.U8 R44, desc[UR14][R20.64] ;  /* 0x0000000e142c0981 */ /* 0x0002a2000c1e1100 */
[----:B------:R-:W-:Y:S02]  /*2d7d0*/  PRMT R28, RZ, 0x7610, R28 ;  /* 0x00007610ff1c7816 */ /* 0x000fe4000000001c */
[----:B------:R-:W-:-:S02]  /*2d7e0*/  PRMT R25, RZ, 0x7610, R25 ;  /* 0x00007610ff197816 */ /* 0x000fc40000000019 */
[----:B------:R-:W-:Y:S01]  /*2d7f0*/  PRMT R17, RZ, 0x7610, R17 ;  /* 0x00007610ff117816 */ /* 0x000fe20000000011 */
[----:B------:R-:W5:Y:S04]  /*2d800*/  LDL.LU R9, [R1+0x1d08] ;  /* 0x001d080001097983 */ /* 0x000f680000300800 */
[----:B------:R-:W5:Y:S01]  /*2d810*/  LDL.LU R7, [R1+0x1d04] ;  /* 0x001d040001077983 */ /* 0x000f620000300800 */
[----:B-1----:R-:W-:Y:S02]  /*2d820*/  @P0 IMAD.MOV.U32 R20, RZ, RZ, R8 ;  /* 0x000000ffff140224 */ /* 0x002fe400078e0008 */
[----:B------:R-:W-:Y:S02]  /*2d830*/  @P0 IMAD.MOV.U32 R21, RZ, RZ, R5 ;  /* 0x000000ffff150224 */ /* 0x000fe400078e0005 */
[----:B------:R-:W5:Y:S04]  /*2d840*/  LDL.LU R5, [R1+0x1d00] ;  /* 0x001d000001057983 */ /* 0x000f680000300800 */
[----:B------:R1:W2:Y:S04]  /*2d850*/  @P0 LDG.E.U8 R43, desc[UR14][R20.64] ;  /* 0x0000000e142b0981 */ /* 0x0002a8000c1e1100 */
[----:B------:R-:W5:Y:S01]  /*2d860*/  LDL.LU R8, [R1+0x1cfc] ;  /* 0x001cfc0001087983 */ /* 0x000f620000300800 */
[----:B-1----:R-:W-:-:S02]  /*2d870*/  @P0 IMAD.MOV.U32 R20, RZ, RZ, R4 ;  /* 0x000000ffff140224 */ /* 0x002fc400078e0004 */
        /* <DEDUP_REMOVED lines=15> */
[----:B------:R-:W-:-:S05]  /*2d970*/  @P0 IMAD.MOV.U32 R21, RZ, RZ, R13 ;  /* 0x000000ffff150224 */ /* 0x000fca00078e000d */
[----:B------:R1:W3:Y:S02]  /*2d980*/  @P0 LDG.E.U8 R39, desc[UR14][R20.64] ;  /* 0x0000000e14270981 */ /* 0x0002e4000c1e1100 */
[----:B-1----:R-:W-:Y:S02]  /*2d990*/  @P0 IMAD.MOV.U32 R20, RZ, RZ, R10 ;  /* 0x000000ffff140224 */ /* 0x002fe400078e000a */
        /* <DEDUP_REMOVED lines=10> */
[----:B------:R1:W4:Y:S02]  /*2da40*/  @P0 LDG.E.U8 R35, desc[UR14][R20.64] ;  /* 0x0000000e14230981 */ /* 0x000324000c1e1100 */
[----:B-1----:R-:W-:Y:S02]  /*2da50*/  @P0 IMAD.MOV.U32 R20, RZ, RZ, R93 ;  /* 0x000000ffff140224 */ /* 0x002fe400078e005d */
[----:B------:R-:W-:-:S05]  /*2da60*/  @P0 IMAD.MOV.U32 R21, RZ, RZ, R61 ;  /* 0x000000ffff150224 */ /* 0x000fca00078e003d */
[----:B------:R1:W4:Y:S01]  /*2da70*/  @P0 LDG.E.U8 R33, desc[UR14][R20.64] ;  /* 0x0000000e14210981 */ /* 0x000322000c1e1100 */
[----:B------:R-:W-:-:S05]  /*2da80*/  @P0 IMAD.MOV.U32 R22, RZ, RZ, R85 ;  /* 0x000000ffff160224 */ /* 0x000fca00078e0055 */
[----:B------:R0:W4:Y:S01]  /*2da90*/  @P0 LDG.E.U8 R24, desc[UR14][R22.64] ;  /* 0x0000000e16180981 */ /* 0x000122000c1e1100 */
[----:B-1----:R-:W-:Y:S02]  /*2daa0*/  @P0 IMAD.MOV.U32 R20, RZ, RZ, R91 ;  /* 0x000000ffff140224 */ /* 0x002fe400078e005b */
[----:B------:R-:W-:-:S05]  /*2dab0*/  @P0 IMAD.MOV.U32 R21, RZ, RZ, R92 ;  /* 0x000000ffff150224 */ /* 0x000fca00078e005c */
[----:B------:R1:W4:Y:S01]  /*2dac0*/  @P0 LDG.E.U8 R30, desc[UR14][R20.64] ;  /* 0x0000000e141e0981 */ /* 0x000322000c1e1100 */
[----:B0-----:R-:W-:Y:S02]  /*2dad0*/  @P0 IMAD.MOV.U32 R22, RZ, RZ, R83 ;  /* 0x000000ffff160224 */ /* 0x001fe400078e0053 */
[----:B------:R-:W-:Y:S02]  /*2dae0*/  @P0 IMAD.MOV.U32 R23, RZ, RZ, R84 ;  /* 0x000000ffff170224 */ /* 0x000fe400078e0054 */
[----:B-1----:R-:W-:Y:S02]  /*2daf0*/  @P0 IMAD.MOV.U32 R20, RZ, RZ, R89 ;  /* 0x000000ffff140224 */ /* 0x002fe400078e0059 */
[----:B------:R-:W-:-:S05]  /*2db00*/  @P0 IMAD.MOV.U32 R21, RZ, RZ, R90 ;  /* 0x000000ffff150224 */ /* 0x000fca00078e005a */
[----:B------:R0:W4:Y:S02]  /*2db10*/  @P0 LDG.E.U8 R27, desc[UR14][R20.64] ;  /* 0x0000000e141b0981 */ /* 0x000124000c1e1100 */
[----:B0-----:R-:W-:-:S06]  /*2db20*/  PRMT R21, RZ, 0x7610, R21 ;  /* 0x00007610ff157816 */ /* 0x001fcc0000000015 */
[----:B------:R0:W4:Y:S01]  /*2db30*/  @P0 LDG.E.U8 R21, desc[UR14][R22.64] ;  /* 0x0000000e16150981 */ /* 0x000122000c1e1100 */
[----:B------:R-:W-:-:S05]  /*2db40*/  @P0 IMAD.MOV.U32 R59, RZ, RZ, R78 ;  /* 0x000000ffff3b0224 */ /* 0x000fca00078e004e */
[----:B------:R1:W4:Y:S01]  /*2db50*/  @P0 LDG.E.U8 R26, desc[UR14][R58.64] ;  /* 0x0000000e3a1a0981 */ /* 0x000322000c1e1100 */
[----:B0-----:R-:W-:Y:S02]  /*2db60*/  @P0 IMAD.MOV.U32 R22, RZ, RZ, R81 ;  /* 0x000000ffff160224 */ /* 0x001fe400078e0051 */
[----:B------:R-:W-:-:S05]  /*2db70*/  @P0 IMAD.MOV.U32 R23, RZ, RZ, R82 ;  /* 0x000000ffff170224 */ /* 0x000fca00078e0052 */
[----:B------:R0:W4:Y:S01]  /*2db80*/  @P0 LDG.E.U8 R32, desc[UR14][R22.64] ;  /* 0x0000000e16200981 */ /* 0x000122000c1e1100 */
[----:B-1----:R-:W-:Y:S02]  /*2db90*/  @P0 IMAD.MOV.U32 R58, RZ, RZ, R75 ;  /* 0x000000ffff3a0224 */ /* 0x002fe400078e004b */
[----:B------:R-:W-:Y:S02]  /*2dba0*/  @P0 IMAD.MOV.U32 R59, RZ, RZ, R76 ;  /* 0x000000ffff3b0224 */ /* 0x000fe400078e004c */
[----:B0-----:R-:W-:Y:S02]  /*2dbb0*/  @P0 IMAD.MOV.U32 R22, RZ, RZ, R79 ;  /* 0x000000ffff160224 */ /* 0x001fe400078e004f */
[----:B------:R-:W-:Y:S01]  /*2dbc0*/  @P0 IMAD.MOV.U32 R23, RZ, RZ, R80 ;  /* 0x000000ffff170224 */ /* 0x000fe200078e0050 */
[----:B------:R-:W-:Y:S01]  /*2dbd0*/  PRMT R20, RZ, 0x7610, R20 ;  /* 0x00007610ff147816 */ /* 0x000fe20000000014 */
[----:B------:R-:W0:Y:S03]  /*2dbe0*/  S2R R0, SR_TID.X ;  /* 0x0000000000007919 */ /* 0x000e260000002100 */
[----:B------:R1:W4:Y:S01]  /*2dbf0*/  @P0 LDG.E.U8 R29, desc[UR14][R22.64] ;  /* 0x0000000e161d0981 */ /* 0x000322000c1e1100 */
[----:B------:R-:W0:Y:S01]  /*2dc00*/  LDC R79, c[0x0][0x3a0] ;  /* 0x0000e800ff4f7b82 */ /* 0x000e220000000800 */
[----:B-1----:R-:W-:-:S06]  /*2dc10*/  PRMT R23, RZ, 0x7610, R23 ;  /* 0x00007610ff177816 */ /* 0x002fcc0000000017 */
[----:B------:R1:W4:Y:S02]  /*2dc20*/  @P0 LDG.E.U8 R23, desc[UR14][R58.64] ;  /* 0x0000000e3a170981 */ /* 0x000324000c1e1100 */
[----:B-1----:R-:W-:Y:S02]  /*2dc30*/  @P0 IMAD.MOV.U32 R58, RZ, RZ, R73 ;  /* 0x000000ffff3a0224 */ /* 0x002fe400078e0049 */
[----:B------:R-:W-:-:S05]  /*2dc40*/  @P0 IMAD.MOV.U32 R59, RZ, RZ, R74 ;  /* 0x000000ffff3b0224 */ /* 0x000fca00078e004a */
        /* <DEDUP_REMOVED lines=9> */
[----:B------:R1:W4:Y:S01]  /*2dce0*/  @P0 LDG.E.U8 R28, desc[UR14][R58.64] ;  /* 0x0000000e3a1c0981 */ /* 0x000322000c1e1100 */
[----:B------:R-:W-:Y:S01]  /*2dcf0*/  PRMT R22, RZ, 0x7610, R22 ;  /* 0x00007610ff167816 */ /* 0x000fe20000000016 */
[----:B-1----:R-:W-:Y:S02]  /*2dd00*/  @P0 IMAD.MOV.U32 R58, RZ, RZ, R65 ;  /* 0x000000ffff3a0224 */ /* 0x002fe400078e0041 */
[----:B------:R-:W-:-:S05]  /*2dd10*/  @P0 IMAD.MOV.U32 R59, RZ, RZ, R66 ;  /* 0x000000ffff3b0224 */ /* 0x000fca00078e0042 */
[----:B------:R1:W4:Y:S02]  /*2dd20*/  @P0 LDG.E.U8 R25, desc[UR14][R58.64] ;  /* 0x0000000e3a190981 */ /* 0x000324000c1e1100 */
[----:B-1----:R-:W-:Y:S02]  /*2dd30*/  @P0 IMAD.MOV.U32 R58, RZ, RZ, R63 ;  /* 0x000000ffff3a0224 */ /* 0x002fe400078e003f */
[----:B------:R-:W-:-:S05]  /*2dd40*/  @P0 IMAD.MOV.U32 R59, RZ, RZ, R64 ;  /* 0x000000ffff3b0224 */ /* 0x000fca00078e0040 */
[----:B------:R2:W4:Y:S02]  /*2dd50*/  @P0 LDG.E.U8 R22, desc[UR14][R58.64] ;  /* 0x0000000e3a160981 */ /* 0x000524000c1e1100 */
[----:B--2---:R-:W-:Y:S02]  /*2dd60*/  @P0 IMAD.MOV.U32 R58, RZ, RZ, R60 ;  /* 0x000000ffff3a0224 */ /* 0x004fe400078e003c */
[----:B------:R-:W-:-:S05]  /*2dd70*/  @P0 IMAD.MOV.U32 R59, RZ, RZ, R62 ;  /* 0x000000ffff3b0224 */ /* 0x000fca00078e003e */
[----:B------:R-:W2:Y:S01]  /*2dd80*/  @P0 LDG.E.U8 R17, desc[UR14][R58.64] ;  /* 0x0000000e3a110981 */ /* 0x000ea2000c1e1100 */
[----:B0-----:R-:W-:Y:S01]  /*2dd90*/  LOP3.LUT R0, R0, 0x7f, RZ, 0xc0, !PT ;  /* 0x0000007f00007812 */ /* 0x001fe200078ec0ff */
[----:B------:R-:W0:Y:S01]  /*2dda0*/  S2R R12, SR_TID.X ;  /* 0x00000000000c7919 */ /* 0x000e220000002100 */
[----:B------:R-:W1:Y:S02]  /*2ddb0*/  S2R R10, SR_TID.X ;  /* 0x00000000000a7919 */ /* 0x000e640000002100 */
[C---:B------:R-:W-:Y:S02]  /*2ddc0*/  LOP3.LUT R15, R0.reuse, 0x60, RZ, 0x3c, !PT ;  /* 0x00000060000f7812 */ /* 0x040fe400078e3cff */
[----:B------:R-:W-:Y:S01]  /*2ddd0*/  LOP3.LUT R16, R0, 0x70, RZ, 0x3c, !PT ;  /* 0x0000007000107812 */ /* 0x000fe200078e3cff */
[----:B------:R-:W-:Y:S01]  /*2dde0*/  VIADD R79, R79, 0x7f ;  /* 0x0000007f4f4f7836 */ /* 0x000fe20000000000 */
[----:B------:R-:W-:-:S04]  /*2ddf0*/  ISETP.NE.U32.AND P0, PT, RZ, UR11, PT ;  /* 0x0000000bff007c0c */ /* 0x000fc8000bf05070 */
[C---:B------:R-:W-:Y:S02]  /*2de00*/  ISETP.LT.OR P1, PT, R79.reuse, 0x80, P0 ;  /* 0x000000804f00780c */ /* 0x040fe40000721670 */
[----:B------:R-:W-:Y:S02]  /*2de10*/  ISETP.GE.AND P2, PT, R79, 0x100, PT ;  /* 0x000001004f00780c */ /* 0x000fe40003f46270 */
[----:B0-----:R-:W-:Y:S02]  /*2de20*/  LOP3.LUT R12, R12, 0x7f, RZ, 0xc0, !PT ;  /* 0x0000007f0c0c7812 */ /* 0x001fe400078ec0ff */
[----:B-1----:R-:W-:Y:S01]  /*2de30*/  LOP3.LUT R10, R10, 0x7f, RZ, 0xc0, !PT ;  /* 0x0000007f0a0a7812 */ /* 0x002fe200078ec0ff */
[----:B---3--:R0:W-:Y:S01]  /*2de40*/  STS.U8 [R14+UR4+0x22a80], R36 ;  /* 0x022a80240e007988 */ /* 0x0081e20008000004 */
[----:B------:R-:W-:Y:S02]  /*2de50*/  LOP3.LUT R13, R12, 0x40, RZ, 0x3c, !PT ;  /* 0x000000400c0d7812 */ /* 0x000fe400078e3cff */
[----:B------:R-:W-:Y:S01]  /*2de60*/  LOP3.LUT R11, R10, 0x20, RZ, 0x3c, !PT ;  /* 0x000000200a0b7812 */ /* 0x000fe200078e3cff */
[----:B----4-:R0:W-:Y:S04]  /*2de70*/  STS.U8 [R14+UR4+0x22e80], R33 ;  /* 0x022e80210e007988 */ /* 0x0101e80008000004 */
[----:B------:R0:W-:Y:S04]  /*2de80*/  STS.U8 [R14+UR4+0x23a80], R24 ;  /* 0x023a80180e007988 */ /* 0x0001e80008000004 */
        /* <DEDUP_REMOVED lines=34> */
[----:B--2---:R0:W-:Y:S01]  /*2e0b0*/  STS.U8 [R16+UR4+0x23f80], R17 ;  /* 0x023f801110007988 */ /* 0x0041e20008000004 */
[----:B------:R1:W-:Y:S06]  /*2e0c0*/  MEMBAR.ALL.CTA ;  /* 0x0000000000007992 */ /* 0x0003ec0000008000 */
[----:B-1----:R-:W1:Y:S01]  /*2e0d0*/  FENCE.VIEW.ASYNC.S ;  /* 0x00000000000073c6 */ /* 0x002e620000000000 */
[----:B------:R-:W-:-:S02]  /*2e0e0*/  LOP3.LUT R12, R12, 0x30, RZ, 0x3c, !PT ;  /* 0x000000300c0c7812 */ /* 0x000fc400078e3cff */
[----:B------:R-:W-:Y:S01]  /*2e0f0*/  LOP3.LUT R10, R10, 0x10, RZ, 0x3c, !PT ;  /* 0x000000100a0a7812 */ /* 0x000fe200078e3cff */
[----:B-1----:R-:W-:Y:S06]  /*2e100*/  BAR.SYNC.DEFER_BLOCKING 0x0 ;  /* 0x0000000000007b1d */ /* 0x002fec0000010000 */
[----:B------:R-:W-:Y:S05]  /*2e110*/  @P1 BRA `(.L_x_6) ;  /* 0x0000000400781947 */ /* 0x000fea0003800000 */
[----:B------:R-:W-:Y:S02]  /*2e120*/  USHF.R.U32.HI UR44, URZ, 0x4, UR4 ;  /* 0x00000004ff2c7899 */ /* 0x000fe40008011604 */
[----:B------:R-:W-:Y:S02]  /*2e130*/  UIADD3 UR9, UPT, UPT, UR4, 0x20000, URZ ;  /* 0x0002000004097890 */ /* 0x000fe4000fffe0ff */
[----:B------:R-:W-:Y:S02]  /*2e140*/  USGXT.U32 UR44, UR44, 0xe ;  /* 0x0000000e2c2c789a */ /* 0x000fe40008000000 */
[----:B------:R-:W-:Y:S02]  /*2e150*/  USHF.R.U32.HI UR9, URZ, 0x4, UR9 ;  /* 0x00000004ff097899 */ /* 0x000fe40008011609 */
[----:B------:R-:W-:Y:S02]  /*2e160*/  UIADD3 UR48, UP1, UPT, UR44, 0x100, URZ ;  /* 0x000001002c307890 */ /* 0x000fe4000ff3e0ff */
[----:B------:R-:W-:Y:S01]  /*2e170*/  USGXT.U32 UR50, UR9, 0xe ;  /* 0x0000000e0932789a */ /* 0x000fe20008000000 */
[----:B------:R-:W-:Y:S01]  /*2e180*/  UMOV UR8, URZ ;  /* 0x000000ff00087c82 */ /* 0x000fe20008000000 */
[----:B------:R-:W-:Y:S01]  /*2e190*/  UMOV UR45, URZ ;  /* 0x000000ff002d7c82 */ /* 0x000fe20008000000 */
[----:B------:R-:W-:-:S02]  /*2e1a0*/  UIADD3.X UR49, UPT, UPT, UR8, 0x40004040, URZ, UP1, !UPT ;  /* 0x4000404008317890 */ /* 0x000fc40008ffe4ff */
[----:B------:R-:W-:Y:S01]  /*2e1b0*/  UIADD3 UR52, UP1, UPT, UR50, 0x2, URZ ;  /* 0x0000000232347890 */ /* 0x000fe2000ff3e0ff */
[----:B------:R-:W-:Y:S01]  /*2e1c0*/  UMOV UR56, UR6 ;  /* 0x0000000600387c82 */ /* 0x000fe20008000000 */
[----:B------:R-:W-:Y:S02]  /*2e1d0*/  UMOV UR57, URZ ;  /* 0x000000ff00397c82 */ /* 0x000fe40008000000 */
[----:B------:R-:W-:Y:S01]  /*2e1e0*/  UIADD3.X UR53, UPT, UPT, UR45, 0x40004040, URZ, UP1, !UPT ;  /* 0x400040402d357890 */ /* 0x000fe20008ffe4ff */
[----:B------:R-:W-:Y:S01]  /*2e1f0*/  UMOV UR8, UR56 ;  /* 0x0000003800087c82 */ /* 0x000fe20008000000 */
[----:B------:R-:W-:Y:S02]  /*2e200*/  UIADD3.64 UR56, UPT, UPT, UR48, 0x100, URZ ;  /* 0x0000010030387897 */ /* 0x000fe4000fffe0ff */
[----:B------:R-:W-:Y:S02]  /*2e210*/  UIADD3.64 UR64, UPT, UPT, UR52, 0x2, URZ ;  /* 0x0000000234407897 */ /* 0x000fe4000fffe0ff */
[----:B------:R-:W-:-:S02]  /*2e220*/  UIADD3.64 UR58, UPT, UPT, UR48, 0x200, URZ ;  /* 0x00000200303a7897 */ /* 0x000fc4000fffe0ff */
[----:B------:R-:W-:Y:S01]  /*2e230*/  UIADD3.64 UR68, UPT, UPT, UR52, 0x4, URZ ;  /* 0x0000000434447897 */ /* 0x000fe2000fffe0ff */
[----:B------:R-:W-:Y:S01]  /*2e240*/  UMOV UR18, 0x0 ;  /* 0x0000000000127882 */ /* 0x000fe20000000000 */
[----:B------:R-:W-:Y:S01]  /*2e250*/  UMOV UR19, 0x8208490 ;  /* 0x0820849000137882 */ /* 0x000fe20000000000 */
[----:B------:R-:W-:Y:S02]  /*2e260*/  UIADD3 UR12, UPT, UPT, UR5, 0x80, URZ ;  /* 0x00000080050c7890 */ /* 0x000fe4000fffe0ff */
[----:B------:R-:W-:Y:S01]  /*2e270*/  UIADD3.64 UR60, UPT, UPT, UR48, 0x300, URZ ;  /* 0x00000300303c7897 */ /* 0x000fe2000fffe0ff */
[----:B------:R-:W-:Y:S01]  /*2e280*/  UMOV UR45, 0x40004040 ;  /* 0x40004040002d7882 */ /* 0x000fe20000000000 */
[----:B------:R-:W-:Y:S01]  /*2e290*/  UMOV UR51, 0x40004040 ;  /* 0x4000404000337882 */ /* 0x000fe20000000000 */
[----:B------:R-:W-:Y:S02]  /*2e2a0*/  UIADD3 UR76, UPT, UPT, UR5, 0x80, URZ ;  /* 0x00000080054c7890 */ /* 0x000fe4000fffe0ff */
[----:B------:R1:W-:Y:S01]  /*2e2b0*/  UTCQMMA gdesc[UR44], gdesc[UR50], tmem[UR5], tmem[UR18], idesc[UR19], !UPT ;  /* 0x00ff12322c0075ea */ /* 0x0003e2000f800305 */
[----:B------:R-:W-:Y:S01]  /*2e2c0*/  UIADD3.64 UR62, UPT, UPT, UR48, 0x400, URZ ;  /* 0x00000400303e7897 */ /* 0x000fe2000fffe0ff */
[----:B------:R-:W-:Y:S01]  /*2e2d0*/  UMOV UR26, 0x0 ;  /* 0x00000000001a7882 */ /* 0x000fe20000000000 */
[----:B------:R-:W-:Y:S01]  /*2e2e0*/  UMOV UR27, 0x8208490 ;  /* 0x08208490001b7882 */ /* 0x000fe20000000000 */
[----:B------:R-:W-:-:S02]  /*2e2f0*/  UIADD3 UR75, UPT, UPT, UR5, 0x80, URZ ;  /* 0x00000080054b7890 */ /* 0x000fc4000fffe0ff */
[----:B------:R2:W-:Y:S01]  /*2e300*/  UTCQMMA gdesc[UR48], gdesc[UR52], tmem[UR5], tmem[UR26], idesc[UR27], UPT ;  /* 0x00ff1a34300075ea */ /* 0x0005e2000b800305 */
[----:B------:R-:W-:Y:S01]  /*2e310*/  UIADD3.64 UR66, UPT, UPT, UR48, 0x500, URZ ;  /* 0x0000050030427897 */ /* 0x000fe2000fffe0ff */
[----:B------:R-:W-:Y:S01]  /*2e320*/  UMOV UR38, 0x0 ;  /* 0x0000000000267882 */ /* 0x000fe20000000000 */
[----:B------:R-:W-:Y:S01]  /*2e330*/  UMOV UR39, 0x8208490 ;  /* 0x0820849000277882 */ /* 0x000fe20000000000 */
[----:B------:R-:W-:Y:S02]  /*2e340*/  UIADD3 UR74, UPT, UPT, UR5, 0x80, URZ ;  /* 0x00000080054a7890 */ /* 0x000fe4000fffe0ff */
[----:B------:R3:W-:Y:S01]  /*2e350*/  UTCQMMA gdesc[UR56], gdesc[UR64], tmem[UR5], tmem[UR38], idesc[UR39], UPT ;  /* 0x00ff2640380075ea */ /* 0x0007e2000b800305 */
[----:B-1----:R-:W-:Y:S02]  /*2e360*/  UIADD3.64 UR44, UPT, UPT, UR48, 0x600, URZ ;  /* 0x00000600302c7897 */ /* 0x002fe4000fffe0ff */
[----:B------:R-:W-:Y:S02]  /*2e370*/  UIADD3 UR73, UPT, UPT, UR5, 0x100, URZ ;  /* 0x0000010005497890 */ /* 0x000fe4000fffe0ff */
[----:B------:R-:W-:Y:S01]  /*2e380*/  UIADD3.64 UR18, UPT, UPT, UR48, 0x700, URZ ;  /* 0x0000070030127897 */ /* 0x000fe2000fffe0ff */
[----:B------:R-:W-:Y:S01]  /*2e390*/  UMOV UR30, 0x0 ;  /* 0x00000000001e7882 */ /* 0x000fe20000000000 */
[----:B------:R-:W-:Y:S01]  /*2e3a0*/  UMOV UR31, 0x8208490 ;  /* 0x08208490001f7882 */ /* 0x000fe20000000000 */
[----:B------:R-:W-:-:S02]  /*2e3b0*/  UIADD3 UR72, UPT, UPT, UR5, 0x100, URZ ;  /* 0x0000010005487890 */ /* 0x000fc4000fffe0ff */
[----:B------:R1:W-:Y:S01]  /*2e3c0*/  UTCQMMA gdesc[UR58], gdesc[UR68], tmem[UR5], tmem[UR30], idesc[UR31], UPT ;  /* 0x00ff1e443a0075ea */ /* 0x0003e2000b800305 */
[----:B--2---:R-:W-:Y:S02]  /*2e3d0*/  UIADD3.64 UR26, UPT, UPT, UR48, 0x800, URZ ;  /* 0x00000800301a7897 */ /* 0x004fe4000fffe0ff */
[----:B------:R-:W-:Y:S02]  /*2e3e0*/  UIADD3 UR71, UPT, UPT, UR5, 0x100, URZ ;  /* 0x0000010005477890 */ /* 0x000fe4000fffe0ff */
[----:B---3--:R-:W-:Y:S01]  /*2e3f0*/  UIADD3.64 UR56, UPT, UPT, UR48, 0x900, URZ ;  /* 0x0000090030387897 */ /* 0x008fe2000fffe0ff */
[----:B------:R-:W-:Y:S01]  /*2e400*/  UMOV UR22, 0x0 ;  /* 0x0000000000167882 */ /* 0x000fe20000000000 */
[----:B------:R-:W-:Y:S01]  /*2e410*/  UMOV UR23, 0x8208490 ;  /* 0x0820849000177882 */ /* 0x000fe20000000000 */
[----:B------:R-:W-:Y:S01]  /*2e420*/  UIADD3 UR70, UPT, UPT, UR5, 0x100, URZ ;  /* 0x0000010005467890 */ /* 0x000fe2000fffe0ff */
[----:B------:R2:W-:Y:S01]  /*2e430*/  UTCQMMA gdesc[UR60], gdesc[UR50], tmem[UR12], tmem[UR22], idesc[UR23], !UPT ;  /* 0x00ff16323c0075ea */ /* 0x0005e2000f80030c */
[----:B------:R-:W-:Y:S01]  /*2e440*/  UIADD3.64 UR38, UPT, UPT, UR48, 0xa00, URZ ;  /* 0x00000a0030267897 */ /* 0x000fe2000fffe0ff */
[----:B------:R-:W-:Y:S01]  /*2e450*/  UMOV UR16, 0x0 ;  /* 0x0000000000107882 */ /* 0x000fe20000000000 */
[----:B------:R-:W-:Y:S01]  /*2e460*/  UMOV UR17, 0x8208490 ;  /* 0x0820849000117882 */ /* 0x000fe20000000000 */
[----:B------:R-:W-:Y:S01]  /*2e470*/  UIADD3 UR13, UPT, UPT, UR5, 0x180, URZ ;  /* 0x00000180050d7890 */ /* 0x000fe2000fffe0ff */
[----:B------:R3:W-:Y:S01]  /*2e480*/  UTCQMMA gdesc[UR62], gdesc[UR52], tmem[UR76], tmem[UR16], idesc[UR17], UPT ;  /* 0x00ff10343e0075ea */ /* 0x0007e2000b80034c */
[----:B-1----:R-:W-:Y:S01]  /*2e490*/  UIADD3.64 UR58, UPT, UPT, UR48, 0xb00, URZ ;  /* 0x00000b00303a7897 */ /* 0x002fe2000fffe0ff */
[----:B------:R-:W-:Y:S01]  /*2e4a0*/  UMOV UR34, 0x0 ;  /* 0x0000000000227882 */ /* 0x000fe20000000000 */
[----:B------:R-:W-:Y:S01]  /*2e4b0*/  UMOV UR35, 0x8208490 ;  /* 0x0820849000237882 */ /* 0x000fe20000000000 */
[----:B------:R-:W-:Y:S01]  /*2e4c0*/  UIADD3 UR11, UPT, UPT, UR5, 0x180, URZ ;  /* 0x00000180050b7890 */ /* 0x000fe2000fffe0ff */
[----:B------:R3:W-:Y:S01]  /*2e4d0*/  UTCQMMA gdesc[UR66], gdesc[UR64], tmem[UR75], tmem[UR34], idesc[UR35], UPT ;  /* 0x00ff2240420075ea */ /* 0x0007e2000b80034b */
[----:B------:R-:W-:Y:S01]  /*2e4e0*/  UIADD3.64 UR30, UPT, UPT, UR48, 0xc00, URZ ;  /* 0x00000c00301e7897 */ /* 0x000fe2000fffe0ff */
[----:B------:R-:W-:Y:S01]  /*2e4f0*/  UMOV UR24, 0x0 ;  /* 0x0000000000187882 */ /* 0x000fe20000000000 */
[----:B------:R-:W-:Y:S01]  /*2e500*/  UMOV UR25, 0x8208490 ;  /* 0x0820849000197882 */ /* 0x000fe20000000000 */
[----:B------:R-:W-:Y:S01]  /*2e510*/  UIADD3 UR10, UPT, UPT, UR5, 0x180, URZ ;  /* 0x00000180050a7890 */ /* 0x000fe2000fffe0ff */
[----:B------:R3:W-:Y:S01]  /*2e520*/  UTCQMMA gdesc[UR44], gdesc[UR68], tmem[UR74], tmem[UR24], idesc[UR25], UPT ;  /* 0x00ff18442c0075ea */ /* 0x0007e2000b80034a */
[----:B--2---:R-:W-:Y:S01]  /*2e530*/  UIADD3.64 UR22, UPT, UPT, UR48, 0xd00, URZ ;  /* 0x00000d0030167897 */ /* 0x004fe2000fffe0ff */
[----:B------:R-:W-:Y:S01]  /*2e540*/  UMOV UR20, 0x0 ;  /* 0x0000000000147882 */ /* 0x000fe20000000000 */
[----:B------:R-:W-:Y:S01]  /*2e550*/  UMOV UR21, 0x8208490 ;  /* 0x0820849000157882 */ /* 0x000fe20000000000 */
[----:B------:R-:W-:Y:S01]  /*2e560*/  UIADD3 UR9, UPT, UPT, UR5, 0x180, URZ ;  /* 0x0000018005097890 */ /* 0x000fe2000fffe0ff */
[----:B------:R3:W-:Y:S01]  /*2e570*/  UTCQMMA gdesc[UR18], gdesc[UR50], tmem[UR73], tmem[UR20], idesc[UR21], !UPT ;  /* 0x00ff1432120075ea */ /* 0x0007e2000f800349 */
[----:B------:R-:W-:Y:S01]  /*2e580*/  UIADD3.64 UR48, UPT, UPT, UR48, 0xe00, URZ ;  /* 0x00000e0030307897 */ /* 0x000fe2000fffe0ff */
[----:B------:R-:W-:Y:S01]  /*2e590*/  UMOV UR28, 0x0 ;  /* 0x00000000001c7882 */ /* 0x000fe20000000000 */
[----:B------:R-:W-:Y:S01]  /*2e5a0*/  UMOV UR29, 0x8208490 ;  /* 0x08208490001d7882 */ /* 0x000fe20000000000 */
[----:B------:R-:W-:Y:S01]  /*2e5b0*/  UMOV UR36, 0x0 ;  /* 0x0000000000247882 */ /* 0x000fe20000000000 */
[----:B------:R-:W-:Y:S01]  /*2e5c0*/  UMOV UR37, 0x8208490 ;  /* 0x0820849000257882 */ /* 0x000fe20000000000 */
[----:B------:R-:W-:Y:S01]  /*2e5d0*/  UMOV UR32, 0x0 ;  /* 0x0000000000207882 */ /* 0x000fe20000000000 */
[----:B------:R-:W-:Y:S01]  /*2e5e0*/  UMOV UR33, 0x8208490 ;  /* 0x0820849000217882 */ /* 0x000fe20000000000 */
[----:B------:R3:W-:Y:S01]  /*2e5f0*/  UTCQMMA gdesc[UR26], gdesc[UR52], tmem[UR72], tmem[UR28], idesc[UR29], UPT ;  /* 0x00ff1c341a0075ea */ /* 0x0007e2000b800348 */
        /* <DEDUP_REMOVED lines=8> */
[----:B------:R3:W-:Y:S01]  /*2e680*/  UTCQMMA gdesc[UR58], gdesc[UR50], tmem[UR13], tmem[UR40], idesc[UR41], !UPT ;  /* 0x00ff28323a0075ea */ /* 0x0007e2000f80030d */
[----:B------:R-:W-:Y:S01]  /*2e690*/  UMOV UR54, 0x0 ;  /* 0x0000000000367882 */ /* 0x000fe20000000000 */
[----:B------:R-:W-:Y:S01]  /*2e6a0*/  UMOV UR55, 0x8208490 ;  /* 0x0820849000377882 */ /* 0x000fe20000000000 */
[----:B------:R3:W-:Y:S01]  /*2e6b0*/  UTCQMMA gdesc[UR30], gdesc[UR52], tmem[UR11], tmem[UR42], idesc[UR43], UPT ;  /* 0x00ff2a341e0075ea */ /* 0x0007e2000b80030b */
[----:B------:R3:W-:Y:S01]  /*2e6c0*/  UTCQMMA gdesc[UR22], gdesc[UR64], tmem[UR10], tmem[UR46], idesc[UR47], UPT ;  /* 0x00ff2e40160075ea */ /* 0x0007e2000b80030a */
[----:B------:R3:W-:Y:S01]  /*2e6d0*/  UTCQMMA gdesc[UR48], gdesc[UR68], tmem[UR9], tmem[UR54], idesc[UR55], UPT ;  /* 0x00ff3644300075ea */ /* 0x0007e2000b800309 */
[----:B------:R3:W-:Y:S01]  /*2e6e0*/  UTCBAR [UR8], URZ ;  /* 0x000000ff080073e9 */ /* 0x0007e200080000ff */
[----:B------:R-:W-:Y:S01]  /*2e6f0*/  NOP ;  /* 0x0000000000007918 */ /* 0x000fe20000000000 */
.L_x_6:
[----:B---3--:R-:W-:Y:S01]  /*2e700*/  UMOV UR8, URZ ;  /* 0x000000ff00087c82 */ /* 0x008fe20008000000 */
[----:B------:R-:W-:Y:S05]  /*2e710*/  @!P2 BRA `(.L_x_7) ;  /* 0x000002980068a947 */ /* 0x000fea0003800000 */
[----:B0-----:R-:W-:Y:S01]  /*2e720*/  SHF.R.S32.HI R17, RZ, 0x1f, R79 ;  /* 0x0000001fff117819 */ /* 0x001fe2000001144f */
[----:B------:R-:W-:Y:S01]  /*2e730*/  UIADD3 UR10, UPT, UPT, UR4, 0x10000, URZ ;  /* 0x00010000040a7890 */ /* 0x000fe2000fffe0ff */
[----:B------:R-:W-:Y:S01]  /*2e740*/  IMAD.MOV.U32 R21, RZ, RZ, RZ ;  /* 0x000000ffff157224 */ /* 0x000fe200078e00ff */
[----:B------:R-:W-:Y:S01]  /*2e750*/  UIADD3 UR11, UPT, UPT, UR4, 0x24000, URZ ;  /* 0x00024000040b7890 */ /* 0x000fe2000fffe0ff */
[----:B------:R-:W-:Y:S01]  /*2e760*/  LEA.HI R17, R17, R79, RZ, 0x7 ;  /* 0x0000004f11117211 */ /* 0x000fe200078f38ff */
[----:B------:R-:W-:Y:S02]  /*2e770*/  USHF.R.U32.HI UR10, URZ, 0x4, UR10 ;  /* 0x00000004ff0a7899 */ /* 0x000fe4000801160a */
[----:B------:R-:W-:Y:S01]  /*2e780*/  USHF.R.U32.HI UR11, URZ, 0x4, UR11 ;  /* 0x00000004ff0b7899 */ /* 0x000fe2000801160b */
[----:B------:R-:W-:Y:S01]  /*2e790*/  SHF.R.S32.HI R20, RZ, 0x7, R17 ;  /* 0x00000007ff147819 */ /* 0x000fe20000011411 */
[----:B-----5:R-:W-:Y:S01]  /*2e7a0*/  IMAD.SHL.U32 R17, R18, 0x80, RZ ;  /* 0x0000008012117824 */ /* 0x020fe200078e00ff */
[----:B------:R-:W-:Y:S01]  /*2e7b0*/  USGXT.U32 UR10, UR10, 0xe ;  /* 0x0000000e0a0a789a */ /* 0x000fe20008000000 */
[----:B------:R-:W-:Y:S01]  /*2e7c0*/  IMAD.SHL.U32 R18, R19, 0x80, RZ ;  /* 0x0000008013127824 */ /* 0x000fe200078e00ff */
[----:B------:R-:W-:Y:S01]  /*2e7d0*/  VIMNMX R20, PT, PT, R20, 0x2, !PT ;  /* 0x0000000214147848 */ /* 0x000fe20007fe0100 */
[----:B------:R-:W-:-:S02]  /*2e7e0*/  USGXT.U32 UR12, UR11, 0xe ;  /* 0x0000000e0b0c789a */ /* 0x000fc40008000000 */
[----:B------:R-:W-:Y:S02]  /*2e7f0*/  UIADD3 UR16, UP1, UPT, UR10, 0x100, URZ ;  /* 0x000001000a107890 */ /* 0x000fe4000ff3e0ff */
[----:B------:R-:W-:Y:S01]  /*2e800*/  VIADD R19, R20, 0xfffffffe ;  /* 0xfffffffe14137836 */ /* 0x000fe20000000000 */
[----:B------:R-:W-:Y:S01]  /*2e810*/  UIADD3 UR18, UP2, UPT, UR12, 0x2, URZ ;  /* 0x000000020c127890 */ /* 0x000fe2000ff5e0ff */
[----:B------:R-:W-:Y:S01]  /*2e820*/  SHF.R.S32.HI R20, RZ, 0x1f, R18 ;  /* 0x0000001fff147819 */ /* 0x000fe20000011412 */
[----:B------:R-:W-:Y:S01]  /*2e830*/  UMOV UR8, URZ ;  /* 0x000000ff00087c82 */ /* 0x000fe20008000000 */
[----:B------:R-:W-:Y:S01]  /*2e840*/  UMOV UR9, URZ ;  /* 0x000000ff00097c82 */ /* 0x000fe20008000000 */
[----:B------:R0:W-:Y:S01]  /*2e850*/  STL [R1+0x1ae4], R19 ;  /* 0x001ae41301007387 */ /* 0x0001e20000100800 */
[----:B------:R-:W-:Y:S02]  /*2e860*/  UIADD3.X UR17, UPT, UPT, UR8, 0x40004040, URZ, UP1, !UPT ;  /* 0x4000404008117890 */ /* 0x000fe40008ffe4ff */
[----:B------:R-:W-:Y:S01]  /*2e870*/  UIADD3.X UR19, UPT, UPT, UR9, 0x40004040, URZ, UP2, !UPT ;  /* 0x4000404009137890 */ /* 0x000fe200097fe4ff */
[----:B------:R1:W-:Y:S01]  /*2e880*/  STL [R1+0x1adc], RZ ;  /* 0x001adcff01007387 */ /* 0x0003e20000100800 */
[----:B------:R-:W-:Y:S01]  /*2e890*/  UIADD3.64 UR20, UPT, UPT, UR16, 0x100, URZ ;  /* 0x0000010010147897 */ /* 0x000fe2000fffe0ff */
[----:B------:R-:W-:Y:S01]  /*2e8a0*/  UMOV UR9, 0x1 ;  /* 0x0000000100097882 */ /* 0x000fe20000000000 */
[----:B------:R-:W-:Y:S01]  /*2e8b0*/  UIADD3.64 UR22, UPT, UPT, UR18, 0x2, URZ ;  /* 0x0000000212167897 */ /* 0x000fe2000fffe0ff */
[----:B0-----:R-:W-:Y:S01]  /*2e8c0*/  SHF.R.S32.HI R19, RZ, 0x1f, R17 ;  /* 0x0000001fff137819 */ /* 0x001fe20000011411 */
[----:B------:R-:W-:-:S02]  /*2e8d0*/  UIADD3.64 UR24, UPT, UPT, UR16, 0x200, URZ ;  /* 0x0000020010187897 */ /* 0x000fc4000fffe0ff */
[----:B------:R-:W-:Y:S02]  /*2e8e0*/  UIADD3.64 UR26, UPT, UPT, UR18, 0x4, URZ ;  /* 0x00000004121a7897 */ /* 0x000fe4000fffe0ff */
[----:B------:R-:W-:Y:S02]  /*2e8f0*/  UIADD3.64 UR28, UPT, UPT, UR16, 0x300, URZ ;  /* 0x00000300101c7897 */ /* 0x000fe4000fffe0ff */
[----:B------:R-:W-:Y:S02]  /*2e900*/  UIADD3.64 UR30, UPT, UPT, UR16, 0x400, URZ ;  /* 0x00000400101e7897 */ /* 0x000fe4000fffe0ff */
[----:B------:R-:W-:Y:S02]  /*2e910*/  UIADD3.64 UR32, UPT, UPT, UR16, 0x500, URZ ;  /* 0x0000050010207897 */ /* 0x000fe4000fffe0ff */
[----:B------:R-:W-:Y:S02]  /*2e920*/  UIADD3.64 UR34, UPT, UPT, UR16, 0x600, URZ ;  /* 0x0000060010227897 */ /* 0x000fe4000fffe0ff */
[----:B------:R-:W-:-:S02]  /*2e930*/  UIADD3.64 UR36, UPT, UPT, UR16, 0x700, URZ ;  /* 0x0000070010247897 */ /* 0x000fc4000fffe0ff */
[----:B------:R-:W-:Y:S02]  /*2e940*/  UIADD3.64 UR38, UPT, UPT, UR16, 0x800, URZ ;  /* 0x0000080010267897 */ /* 0x000fe4000fffe0ff */
[----:B------:R-:W-:Y:S02]  /*2e950*/  UIADD3.64 UR40, UPT, UPT, UR16, 0x900, URZ ;  /* 0x0000090010287897 */ /* 0x000fe4000fffe0ff */
[----:B------:R-:W-:Y:S02]  /*2e960*/  UIADD3.64 UR42, UPT, UPT, UR16, 0xa00, URZ ;  /* 0x00000a00102a7897 */ /* 0x000fe4000fffe0ff */
[----:B------:R-:W-:Y:S02]  /*2e970*/  UIADD3.64 UR44, UPT, UPT, UR16, 0xb00, URZ ;  /* 0x00000b00102c7897 */ /* 0x000fe4000fffe0ff */
[----:B------:R-:W-:Y:S02]  /*2e980*/  UIADD3.64 UR46, UPT, UPT, UR16, 0xc00, URZ ;  /* 0x00000c00102e7897 */ /* 0x000fe4000fffe0ff */
[----:B------:R-:W-:-:S02]  /*2e990*/  UIADD3.64 UR48, UPT, UPT, UR16, 0xd00, URZ ;  /* 0x00000d0010307897 */ /* 0x000fc4000fffe0ff */
[----:B------:R-:W-:Y:S01]  /*2e9a0*/  UIADD3.64 UR50, UPT, UPT, UR16, 0xe00, URZ ;  /* 0x00000e0010327897 */ /* 0x000fe2000fffe0ff */
[----:B------:R-:W-:Y:S01]  /*2e9b0*/  UMOV UR11, URZ ;  /* 0x000000ff000b7c82 */ /* 0x000fe20008000000 */
[----:B-1----:R-:W-:-:S10]  /*2e9c0*/  UMOV UR13, 0x40004040 ;  /* 0x40004040000d7882 */ /* 0x002fd40000000000 */
.L_x_10:
[----:B------:R-:W2:Y:S04]  /*2e9d0*/  LDL.LU R25, [R1+0x920] ;  /* 0x0009200001197983 */ /* 0x000ea80000300800 */
[----:B------:R-:W3:Y:S04]  /*2e9e0*/  LDL.LU R24, [R1+0x810] ;  /* 0x0008100001187983 */ /* 0x000ee80000300800 */
[----:B------:R-:W4:Y:S04]  /*2e9f0*/  LDL.LU R23, [R1+0x918] ;  /* 0x0009180001177983 */ /* 0x000f280000300800 */
[----:B-1---5:R-:W5:Y:S04]  /*2ea00*/  LDL.LU R20, [R1+0xb38] ;  /* 0x000b380001147983 */ /* 0x022f680000300800 */
[----:B------:R-:W4:Y:S04]  /*2ea10*/  LDL.LU R48, [R1+0xb30] ;  /* 0x000b300001307983 */ /* 0x000f280000300800 */
[----:B------:R-:W4:Y:S01]  /*2ea20*/  LDL.LU R27, [R1+0x91c] ;  /* 0x00091c00011b7983 */ /* 0x000f220000300800 */
[----:B------:R-:W-:Y:S01]  /*2ea30*/  IMAD.U32 R21, R21, -0x80000000, RZ ;  /* 0x8000000015157824 */ /* 0x000fe200078e00ff */
[----:B--2---:R-:W-:-:S05]  /*2ea40*/  IADD3 R25, P2, PT, R18, R25, RZ ;  /* 0x0000001912197210 */ /* 0x004fca0007f5e0ff */
[----:B------:R0:W-:Y:S01]  /*2ea50*/  STL [R1+0x920], R25 ;  /* 0x0009201901007387 */ /* 0x0001e20000100800 */
[----:B---3--:R-:W-:-:S03]  /*2ea60*/  IADD3 R24, P4, PT, R18, R24, RZ ;  /* 0x0000001812187210 */ /* 0x008fc60007f9e0ff */
[----:B0-----:R-:W2:Y:S04]  /*2ea70*/  LDL.LU R25, [R1+0xb28] ;  /* 0x000b280001197983 */ /* 0x001ea80000300800 */
[----:B------:R-:W3:Y:S01]  /*2ea80*/  LDL.LU R26, [R1+0x800] ;  /* 0x00080000011a7983 */ /* 0x000ee20000300800 */
[----:B----4-:R-:W-:-:S03]  /*2ea90*/  IADD3 R23, P5, PT, R18, R23, RZ ;  /* 0x0000001712177210 */ /* 0x010fc60007fbe0ff */
[----:B------:R0:W-:Y:S04]  /*2eaa0*/  STL [R1+0x810], R24 ;  /* 0x0008101801007387 */ /* 0x0001e80000100800 */
[----:B0-----:R-:W4:Y:S01]  /*2eab0*/  LDL.LU R24, [R1+0xb20] ;  /* 0x000b200001187983 */ /* 0x001f220000300800 */
[----:B------:R-:W-:-:S03]  /*2eac0*/  SHF.R.S32.HI R46, RZ, 0x1f, R18 ;  /* 0x0000001fff2e7819 */ /* 0x000fc60000011412 */
[----:B------:R0:W-:Y:S04]  /*2ead0*/  STL [R1+0x918], R23 ;  /* 0x0009181701007387 */ /* 0x0001e80000100800 */
[----:B0-----:R-:W4:Y:S01]  /*2eae0*/  LDL.LU R23, [R1+0x80c] ;  /* 0x00080c0001177983 */ /* 0x001f220000300800 */
[----:B-----5:R-:W-:-:S03]  /*2eaf0*/  IADD3 R20, P6, PT, R18, R20, RZ ;  /* 0x0000001412147210 */ /* 0x020fc60007fde0ff */
[----:B------:R-:W5:Y:S04]  /*2eb00*/  LDL.LU R47, [R1+0xb18] ;  /* 0x000b1800012f7983 */ /* 0x000f680000300800 */
[----:B------:R-:W5:Y:S04]  /*2eb10*/  LDL.LU R45, [R1+0xb34] ;  /* 0x000b3400012d7983 */ /* 0x000f680000300800 */
[----:B------:R-:W5:Y:S04]  /*2eb20*/  LDL.LU R44, [R1+0x914] ;  /* 0x00091400012c7983 */ /* 0x000f680000300800 */
[----:B------:R0:W-:Y:S04]  /*2eb30*/  STL [R1+0xb38], R20 ;  /* 0x000b381401007387 */ /* 0x0001e80000100800 */
[----:B------:R-:W5:Y:S04]  /*2eb40*/  LDL.LU R43, [R1+0xb2c] ;  /* 0x000b2c00012b7983 */ /* 0x000f680000300800 */
        /* <DEDUP_REMOVED lines=11> */
[----:B------:R-:W5:Y:S01]  /*2ec00*/  LDL.LU R31, [R1+0x7fc] ;  /* 0x0007fc00011f7983 */ /* 0x000f620000300800 */
[----:B------:R-:W-:-:S03]  /*2ec10*/  IMAD.X R27, R46, 0x1, R27, P2 ;  /* 0x000000012e1b7824 */ /* 0x000fc600010e061b */
[----:B------:R-:W5:Y:S04]  /*2ec20*/  LDL.LU R30, [R1+0xaf0] ;  /* 0x000af000011e7983 */ /* 0x000f680000300800 */
[----:B------:R-:W5:Y:S04]  /*2ec30*/  LDL.LU R29, [R1+0xb0c] ;  /* 0x000b0c00011d7983 */ /* 0x000f680000300800 */
[----:B------:R-:W5:Y:S04]  /*2ec40*/  LDL.LU R28, [R1+0x908] ;  /* 0x00090800011c7983 */ /* 0x000f680000300800 */
[----:B0-----:R-:W5:Y:S01]  /*2ec50*/  LDL.LU R20, [R1+0xb04] ;  /* 0x000b040001147983 */ /* 0x001f620000300800 */
[----:B------:R-:W-:-:S03]  /*2ec60*/  IADD3 R48, P1, PT, R18, R48, RZ ;  /* 0x0000003012307210 */ /* 0x000fc60007f3e0ff */
[----:B------:R0:W-:Y:S04]  /*2ec70*/  STL [R1+0x91c], R27 ;  /* 0x00091c1b01007387 */ /* 0x0001e80000100800 */
[----:B0-----:R-:W5:Y:S04]  /*2ec80*/  LDL.LU R27, [R1+0x900] ;  /* 0x00090000011b7983 */ /* 0x001f680000300800 */
[----:B------:R-:W-:Y:S01]  /*2ec90*/  STL [R1+0xb30], R48 ;  /* 0x000b303001007387 */ /* 0x000fe20000100800 */
[----:B--2---:R-:W-:Y:S01]  /*2eca0*/  IADD3 R25, P2, PT, R18, R25, RZ ;  /* 0x0000001912197210 */ /* 0x004fe20007f5e0ff */
[----:B---3--:R-:W-:-:S04]  /*2ecb0*/  IMAD.X R26, R46, 0x1, R26, P4 ;  /* 0x000000012e1a7824 */ /* 0x008fc800020e061a */
[----:B------:R0:W-:Y:S04]  /*2ecc0*/  STL [R1+0xb28], R25 ;  /* 0x000b281901007387 */ /* 0x0001e80000100800 */
[----:B0-----:R-:W2:Y:S01]  /*2ecd0*/  LDL.LU R25, [R1+0xafc] ;  /* 0x000afc0001197983 */ /* 0x001ea20000300800 */
[----:B----4-:R-:W-:-:S03]  /*2ece0*/  IADD3 R24, P4, PT, R18, R24, RZ ;  /* 0x0000001812187210 */ /* 0x010fc60007f9e0ff */
[----:B------:R0:W-:Y:S04]  /*2ecf0*/  STL [R1+0x800], R26 ;  /* 0x0008001a01007387 */ /* 0x0001e80000100800 */
[----:B0-----:R-:W3:Y:S01]  /*2ed00*/  LDL.LU R26, [R1+0x8f8] ;  /* 0x0008f800011a7983 */ /* 0x001ee20000300800 */
[----:B------:R-:W-:-:S03]  /*2ed10*/  IMAD.X R23, R46, 0x1, R23, P5 ;  /* 0x000000012e177824 */ /* 0x000fc600028e0617 */
[----:B------:R0:W-:Y:S04]  /*2ed20*/  STL [R1+0xb20], R24 ;  /* 0x000b201801007387 */ /* 0x0001e80000100800 */
[----:B0-----:R-:W4:Y:S04]  /*2ed30*/  LDL.LU R24, [R1+0xaf4] ;  /* 0x000af40001187983 */ /* 0x001f280000300800 */
[----:B------:R0:W-:Y:S04]  /*2ed40*/  STL [R1+0x80c], R23 ;  /* 0x00080c1701007387 */ /* 0x0001e80000100800 */
[----:B0-----:R-:W4:Y:S01]  /*2ed50*/  LDL.LU R23, [R1+0xae8] ;  /* 0x000ae80001177983 */ /* 0x001f220000300800 */
[----:B-----5:R-:W-:Y:S01]  /*2ed60*/  IADD3 R47, P5, PT, R18, R47, RZ ;  /* 0x0000002f122f7210 */ /* 0x020fe20007fbe0ff */
[----:B------:R-:W-:Y:S01]  /*2ed70*/  IMAD.X R45, R46, 0x1, R45, P6 ;  /* 0x000000012e2d7824 */ /* 0x000fe200030e062d */
[----:B------:R-:W-:Y:S01]  /*2ed80*/  IADD3 R44, P6, PT, R18, R44, RZ ;  /* 0x0000002c122c7210 */ /* 0x000fe20007fde0ff */
        /* <DEDUP_REMOVED lines=31> */
[----:B------:R-:W-:Y:S04]  /*2ef80*/  STL [R1+0xaf8], R32 ;  /* 0x000af82001007387 */ /* 0x000fe80000100800 */
[----:B------:R-:W-:Y:S04]  /*2ef90*/  STL [R1+0x7fc], R31 ;  /* 0x0007fc1f01007387 */ /* 0x000fe80000100800 */
[----:B------:R-:W-:Y:S04]  /*2efa0*/  STL [R1+0xaf0], R30 ;  /* 0x000af01e01007387 */ /* 0x000fe80000100800 */
[----:B------:R-:W5:Y:S01]  /*2efb0*/  LDL.LU R48, [R1+0xaec] ;  /* 0x000aec0001307983 */ /* 0x000f620000300800 */
[----:B------:R-:W-:-:S03]  /*2efc0*/  IADD3 R27, P5, PT, R18, R27, RZ ;  /* 0x0000001b121b7210 */ /* 0x000fc60007fbe0ff */
[----:B------:R-:W-:Y:S04]  /*2efd0*/  STL [R1+0xb0c], R29 ;  /* 0x000b0c1d01007387 */ /* 0x000fe80000100800 */
[----:B------:R0:W-:Y:S04]  /*2efe0*/  STL [R1+0xb04], R20 ;  /* 0x000b041401007387 */ /* 0x0001e80000100800 */
[----:B------:R-:W-:Y:S04]  /*2eff0*/  STL [R1+0x908], R28 ;  /* 0x0009081c01007387 */ /* 0x000fe80000100800 */
[----:B0-----:R-:W5:Y:S04]  /*2f000*/  LDL.LU R20, [R1+0xae0] ;  /* 0x000ae00001147983 */ /* 0x001f680000300800 */
[----:B------:R0:W-:Y:S04]  /*2f010*/  STL [R1+0x900], R27 ;  /* 0x0009001b01007387 */ /* 0x0001e80000100800 */
[----:B0-----:R-:W5:Y:S01]  /*2f020*/  LDL.LU R27, [R1+0x904] ;  /* 0x00090400011b7983 */ /* 0x001f620000300800 */
[----:B--2---:R-:W-:-:S05]  /*2f030*/  IMAD.X R25, R46, 0x1, R25, P6 ;  /* 0x000000012e197824 */ /* 0x004fca00030e0619 */
[----:B------:R0:W-:Y:S01]  /*2f040*/  STL [R1+0xafc], R25 ;  /* 0x000afc1901007387 */ /* 0x0001e20000100800 */
[----:B---3--:R-:W-:-:S03]  /*2f050*/  IADD3 R26, P6, PT, R18, R26, RZ ;  /* 0x0000001a121a7210 */ /* 0x008fc60007fde0ff */
[----:B0-----:R-:W2:Y:S04]  /*2f060*/  LDL.LU R25, [R1+0xad8] ;  /* 0x000ad80001197983 */ /* 0x001ea80000300800 */
[----:B------:R0:W-:Y:S01]  /*2f070*/  STL [R1+0x8f8], R26 ;  /* 0x0008f81a01007387 */ /* 0x0001e20000100800 */
[----:B----4-:R-:W-:-:S03]  /*2f080*/  IMAD.X R24, R46, 0x1, R24, P1 ;  /* 0x000000012e187824 */ /* 0x010fc600008e0618 */
[----:B0-----:R-:W3:Y:S04]  /*2f090*/  LDL.LU R26, [R1+0x8fc] ;  /* 0x0008fc00011a7983 */ /* 0x001ee80000300800 */
[----:B------:R0:W-:Y:S01]  /*2f0a0*/  STL [R1+0xaf4], R24 ;  /* 0x000af41801007387 */ /* 0x0001e20000100800 */
[----:B------:R-:W-:-:S03]  /*2f0b0*/  IADD3 R23, P1, PT, R18, R23, RZ ;  /* 0x0000001712177210 */ /* 0x000fc60007f3e0ff */
[----:B0-----:R-:W4:Y:S04]  /*2f0c0*/  LDL.LU R24, [R1+0xad0] ;  /* 0x000ad00001187983 */ /* 0x001f280000300800 */
[----:B------:R-:W4:Y:S04]  /*2f0d0*/  LDL.LU R47, [R1+0x8f4] ;  /* 0x0008f400012f7983 */ /* 0x000f280000300800 */
[----:B------:R-:W4:Y:S04]  /*2f0e0*/  LDL.LU R45, [R1+0xac8] ;  /* 0x000ac800012d7983 */ /* 0x000f280000300800 */
[----:B------:R-:W4:Y:S04]  /*2f0f0*/  LDL.LU R44, [R1+0xae4] ;  /* 0x000ae400012c7983 */ /* 0x000f280000300800 */
[----:B------:R0:W-:Y:S04]  /*2f100*/  STL [R1+0xae8], R23 ;  /* 0x000ae81701007387 */ /* 0x0001e80000100800 */
        /* <DEDUP_REMOVED lines=16> */
[----:B0-----:R-:W4:Y:S01]  /*2f210*/  LDL.LU R23, [R1+0x8d8] ;  /* 0x0008d80001177983 */ /* 0x001f220000300800 */
[----:B-----5:R-:W-:Y:S01]  /*2f220*/  IMAD.X R48, R46, 0x1, R48, P2 ;  /* 0x000000012e307824 */ /* 0x020fe200010e0630 */
[----:B------:R-:W-:-:S05]  /*2f230*/  IADD3 R20, P2, PT, R18, R20, RZ ;  /* 0x0000001412147210 */ /* 0x000fca0007f5e0ff */
[----:B------:R0:W-:Y:S01]  /*2f240*/  STL [R1+0xae0], R20 ;  /* 0x000ae01401007387 */ /* 0x0001e20000100800 */
[----:B------:R-:W-:-:S03]  /*2f250*/  IMAD.X R27, R46, 0x1, R27, P4 ;  /* 0x000000012e1b7824 */ /* 0x000fc600020e061b */
[----:B0-----:R-:W5:Y:S04]  /*2f260*/  LDL.LU R20, [R1+0xab4] ;  /* 0x000ab40001147983 */ /* 0x001f680000300800 */
[----:B------:R-:W-:Y:S04]  /*2f270*/  STL [R1+0xaec], R48 ;  /* 0x000aec3001007387 */ /* 0x000fe80000100800 */
[----:B------:R0:W-:Y:S04]  /*2f280*/  STL [R1+0x904], R27 ;  /* 0x0009041b01007387 */ /* 0x0001e80000100800 */
[----:B0-----:R-:W5:Y:S01]  /*2f290*/  LDL.LU R27, [R1+0x8d0] ;  /* 0x0008d000011b7983 */ /* 0x001f620000300800 */
[----:B--2---:R-:W-:-:S05]  /*2f2a0*/  IADD3 R25, P4, PT, R18, R25, RZ ;  /* 0x0000001912197210 */ /* 0x004fca0007f9e0ff */
[----:B------:R0:W-:Y:S01]  /*2f2b0*/  STL [R1+0xad8], R25 ;  /* 0x000ad81901007387 */ /* 0x0001e20000100800 */
[----:B---3--:R-:W-:-:S03]  /*2f2c0*/  IMAD.X R26, R46, 0x1, R26, P5 ;  /* 0x000000012e1a7824 */ /* 0x008fc600028e061a */
[----:B0-----:R-:W2:Y:S04]  /*2f2d0*/  LDL.LU R25, [R1+0xaac] ;  /* 0x000aac0001197983 */ /* 0x001ea80000300800 */
[----:B------:R0:W-:Y:S01]  /*2f2e0*/  STL [R1+0x8fc], R26 ;  /* 0x0008fc1a01007387 */ /* 0x0001e20000100800 */
[----:B----4-:R-:W-:-:S03]  /*2f2f0*/  IADD3 R24, P5, PT, R18, R24, RZ ;  /* 0x0000001812187210 */ /* 0x010fc60007fbe0ff */
[----:B0-----:R-:W3:Y:S01]  /*2f300*/  LDL.LU R26, [R1+0x8c8] ;  /* 0x0008c800011a7983 */ /* 0x001ee20000300800 */
[----:B------:R-:W-:-:S03]  /*2f310*/  IMAD.X R47, R46, 0x1, R47, P6 ;  /* 0x000000012e2f7824 */ /* 0x000fc600030e062f */
[----:B------:R0:W-:Y:S01]  /*2f320*/  STL [R1+0xad0], R24 ;  /* 0x000ad01801007387 */ /* 0x0001e20000100800 */
[----:B------:R-:W-:Y:S01]  /*2f330*/  IADD3 R45, P6, PT, R18, R45, RZ ;  /* 0x0000002d122d7210 */ /* 0x000fe20007fde0ff */
[----:B------:R-:W-:Y:S02]  /*2f340*/  IMAD.X R44, R46, 0x1, R44, P1 ;  /* 0x000000012e2c7824 */ /* 0x000fe400008e062c */
[----:B0-----:R-:W4:Y:S04]  /*2f350*/  LDL.LU R24, [R1+0xaa4] ;  /* 0x000aa40001187983 */ /* 0x001f280000300800 */
        /* <DEDUP_REMOVED lines=34> */
[----:B------:R-:W4:Y:S04]  /*2f580*/  LDL.LU R48, [R1+0xa98] ;  /* 0x000a980001307983 */ /* 0x000f280000300800 */
[----:B------:R-:W-:Y:S04]  /*2f590*/  STL [R1+0xaa0], R29 ;  /* 0x000aa01d01007387 */ /* 0x000fe80000100800 */
[----:B------:R0:W-:Y:S04]  /*2f5a0*/  STL [R1+0x8d8], R23 ;  /* 0x0008d81701007387 */ /* 0x0001e80000100800 */
[----:B------:R-:W-:Y:S04]  /*2f5b0*/  STL [R1+0xabc], R28 ;  /* 0x000abc1c01007387 */ /* 0x000fe80000100800 */
[----:B0-----:R-:W4:Y:S01]  /*2f5c0*/  LDL.LU R23, [R1+0xa9c] ;  /* 0x000a9c0001177983 */ /* 0x001f220000300800 */
[----:B-----5:R-:W-:-:S05]  /*2f5d0*/  IMAD.X R20, R46, 0x1, R20, P6 ;  /* 0x000000012e147824 */ /* 0x020fca00030e0614 */
[----:B------:R0:W-:Y:S04]  /*2f5e0*/  STL [R1+0xab4], R20 ;  /* 0x000ab41401007387 */ /* 0x0001e80000100800 */
[----:B0-----:R-:W5:Y:S01]  /*2f5f0*/  LDL.LU R20, [R1+0xa90] ;  /* 0x000a900001147983 */ /* 0x001f620000300800 */
[----:B------:R-:W-:-:S05]  /*2f600*/  IADD3 R27, P6, PT, R18, R27, RZ ;  /* 0x0000001b121b7210 */ /* 0x000fca0007fde0ff */
        /* <DEDUP_REMOVED lines=30> */
[----:B------:R-:W-:Y:S01]  /*2f7f0*/  IADD3 R48, P2, PT, R18, R48, RZ ;  /* 0x0000003012307210 */ /* 0x000fe20007f5e0ff */
[----:B------:R-:W-:-:S05]  /*2f800*/  IMAD.X R23, R46, 0x1, R23, P4 ;  /* 0x000000012e177824 */ /* 0x000fca00020e0617 */
[----:B------:R0:W-:Y:S04]  /*2f810*/  STL [R1+0xa9c], R23 ;  /* 0x000a9c1701007387 */ /* 0x0001e80000100800 */
[----:B0-----:R-:W4:Y:S01]  /*2f820*/  LDL.LU R23, [R1+0x8a8] ;  /* 0x0008a80001177983 */ /* 0x001f220000300800 */
[----:B-----5:R-:W-:-:S03]  /*2f830*/  IADD3 R20, P4, PT, R18, R20, RZ ;  /* 0x0000001412147210 */ /* 0x020fc60007f9e0ff */
[----:B------:R-:W-:Y:S04]  /*2f840*/  STL [R1+0xa98], R48 ;  /* 0x000a983001007387 */ /* 0x000fe80000100800 */
[----:B------:R0:W-:Y:S04]  /*2f850*/  STL [R1+0xa90], R20 ;  /* 0x000a901401007387 */ /* 0x0001e80000100800 */
[----:B0-----:R-:W5:Y:S01]  /*2f860*/  LDL.LU R20, [R1+0xa64] ;  /* 0x000a640001147983 */ /* 0x001f620000300800 */
[----:B------:R-:W-:-:S05]  /*2f870*/  IMAD.X R27, R46, 0x1, R27, P5 ;  /* 0x000000012e1b7824 */ /* 0x000fca00028e061b */
[----:B------:R0:W-:Y:S04]  /*2f880*/  STL [R1+0x8d4], R27 ;  /* 0x0008d41b01007387 */ /* 0x0001e80000100800 */
[----:B0-----:R-:W5:Y:S01]  /*2f890*/  LDL.LU R27, [R1+0x8a0] ;  /* 0x0008a000011b7983 */ /* 0x001f620000300800 */
[----:B--2---:R-:W-:-:S05]  /*2f8a0*/  IADD3 R25, P5, PT, R18, R25, RZ ;  /* 0x0000001912197210 */ /* 0x004fca0007fbe0ff */
[----:B------:R0:W-:Y:S01]  /*2f8b0*/  STL [R1+0xa88], R25 ;  /* 0x000a881901007387 */ /* 0x0001e20000100800 */
[----:B---3--:R-:W-:-:S03]  /*2f8c0*/  IMAD.X R26, R46, 0x1, R26, P6 ;  /* 0x000000012e1a7824 */ /* 0x008fc600030e061a */
[----:B0-----:R-:W2:Y:S01]  /*2f8d0*/  LDL.LU R25, [R1+0xa5c] ;  /* 0x000a5c0001197983 */ /* 0x001ea20000300800 */
[----:B----4-:R-:W-:-:S03]  /*2f8e0*/  IADD3 R47, P6, PT, R18, R47, RZ ;  /* 0x0000002f122f7210 */ /* 0x010fc60007fde0ff */
[----:B------:R0:W-:Y:S01]  /*2f8f0*/  STL [R1+0x8cc], R26 ;  /* 0x0008cc1a01007387 */ /* 0x0001e20000100800 */
[----:B------:R-:W-:Y:S01]  /*2f900*/  IMAD.X R45, R46, 0x1, R45, P1 ;  /* 0x000000012e2d7824 */ /* 0x000fe200008e062d */
[----:B------:R-:W-:Y:S02]  /*2f910*/  IADD3 R44, P1, PT, R18, R44, RZ ;  /* 0x0000002c122c7210 */ /* 0x000fe40007f3e0ff */
[----:B0-----:R-:W3:Y:S04]  /*2f920*/  LDL.LU R26, [R1+0xa48] ;  /* 0x000a4800011a7983 */ /* 0x001ee80000300800 */
        /* <DEDUP_REMOVED lines=34> */
[----:B------:R-:W4:Y:S04]  /*2fb50*/  LDL.LU R48, [R1+0xa54] ;  /* 0x000a540001307983 */ /* 0x000f280000300800 */
[----:B------:R-:W-:Y:S04]  /*2fb60*/  STL [R1+0x8ac], R29 ;  /* 0x0008ac1d01007387 */ /* 0x000fe80000100800 */
[----:B------:R0:W-:Y:S04]  /*2fb70*/  STL [R1+0xa6c], R24 ;  /* 0x000a6c1801007387 */ /* 0x0001e80000100800 */
[----:B------:R-:W-:Y:S01]  /*2fb80*/  STL [R1+0xa50], R28 ;  /* 0x000a501c01007387 */ /* 0x000fe20000100800 */
[----:B------:R-:W-:-:S03]  /*2fb90*/  IADD3 R23, P6, PT, R18, R23, RZ ;  /* 0x0000001712177210 */ /* 0x000fc60007fde0ff */
[----:B0-----:R-:W4:Y:S04]  /*2fba0*/  LDL.LU R24, [R1+0xa40] ;  /* 0x000a400001187983 */ /* 0x001f280000300800 */
[----:B------:R0:W-:Y:S04]  /*2fbb0*/  STL [R1+0x8a8], R23 ;  /* 0x0008a81701007387 */ /* 0x0001e80000100800 */
        /* <DEDUP_REMOVED lines=11> */
[----:B------:R-:W3:Y:S04]  /*2fc70*/  LDL.LU R47, [R1+0x89c] ;  /* 0x00089c00012f7983 */ /* 0x000ee80000300800 */
[----:B------:R-:W3:Y:S04]  /*2fc80*/  LDL.LU R45, [R1+0xa28] ;  /* 0x000a2800012d7983 */ /* 0x000ee80000300800 */
[----:B------:R-:W3:Y:S04]  /*2fc90*/  LDL.LU R44, [R1+0xa44] ;  /* 0x000a4400012c7983 */ /* 0x000ee80000300800 */
[----:B------:R0:W-:Y:S04]  /*2fca0*/  STL [R1+0xa48], R26 ;  /* 0x000a481a01007387 */ /* 0x0001e80000100800 */
        /* <DEDUP_REMOVED lines=13> */
[----:B------:R-:W3:Y:S01]  /*2fd80*/  LDL.LU R30, [R1+0x88c] ;  /* 0x00088c00011e7983 */ /* 0x000ee20000300800 */
[----:B----4-:R-:W-:-:S03]  /*2fd90*/  IMAD.X R48, R46, 0x1, R48, P4 ;  /* 0x000000012e307824 */ /* 0x010fc600020e0630 */
[----:B------:R-:W4:Y:S04]  /*2fda0*/  LDL.LU R29, [R1+0x9f8] ;  /* 0x0009f800011d7983 */ /* 0x000f280000300800 */
[----:B------:R-:W4:Y:S04]  /*2fdb0*/  LDL.LU R28, [R1+0xa14] ;  /* 0x000a1400011c7983 */ /* 0x000f280000300800 */
[----:B0-----:R-:W4:Y:S01]  /*2fdc0*/  LDL.LU R26, [R1+0x9f0] ;  /* 0x0009f000011a7983 */ /* 0x001f220000300800 */
[----:B------:R-:W-:-:S05]  /*2fdd0*/  IADD3 R24, P4, PT, R18, R24, RZ ;  /* 0x0000001812187210 */ /* 0x000fca0007f9e0ff */
[----:B------:R0:W-:Y:S01]  /*2fde0*/  STL [R1+0xa40], R24 ;  /* 0x000a401801007387 */ /* 0x0001e20000100800 */
[----:B------:R-:W-:-:S03]  /*2fdf0*/  IMAD.X R23, R46, 0x1, R23, P5 ;  /* 0x000000012e177824 */ /* 0x000fc600028e0617 */
[----:B0-----:R-:W4:Y:S04]  /*2fe00*/  LDL.LU R24, [R1+0xa0c] ;  /* 0x000a0c0001187983 */ /* 0x001f280000300800 */
[----:B------:R-:W-:Y:S04]  /*2fe10*/  STL [R1+0xa54], R48 ;  /* 0x000a543001007387 */ /* 0x000fe80000100800 */
[----:B------:R0:W-:Y:S04]  /*2fe20*/  STL [R1+0xa4c], R23 ;  /* 0x000a4c1701007387 */ /* 0x0001e80000100800 */
[----:B0-----:R-:W4:Y:S01]  /*2fe30*/  LDL.LU R23, [R1+0x888] ;  /* 0x0008880001177983 */ /* 0x001f220000300800 */
[----:B-----5:R-:W-:-:S05]  /*2fe40*/  IADD3 R20, P5, PT, R18, R20, RZ ;  /* 0x0000001412147210 */ /* 0x020fca0007fbe0ff */
[----:B------:R0:W-:Y:S01]  /*2fe50*/  STL [R1+0xa38], R20 ;  /* 0x000a381401007387 */ /* 0x0001e20000100800 */
[----:B------:R-:W-:-:S03]  /*2fe60*/  IMAD.X R27, R46, 0x1, R27, P6 ;  /* 0x000000012e1b7824 */ /* 0x000fc600030e061b */
[----:B0-----:R-:W5:Y:S04]  /*2fe70*/  LDL.LU R20, [R1+0xa04] ;  /* 0x000a040001147983 */ /* 0x001f680000300800 */
[----:B------:R0:W-:Y:S04]  /*2fe80*/  STL [R1+0x8a4], R27 ;  /* 0x0008a41b01007387 */ /* 0x0001e80000100800 */
[----:B0-----:R-:W5:Y:S01]  /*2fe90*/  LDL.LU R27, [R1+0x880] ;  /* 0x00088000011b7983 */ /* 0x001f620000300800 */
[----:B--2---:R-:W-:Y:S01]  /*2fea0*/  IADD3 R25, P6, PT, R18, R25, RZ ;  /* 0x0000001912197210 */ /* 0x004fe20007fde0ff */
[----:B---3--:R-:W-:-:S04]  /*2feb0*/  IMAD.X R47, R46, 0x1, R47, P1 ;  /* 0x000000012e2f7824 */ /* 0x008fc800008e062f */
[----:B------:R0:W-:Y:S01]  /*2fec0*/  STL [R1+0xa30], R25 ;  /* 0x000a301901007387 */ /* 0x0001e20000100800 */
[----:B------:R-:W-:Y:S01]  /*2fed0*/  IADD3 R45, P1, PT, R18, R45, RZ ;  /* 0x0000002d122d7210 */ /* 0x000fe20007f3e0ff */
[----:B------:R-:W-:Y:S02]  /*2fee0*/  IMAD.X R44, R46, 0x1, R44, P2 ;  /* 0x000000012e2c7824 */ /* 0x000fe400010e062c */
[----:B0-----:R-:W2:Y:S04]  /*2fef0*/  LDL.LU R25, [R1+0x9fc] ;  /* 0x0009fc0001197983 */ /* 0x001ea80000300800 */
        /* <DEDUP_REMOVED lines=29> */
[----:B----4-:R-:W-:-:S03]  /*300d0*/  IADD3 R29, P5, PT, R18, R29, RZ ;  /* 0x0000001d121d7210 */ /* 0x010fc60007fbe0ff */
[----:B------:R-:W-:Y:S01]  /*300e0*/  STL [R1+0xa00], R31 ;  /* 0x000a001f01007387 */ /* 0x000fe20000100800 */
[----:B------:R-:W-:-:S03]  /*300f0*/  IMAD.X R28, R46, 0x1, R28, P6 ;  /* 0x000000012e1c7824 */ /* 0x000fc600030e061c */
[----:B------:R-:W-:Y:S01]  /*30100*/  STL [R1+0x88c], R30 ;  /* 0x00088c1e01007387 */ /* 0x000fe20000100800 */
[----:B------:R-:W-:-:S03]  /*30110*/  IADD3 R26, P6, PT, R18, R26, RZ ;  /* 0x0000001a121a7210 */ /* 0x000fc60007fde0ff */
[----:B------:R-:W3:Y:S04]  /*30120*/  LDL.LU R48, [R1+0x9e8] ;  /* 0x0009e80001307983 */ /* 0x000ee80000300800 */
[----:B------:R-:W-:Y:S04]  /*30130*/  STL [R1+0x9f8], R29 ;  /* 0x0009f81d01007387 */ /* 0x000fe80000100800 */
[----:B------:R0:W-:Y:S04]  /*30140*/  STL [R1+0x9f0], R26 ;  /* 0x0009f01a01007387 */ /* 0x0001e80000100800 */
[----:B------:R-:W-:Y:S01]  /*30150*/  STL [R1+0xa14], R28 ;  /* 0x000a141c01007387 */ /* 0x000fe20000100800 */
[----:B------:R-:W-:-:S03]  /*30160*/  IMAD.X R24, R46, 0x1, R24, P1 ;  /* 0x000000012e187824 */ /* 0x000fc600008e0618 */
[----:B0-----:R-:W4:Y:S04]  /*30170*/  LDL.LU R26, [R1+0x9f4] ;  /* 0x0009f400011a7983 */ /* 0x001f280000300800 */
[----:B------:R0:W-:Y:S04]  /*30180*/  STL [R1+0xa0c], R24 ;  /* 0x000a0c1801007387 */ /* 0x0001e80000100800 */
[----:B0-----:R-:W4:Y:S01]  /*30190*/  LDL.LU R24, [R1+0x9e0] ;  /* 0x0009e00001187983 */ /* 0x001f220000300800 */
[----:B------:R-:W-:-:S05]  /*301a0*/  IADD3 R23, P1, PT, R18, R23, RZ ;  /* 0x0000001712177210 */ /* 0x000fca0007f3e0ff */
[----:B------:R0:W-:Y:S04]  /*301b0*/  STL [R1+0x888], R23 ;  /* 0x0008881701007387 */ /* 0x0001e80000100800 */
[----:B0-----:R-:W4:Y:S01]  /*301c0*/  LDL.LU R23, [R1+0x9ec] ;  /* 0x0009ec0001177983 */ /* 0x001f220000300800 */
[----:B-----5:R-:W-:-:S05]  /*301d0*/  IMAD.X R20, R46, 0x1, R20, P2 ;  /* 0x000000012e147824 */ /* 0x020fca00010e0614 */
[----:B------:R0:W-:Y:S01]  /*301e0*/  STL [R1+0xa04], R20 ;  /* 0x000a041401007387 */ /* 0x0001e20000100800 */
[----:B------:R-:W-:-:S03]  /*301f0*/  IADD3 R27, P2, PT, R18, R27, RZ ;  /* 0x0000001b121b7210 */ /* 0x000fc60007f5e0ff */
[----:B0-----:R-:W5:Y:S04]  /*30200*/  LDL.LU R20, [R1+0x9d8] ;  /* 0x0009d80001147983 */ /* 0x001f680000300800 */
[----:B------:R0:W-:Y:S04]  /*30210*/  STL [R1+0x880], R27 ;  /* 0x0008801b01007387 */ /* 0x0001e80000100800 */
[----:B0-----:R-:W5:Y:S04]  /*30220*/  LDL.LU R27, [R1+0x884] ;  /* 0x00088400011b7983 */ /* 0x001f680000300800 */
[----:B------:R-:W5:Y:S04]  /*30230*/  LDL.LU R47, [R1+0x9d0] ;  /* 0x0009d000012f7983 */ /* 0x000f680000300800 */
[----:B------:R-:W5:Y:S04]  /*30240*/  LDL.LU R45, [R1+0x87c] ;  /* 0x00087c00012d7983 */ /* 0x000f680000300800 */
[----:B------:R-:W5:Y:S01]  /*30250*/  LDL.LU R44, [R1+0x9c8] ;  /* 0x0009c800012c7983 */ /* 0x000f620000300800 */
[----:B--2---:R-:W-:-:S05]  /*30260*/  IMAD.X R25, R46, 0x1, R25, P4 ;  /* 0x000000012e197824 */ /* 0x004fca00020e0619 */
[----:B------:R0:W-:Y:S04]  /*30270*/  STL [R1+0x9fc], R25 ;  /* 0x0009fc1901007387 */ /* 0x0001e80000100800 */
[----:B------:R-:W2:Y:S04]  /*30280*/  LDL.LU R43, [R1+0x9e4] ;  /* 0x0009e400012b7983 */ /* 0x000ea80000300800 */
        /* <DEDUP_REMOVED lines=15> */
[----:B0-----:R-:W2:Y:S01]  /*30380*/  LDL.LU R25, [R1+0x9b4] ;  /* 0x0009b40001197983 */ /* 0x001ea20000300800 */
[----:B---3--:R-:W-:Y:S01]  /*30390*/  IADD3 R48, P4, PT, R18, R48, RZ ;  /* 0x0000003012307210 */ /* 0x008fe20007f9e0ff */
[----:B----4-:R-:W-:-:S05]  /*303a0*/  IMAD.X R26, R46, 0x1, R26, P5 ;  /* 0x000000012e1a7824 */ /* 0x010fca00028e061a */
[----:B------:R0:W-:Y:S01]  /*303b0*/  STL [R1+0x9f4], R26 ;  /* 0x0009f41a01007387 */ /* 0x0001e20000100800 */
[----:B------:R-:W-:-:S03]  /*303c0*/  IADD3 R24, P5, PT, R18, R24, RZ ;  /* 0x0000001812187210 */ /* 0x000fc60007fbe0ff */
[----:B0-----:R-:W3:Y:S04]  /*303d0*/  LDL.LU R26, [R1+0x990] ;  /* 0x00099000011a7983 */ /* 0x001ee80000300800 */
[----:B------:R-:W-:Y:S04]  /*303e0*/  STL [R1+0x9e8], R48 ;  /* 0x0009e83001007387 */ /* 0x000fe80000100800 */
[----:B------:R0:W-:Y:S01]  /*303f0*/  STL [R1+0x9e0], R24 ;  /* 0x0009e01801007387 */ /* 0x0001e20000100800 */
[----:B------:R-:W-:-:S03]  /*30400*/  IMAD.X R23, R46, 0x1, R23, P6 ;  /* 0x000000012e177824 */ /* 0x000fc600030e0617 */
[----:B0-----:R-:W4:Y:S04]  /*30410*/  LDL.LU R24, [R1+0x9ac] ;  /* 0x0009ac0001187983 */ /* 0x001f280000300800 */
[----:B------:R0:W-:Y:S04]  /*30420*/  STL [R1+0x9ec], R23 ;  /* 0x0009ec1701007387 */ /* 0x0001e80000100800 */
[----:B0-----:R-:W4:Y:S01]  /*30430*/  LDL.LU R23, [R1+0x868] ;  /* 0x0008680001177983 */ /* 0x001f220000300800 */
[----:B-----5:R-:W-:-:S05]  /*30440*/  IADD3 R20, P6, PT, R18, R20, RZ ;  /* 0x0000001412147210 */ /* 0x020fca0007fde0ff */
[----:B------:R0:W-:Y:S01]  /*30450*/  STL [R1+0x9d8], R20 ;  /* 0x0009d81401007387 */ /* 0x0001e20000100800 */
[----:B------:R-:W-:-:S03]  /*30460*/  IMAD.X R27, R46, 0x1, R27, P1 ;  /* 0x000000012e1b7824 */ /* 0x000fc600008e061b */
[----:B0-----:R-:W5:Y:S01]  /*30470*/  LDL.LU R20, [R1+0x9a4] ;  /* 0x0009a40001147983 */ /* 0x001f620000300800 */
[----:B------:R-:W-:-:S03]  /*30480*/  IADD3 R47, P1, PT, R18, R47, RZ ;  /* 0x0000002f122f7210 */ /* 0x000fc60007f3e0ff */
[----:B------:R0:W-:Y:S01]  /*30490*/  STL [R1+0x884], R27 ;  /* 0x0008841b01007387 */ /* 0x0001e20000100800 */
[----:B------:R-:W-:Y:S01]  /*304a0*/  IMAD.X R45, R46, 0x1, R45, P2 ;  /* 0x000000012e2d7824 */ /* 0x000fe200010e062d */
[----:B------:R-:W-:Y:S02]  /*304b0*/  IADD3 R44, P2, PT, R18, R44, RZ ;  /* 0x0000002c122c7210 */ /* 0x000fe40007f5e0ff */
[----:B0-----:R-:W5:Y:S04]  /*304c0*/  LDL.LU R27, [R1+0x860] ;  /* 0x00086000011b7983 */ /* 0x001f680000300800 */
[----:B------:R-:W-:Y:S04]  /*304d0*/  STL [R1+0x9d0], R47 ;  /* 0x0009d02f01007387 */ /* 0x000fe80000100800 */
[----:B------:R-:W-:Y:S04]  /*304e0*/  STL [R1+0x87c], R45 ;  /* 0x00087c2d01007387 */ /* 0x000fe80000100800 */
[----:B------:R-:W-:Y:S01]  /*304f0*/  STL [R1+0x9c8], R44 ;  /* 0x0009c82c01007387 */ /* 0x000fe20000100800 */
[----:B--2---:R-:W-:Y:S01]  /*30500*/  IMAD.X R43, R46, 0x1, R43, P4 ;  /* 0x000000012e2b7824 */ /* 0x004fe200020e062b */
[----:B------:R-:W-:-:S04]  /*30510*/  IADD3 R42, P4, PT, R18, R42, RZ ;  /* 0x0000002a122a7210 */ /* 0x000fc80007f9e0ff */
        /* <DEDUP_REMOVED lines=28> */
[----:B------:R-:W2:Y:S01]  /*306e0*/  LDL.LU R48, [R1+0x99c] ;  /* 0x00099c0001307983 */ /* 0x000ea20000300800 */
[----:B------:R-:W-:-:S03]  /*306f0*/  IMAD.X R25, R46, 0x1, R25, P1 ;  /* 0x000000012e197824 */ /* 0x000fc600008e0619 */
[----:B------:R-:W-:Y:S04]  /*30700*/  STL [R1+0x86c], R29 ;  /* 0x00086c1d01007387 */ /* 0x000fe80000100800 */
[----:B------:R0:W-:Y:S04]  /*30710*/  STL [R1+0x9b4], R25 ;  /* 0x0009b41901007387 */ /* 0x0001e80000100800 */
[----:B------:R-:W-:Y:S04]  /*30720*/  STL [R1+0x998], R28 ;  /* 0x0009981c01007387 */ /* 0x000fe80000100800 */
[----:B0-----:R-:W2:Y:S01]  /*30730*/  LDL.LU R25, [R1+0x988] ;  /* 0x0009880001197983 */ /* 0x001ea20000300800 */
[----:B---3--:R-:W-:-:S05]  /*30740*/  IADD3 R26, P1, PT, R18, R26, RZ ;  /* 0x0000001a121a7210 */ /* 0x008fca0007f3e0ff */
[----:B------:R0:W-:Y:S04]  /*30750*/  STL [R1+0x990], R26 ;  /* 0x0009901a01007387 */ /* 0x0001e80000100800 */
[----:B0-----:R-:W3:Y:S01]  /*30760*/  LDL.LU R26, [R1+0x994] ;  /* 0x00099400011a7983 */ /* 0x001ee20000300800 */
[----:B----4-:R-:W-:-:S05]  /*30770*/  IMAD.X R24, R46, 0x1, R24, P2 ;  /* 0x000000012e187824 */ /* 0x010fca00010e0618 */
[----:B------:R0:W-:Y:S01]  /*30780*/  STL [R1+0x9ac], R24 ;  /* 0x0009ac1801007387 */ /* 0x0001e20000100800 */
[----:B------:R-:W-:-:S03]  /*30790*/  IADD3 R23, P2, PT, R18, R23, RZ ;  /* 0x0000001712177210 */ /* 0x000fc60007f5e0ff */
[----:B0-----:R-:W4:Y:S04]  /*307a0*/  LDL.LU R24, [R1+0x980] ;  /* 0x0009800001187983 */ /* 0x001f280000300800 */
[----:B------:R0:W-:Y:S04]  /*307b0*/  STL [R1+0x868], R23 ;  /* 0x0008681701007387 */ /* 0x0001e80000100800 */
[----:B0-----:R-:W4:Y:S01]  /*307c0*/  LDL.LU R23, [R1+0x98c] ;  /* 0x00098c0001177983 */ /* 0x001f220000300800 */
[----:B-----5:R-:W-:-:S05]  /*307d0*/  IMAD.X R20, R46, 0x1, R20, P4 ;  /* 0x000000012e147824 */ /* 0x020fca00020e0614 */
[----:B------:R0:W-:Y:S01]  /*307e0*/  STL [R1+0x9a4], R20 ;  /* 0x0009a41401007387 */ /* 0x0001e20000100800 */
[----:B------:R-:W-:-:S03]  /*307f0*/  IADD3 R27, P4, PT, R18, R27, RZ ;  /* 0x0000001b121b7210 */ /* 0x000fc60007f9e0ff */
[----:B0-----:R-:W5:Y:S04]  /*30800*/  LDL.LU R20, [R1+0x978] ;  /* 0x0009780001147983 */ /* 0x001f680000300800 */
        /* <DEDUP_REMOVED lines=20> */
[----:B0-----:R-:W5:Y:S01]  /*30950*/  LDL.LU R27, [R1+0x938] ;  /* 0x00093800011b7983 */ /* 0x001f620000300800 */
[----:B--2---:R-:W-:Y:S01]  /*30960*/  IMAD.X R48, R46, 0x1, R48, P5 ;  /* 0x000000012e307824 */ /* 0x004fe200028e0630 */
[----:B------:R-:W-:-:S05]  /*30970*/  IADD3 R25, P5, PT, R18, R25, RZ ;  /* 0x0000001912197210 */ /* 0x000fca0007fbe0ff */
[----:B------:R0:W-:Y:S04]  /*30980*/  STL [R1+0x988], R25 ;  /* 0x0009881901007387 */ /* 0x0001e80000100800 */
[----:B0-----:R-:W2:Y:S04]  /*30990*/  LDL.LU R25, [R1+0x954] ;  /* 0x0009540001197983 */ /* 0x001ea80000300800 */
[----:B------:R-:W-:Y:S01]  /*309a0*/  STL [R1+0x99c], R48 ;  /* 0x00099c3001007387 */ /* 0x000fe20000100800 */
[----:B---3--:R-:W-:-:S05]  /*309b0*/  IMAD.X R26, R46, 0x1, R26, P6 ;  /* 0x000000012e1a7824 */ /* 0x008fca00030e061a */
[----:B------:R0:W-:Y:S04]  /*309c0*/  STL [R1+0x994], R26 ;  /* 0x0009941a01007387 */ /* 0x0001e80000100800 */
[----:B0-----:R-:W3:Y:S01]  /*309d0*/  LDL.LU R26, [R1+0x930] ;  /* 0x00093000011a7983 */ /* 0x001ee20000300800 */
[----:B----4-:R-:W-:-:S05]  /*309e0*/  IADD3 R24, P6, PT, R18, R24, RZ ;  /* 0x0000001812187210 */ /* 0x010fca0007fde0ff */
[----:B------:R0:W-:Y:S01]  /*309f0*/  STL [R1+0x980], R24 ;  /* 0x0009801801007387 */ /* 0x0001e20000100800 */
[----:B------:R-:W-:-:S03]  /*30a00*/  IMAD.X R23, R46, 0x1, R23, P1 ;  /* 0x000000012e177824 */ /* 0x000fc600008e0617 */
[----:B0-----:R-:W4:Y:S04]  /*30a10*/  LDL.LU R24, [R1+0x94c] ;  /* 0x00094c0001187983 */ /* 0x001f280000300800 */
[----:B------:R0:W-:Y:S04]  /*30a20*/  STL [R1+0x98c], R23 ;  /* 0x00098c1701007387 */ /* 0x0001e80000100800 */
[----:B0-----:R-:W4:Y:S01]  /*30a30*/  LDL.LU R23, [R1+0x848] ;  /* 0x0008480001177983 */ /* 0x001f220000300800 */
[----:B-----5:R-:W-:Y:S01]  /*30a40*/  IADD3 R20, P1, PT, R18, R20, RZ ;  /* 0x0000001412147210 */ /* 0x020fe20007f3e0ff */
[----:B------:R-:W-:-:S04]  /*30a50*/  IMAD.X R47, R46, 0x1, R47, P2 ;  /* 0x000000012e2f7824 */ /* 0x000fc800010e062f */
[----:B------:R0:W-:Y:S01]  /*30a60*/  STL [R1+0x978], R20 ;  /* 0x0009781401007387 */ /* 0x0001e20000100800 */
[----:B------:R-:W-:Y:S01]  /*30a70*/  IADD3 R45, P2, PT, R18, R45, RZ ;  /* 0x0000002d122d7210 */ /* 0x000fe20007f5e0ff */
[----:B------:R-:W-:Y:S02]  /*30a80*/  IMAD.X R44, R46, 0x1, R44, P4 ;  /* 0x000000012e2c7824 */ /* 0x000fe400020e062c */
[----:B0-----:R-:W5:Y:S01]  /*30a90*/  LDL.LU R20, [R1+0x944] ;  /* 0x0009440001147983 */ /* 0x001f620000300800 */
        /* <DEDUP_REMOVED lines=33> */
[----:B------:R-:W-:Y:S04]  /*30cb0*/  STL [R1+0x854], R30 ;  /* 0x0008541e01007387 */ /* 0x000fe80000100800 */
[----:B------:R-:W5:Y:S04]  /*30cc0*/  LDL.LU R48, [R1+0x840] ;  /* 0x0008400001307983 */ /* 0x000f680000300800 */
[----:B------:R-:W-:Y:S04]  /*30cd0*/  STL [R1+0x940], R29 ;  /* 0x0009401d01007387 */ /* 0x000fe80000100800 */
[----:B------:R0:W-:Y:S04]  /*30ce0*/  STL [R1+0x938], R27 ;  /* 0x0009381b01007387 */ /* 0x0001e80000100800 */
[----:B------:R-:W-:Y:S04]  /*30cf0*/  STL [R1+0x84c], R28 ;  /* 0x00084c1c01007387 */ /* 0x000fe80000100800 */
[----:B0-----:R-:W5:Y:S01]  /*30d00*/  LDL.LU R27, [R1+0x93c] ;  /* 0x00093c00011b7983 */ /* 0x001f620000300800 */
[----:B--2---:R-:W-:-:S05]  /*30d10*/  IMAD.X R25, R46, 0x1, R25, P2 ;  /* 0x000000012e197824 */ /* 0x004fca00010e0619 */
[----:B------:R0:W-:Y:S04]  /*30d20*/  STL [R1+0x954], R25 ;  /* 0x0009541901007387 */ /* 0x0001e80000100800 */
        /* <DEDUP_REMOVED lines=10> */
[----:B-----5:R-:W-:-:S03]  /*30dd0*/  IMAD.X R20, R46, 0x1, R20, P5 ;  /* 0x000000012e147824 */ /* 0x020fc600028e0614 */
        /* <DEDUP_REMOVED lines=21> */
[----:B------:R-:W-:Y:S01]  /*30f30*/  IADD3 R48, P5, PT, R18, R48, RZ ;  /* 0x0000003012307210 */ /* 0x000fe20007fbe0ff */
[----:B------:R-:W-:-:S05]  /*30f40*/  IMAD.X R27, R46, 0x1, R27, P6 ;  /* 0x000000012e1b7824 */ /* 0x000fca00030e061b */
[----:B------:R0:W-:Y:S04]  /*30f50*/  STL [R1+0x93c], R27 ;  /* 0x00093c1b01007387 */ /* 0x0001e80000100800 */
[----:B0-----:R-:W5:Y:S04]  /*30f60*/  LDL.LU R27, [R1+0x7c8] ;  /* 0x0007c800011b7983 */ /* 0x001f680000300800 */
[----:B------:R-:W-:Y:S01]  /*30f70*/  STL [R1+0x840], R48 ;  /* 0x0008403001007387 */ /* 0x000fe20000100800 */
[----:B--2---:R-:W-:-:S05]  /*30f80*/  IADD3 R25, P6, PT, R18, R25, RZ ;  /* 0x0000001912197210 */ /* 0x004fca0007fde0ff */
[----:B------:R0:W-:Y:S04]  /*30f90*/  STL [R1+0x928], R25 ;  /* 0x0009281901007387 */ /* 0x0001e80000100800 */
[----:B0-----:R-:W2:Y:S01]  /*30fa0*/  LDL.LU R25, [R1+0x7e4] ;  /* 0x0007e40001197983 */ /* 0x001ea20000300800 */
        /* <DEDUP_REMOVED lines=10> */
[----:B------:R-:W-:Y:S01]  /*31050*/  IMAD.X R45, R46, 0x1, R45, P4 ;  /* 0x000000012e2d7824 */ /* 0x000fe200020e062d */
[----:B------:R-:W-:Y:S01]  /*31060*/  IADD3 R44, P4, PT, R18, R44, RZ ;  /* 0x0000002c122c7210 */ /* 0x000fe20007f9e0ff */
[----:B------:R-:W-:-:S02]  /*31070*/  IMAD.X R43, R46, 0x1, R43, P5 ;  /* 0x000000012e2b7824 */ /* 0x000fc400028e062b */
        /* <DEDUP_REMOVED lines=33> */
[----:B------:R-:W5:Y:S04]  /*31290*/  LDL.LU R48, [R1+0x7d4] ;  /* 0x0007d40001307983 */ /* 0x000f680000300800 */
[----:B------:R-:W-:Y:S04]  /*312a0*/  STL [R1+0x7f4], R29 ;  /* 0x0007f41d01007387 */ /* 0x000fe80000100800 */
[----:B------:R0:W-:Y:S04]  /*312b0*/  STL [R1+0x7ec], R20 ;  /* 0x0007ec1401007387 */ /* 0x0001e80000100800 */
[----:B------:R-:W-:Y:S04]  /*312c0*/  STL [R1+0x7d0], R28 ;  /* 0x0007d01c01007387 */ /* 0x000fe80000100800 */
[----:B0-----:R-:W5:Y:S01]  /*312d0*/  LDL.LU R20, [R1+0x7b0] ;  /* 0x0007b00001147983 */ /* 0x001f620000300800 */
[----:B------:R-:W-:-:S05]  /*312e0*/  IADD3 R27, P2, PT, R18, R27, RZ ;  /* 0x0000001b121b7210 */ /* 0x000fca0007f5e0ff */
[----:B------:R0:W-:Y:S04]  /*312f0*/  STL [R1+0x7c8], R27 ;  /* 0x0007c81b01007387 */ /* 0x0001e80000100800 */
        /* <DEDUP_REMOVED lines=34> */
[----:B------:R0:W-:Y:S04]  /*31520*/  STL [R1+0x7b0], R20 ;  /* 0x0007b01401007387 */ /* 0x0001e80000100800 */
[----:B0-----:R-:W5:Y:S01]  /*31530*/  LDL.LU R20, [R1+0x76c] ;  /* 0x00076c0001147983 */ /* 0x001f620000300800 */
[----:B------:R-:W-:-:S03]  /*31540*/  IMAD.X R27, R46, 0x1, R27, P1 ;  /* 0x000000012e1b7824 */ /* 0x000fc600008e061b */
[----:B------:R-:W-:Y:S04]  /*31550*/  STL [R1+0x7d4], R48 ;  /* 0x0007d43001007387 */ /* 0x000fe80000100800 */
[----:B------:R0:W-:Y:S04]  /*31560*/  STL [R1+0x7cc], R27 ;  /* 0x0007cc1b01007387 */ /* 0x0001e80000100800 */
[----:B0-----:R-:W5:Y:S01]  /*31570*/  LDL.LU R27, [R1+0x748] ;  /* 0x00074800011b7983 */ /* 0x001f620000300800 */
[----:B--2---:R-:W-:-:S05]  /*31580*/  IADD3 R25, P1, PT, R18, R25, RZ ;  /* 0x0000001912197210 */ /* 0x004fca0007f3e0ff */
[----:B------:R0:W-:Y:S04]  /*31590*/  STL [R1+0x7a8], R25 ;  /* 0x0007a81901007387 */ /* 0x0001e80000100800 */
[----:B0-----:R-:W2:Y:S01]  /*315a0*/  LDL.LU R25, [R1+0x764] ;  /* 0x0007640001197983 */ /* 0x001ea20000300800 */
[----:B---3--:R-:W-:-:S05]  /*315b0*/  IMAD.X R26, R46, 0x1, R26, P2 ;  /* 0x000000012e1a7824 */ /* 0x008fca00010e061a */
[----:B------:R0:W-:Y:S04]  /*315c0*/  STL [R1+0x7c4], R26 ;  /* 0x0007c41a01007387 */ /* 0x0001e80000100800 */
[----:B0-----:R-:W3:Y:S01]  /*315d0*/  LDL.LU R26, [R1+0x740] ;  /* 0x00074000011a7983 */ /* 0x001ee20000300800 */
[----:B----4-:R-:W-:Y:S01]  /*315e0*/  IADD3 R24, P2, PT, R18, R24, RZ ;  /* 0x0000001812187210 */ /* 0x010fe20007f5e0ff */
[----:B------:R-:W-:-:S04]  /*315f0*/  IMAD.X R47, R46, 0x1, R47, P4 ;  /* 0x000000012e2f7824 */ /* 0x000fc800020e062f */
[----:B------:R0:W-:Y:S01]  /*31600*/  STL [R1+0x7a0], R24 ;  /* 0x0007a01801007387 */ /* 0x0001e20000100800 */
[----:B------:R-:W-:Y:S01]  /*31610*/  IADD3 R45, P4, PT, R18, R45, RZ ;  /* 0x0000002d122d7210 */ /* 0x000fe20007f9e0ff */
[----:B------:R-:W-:Y:S02]  /*31620*/  IMAD.X R44, R46, 0x1, R44, P5 ;  /* 0x000000012e2c7824 */ /* 0x000fe400028e062c */
[----:B0-----:R-:W4:Y:S01]  /*31630*/  LDL.LU R24, [R1+0x75c] ;  /* 0x00075c0001187983 */ /* 0x001f220000300800 */
        /* <DEDUP_REMOVED lines=51> */
[----:B----4-:R-:W-:-:S03]  /*31970*/  IMAD.X R24, R46, 0x1, R24, P6 ;  /* 0x000000012e187824 */ /* 0x010fc600030e0618 */
        /* <DEDUP_REMOVED lines=21> */
[----:B------:R-:W-:-:S05]  /*31ad0*/  IMAD.X R23, R46, 0x1, R23, P1 ;  /* 0x000000012e177824 */ /* 0x000fca00008e0617 */
[----:B------:R0:W-:Y:S04]  /*31ae0*/  STL [R1+0x754], R23 ;  /* 0x0007541701007387 */ /* 0x0001e80000100800 */
[----:B0-----:R-:W4:Y:S01]  /*31af0*/  LDL.LU R23, [R1+0x18e4] ;  /* 0x0018e40001177983 */ /* 0x001f220000300800 */
[C---:B------:R-:W-:Y:S02]  /*31b00*/  IADD3 R48, P6, PT, R17.reuse, R48, RZ ;  /* 0x0000003011307210 */ /* 0x040fe40007fde0ff */
[----:B-----5:R-:W-:-:S03]  /*31b10*/  IADD3 R20, P1, PT, R17, R20, RZ ;  /* 0x0000001411147210 */ /* 0x020fc60007f3e0ff */
[----:B------:R-:W-:Y:S04]  /*31b20*/  STL [R1+0x194c], R48 ;  /* 0x00194c3001007387 */ /* 0x000fe80000100800 */
[----:B------:R0:W-:Y:S01]  /*31b30*/  STL [R1+0x1944], R20 ;  /* 0x0019441401007387 */ /* 0x0001e20000100800 */
[----:B------:R-:W-:-:S03]  /*31b40*/  IMAD.X R27, R46, 0x1, R27, P2 ;  /* 0x000000012e1b7824 */ /* 0x000fc600010e061b */
[----:B0-----:R-:W5:Y:S04]  /*31b50*/  LDL.LU R20, [R1+0x1900] ;  /* 0x0019000001147983 */ /* 0x001f680000300800 */
[----:B------:R0:W-:Y:S04]  /*31b60*/  STL [R1+0x74c], R27 ;  /* 0x00074c1b01007387 */ /* 0x0001e80000100800 */
[----:B0-----:R-:W5:Y:S01]  /*31b70*/  LDL.LU R27, [R1+0x18dc] ;  /* 0x0018dc00011b7983 */ /* 0x001f620000300800 */
[----:B--2---:R-:W-:-:S05]  /*31b80*/  IADD3 R25, P2, PT, R17, R25, RZ ;  /* 0x0000001911197210 */ /* 0x004fca0007f5e0ff */
[----:B------:R0:W-:Y:S04]  /*31b90*/  STL [R1+0x193c], R25 ;  /* 0x00193c1901007387 */ /* 0x0001e80000100800 */
[----:B0-----:R-:W2:Y:S01]  /*31ba0*/  LDL.LU R25, [R1+0x18f8] ;  /* 0x0018f80001197983 */ /* 0x001ea20000300800 */
[----:B---3--:R-:W-:Y:S01]  /*31bb0*/  IMAD.X R26, R46, 0x1, R26, P4 ;  /* 0x000000012e1a7824 */ /* 0x008fe200020e061a */
[----:B----4-:R-:W-:-:S04]  /*31bc0*/  IADD3 R47, P4, PT, R17, R47, RZ ;  /* 0x0000002f112f7210 */ /* 0x010fc80007f9e0ff */
[----:B------:R0:W-:Y:S01]  /*31bd0*/  STL [R1+0x744], R26 ;  /* 0x0007441a01007387 */ /* 0x0001e20000100800 */
[----:B------:R-:W-:Y:S01]  /*31be0*/  IMAD.X R45, R46, 0x1, R45, P5 ;  /* 0x000000012e2d7824 */ /* 0x000fe200028e062d */
[----:B------:R-:W-:Y:S02]  /*31bf0*/  IADD3 R44, P5, PT, R17, R44, RZ ;  /* 0x0000002c112c7210 */ /* 0x000fe40007fbe0ff */
[----:B0-----:R-:W3:Y:S01]  /*31c00*/  LDL.LU R26, [R1+0x18d4] ;  /* 0x0018d400011a7983 */ /* 0x001ee20000300800 */
[----:B------:R-:W-:-:S03]  /*31c10*/  IMAD.X R43, R19, 0x1, R43, P6 ;  /* 0x00000001132b7824 */ /* 0x000fc600030e062b */
[----:B------:R0:W-:Y:S01]  /*31c20*/  STL [R1+0x1934], R47 ;  /* 0x0019342f01007387 */ /* 0x0001e20000100800 */
        /* <DEDUP_REMOVED lines=32> */
[----:B0-----:R-:W4:Y:S04]  /*31e30*/  LDL.LU R47, [R1+0x18f0] ;  /* 0x0018f000012f7983 */ /* 0x001f280000300800 */
[----:B------:R-:W-:Y:S04]  /*31e40*/  STL [R1+0x1910], R29 ;  /* 0x0019101d01007387 */ /* 0x000fe80000100800 */
[----:B------:R0:W-:Y:S04]  /*31e50*/  STL [R1+0x1908], R24 ;  /* 0x0019081801007387 */ /* 0x0001e80000100800 */
[----:B------:R-:W-:Y:S04]  /*31e60*/  STL [R1+0x18ec], R28 ;  /* 0x0018ec1c01007387 */ /* 0x000fe80000100800 */
        /* <DEDUP_REMOVED lines=9> */
[----:B0-----:R-:W5:Y:S01]  /*31f00*/  LDL.LU R27, [R1+0x18e0] ;  /* 0x0018e000011b7983 */ /* 0x001f620000300800 */
[----:B--2---:R-:W-:-:S05]  /*31f10*/  IMAD.X R25, R19, 0x1, R25, P6 ;  /* 0x0000000113197824 */ /* 0x004fca00030e0619 */
[----:B------:R0:W-:Y:S04]  /*31f20*/  STL [R1+0x18f8], R25 ;  /* 0x0018f81901007387 */ /* 0x0001e80000100800 */
[----:B0-----:R-:W2:Y:S04]  /*31f30*/  LDL.LU R25, [R1+0x18bc] ;  /* 0x0018bc0001197983 */ /* 0x001ea80000300800 */
[----:B------:R-:W2:Y:S04]  /*31f40*/  LDL.LU R46, [R1+0x18d8] ;  /* 0x0018d800012e7983 */ /* 0x000ea80000300800 */
[----:B------:R-:W2:Y:S04]  /*31f50*/  LDL.LU R45, [R1+0x18b4] ;  /* 0x0018b400012d7983 */ /* 0x000ea80000300800 */
[----:B------:R-:W2:Y:S01]  /*31f60*/  LDL.LU R44, [R1+0x18d0] ;  /* 0x0018d000012c7983 */ /* 0x000ea20000300800 */
[----:B---3--:R-:W-:-:S05]  /*31f70*/  IADD3 R26, P6, PT, R17, R26, RZ ;  /* 0x0000001a111a7210 */ /* 0x008fca0007fde0ff */
        /* <DEDUP_REMOVED lines=17> */
[----:B0-----:R-:W3:Y:S01]  /*32090*/  LDL.LU R26, [R1+0x186c] ;  /* 0x00186c00011a7983 */ /* 0x001ee20000300800 */
[----:B----4-:R-:W-:Y:S01]  /*320a0*/  IMAD.X R47, R19, 0x1, R47, P1 ;  /* 0x00000001132f7824 */ /* 0x010fe200008e062f */
[----:B------:R-:W-:-:S05]  /*320b0*/  IADD3 R24, P1, PT, R17, R24, RZ ;  /* 0x0000001811187210 */ /* 0x000fca0007f3e0ff */
[----:B------:R0:W-:Y:S04]  /*320c0*/  STL [R1+0x18cc], R24 ;  /* 0x0018cc1801007387 */ /* 0x0001e80000100800 */
[----:B0-----:R-:W4:Y:S01]  /*320d0*/  LDL.LU R24, [R1+0x1888] ;  /* 0x0018880001187983 */ /* 0x001f220000300800 */
[----:B------:R-:W-:-:S03]  /*320e0*/  IMAD.X R23, R19, 0x1, R23, P2 ;  /* 0x0000000113177824 */ /* 0x000fc600010e0617 */
        /* <DEDUP_REMOVED lines=10> */
[----:B------:R-:W-:-:S04]  /*32190*/  IMAD.X R46, R19, 0x1, R46, P5 ;  /* 0x00000001132e7824 */ /* 0x000fc800028e062e */
[----:B------:R0:W-:Y:S01]  /*321a0*/  STL [R1+0x18bc], R25 ;  /* 0x0018bc1901007387 */ /* 0x0001e20000100800 */
[----:B------:R-:W-:Y:S01]  /*321b0*/  IADD3 R45, P5, PT, R17, R45, RZ ;  /* 0x0000002d112d7210 */ /* 0x000fe20007fbe0ff */
[----:B------:R-:W-:Y:S02]  /*321c0*/  IMAD.X R44, R19, 0x1, R44, P6 ;  /* 0x00000001132c7824 */ /* 0x000fe400030e062c */
[----:B0-----:R-:W2:Y:S04]  /*321d0*/  LDL.LU R25, [R1+0x1878] ;  /* 0x0018780001197983 */ /* 0x001ea80000300800 */
[----:B------:R-:W-:Y:S04]  /*321e0*/  STL [R1+0x18d8], R46 ;  /* 0x0018d82e01007387 */ /* 0x000fe80000100800 */
[----:B------:R-:W-:Y:S01]  /*321f0*/  STL [R1+0x18b4], R45 ;  /* 0x0018b42d01007387 */ /* 0x000fe20000100800 */
[----:B---3--:R-:W-:-:S03]  /*32200*/  IADD3 R43, P6, PT, R17, R43, RZ ;  /* 0x0000002b112b7210 */ /* 0x008fc60007fde0ff */
        /* <DEDUP_REMOVED lines=30> */
[----:B------:R-:W3:Y:S01]  /*323f0*/  LDL.LU R47, [R1+0x1854] ;  /* 0x00185400012f7983 */ /* 0x000ee20000300800 */
[----:B------:R-:W-:-:S03]  /*32400*/  IADD3 R26, P4, PT, R17, R26, RZ ;  /* 0x0000001a111a7210 */ /* 0x000fc60007f9e0ff */
[----:B------:R-:W-:Y:S04]  /*32410*/  STL [R1+0x1874], R29 ;  /* 0x0018741d01007387 */ /* 0x000fe80000100800 */
[----:B------:R0:W-:Y:S04]  /*32420*/  STL [R1+0x186c], R26 ;  /* 0x00186c1a01007387 */ /* 0x0001e80000100800 */
[----:B------:R-:W-:Y:S04]  /*32430*/  STL [R1+0x1890], R28 ;  /* 0x0018901c01007387 */ /* 0x000fe80000100800 */
[----:B0-----:R-:W3:Y:S01]  /*32440*/  LDL.LU R26, [R1+0x1870] ;  /* 0x00187000011a7983 */ /* 0x001ee20000300800 */
[----:B----4-:R-:W-:-:S05]  /*32450*/  IMAD.X R24, R19, 0x1, R24, P5 ;  /* 0x0000000113187824 */ /* 0x010fca00028e0618 */
        /* <DEDUP_REMOVED lines=34> */
[----:B------:R-:W-:-:S05]  /*32680*/  IMAD.X R26, R19, 0x1, R26, P2 ;  /* 0x00000001131a7824 */ /* 0x000fca00010e061a */
[----:B------:R0:W-:Y:S04]  /*32690*/  STL [R1+0x1870], R26 ;  /* 0x0018701a01007387 */ /* 0x0001e80000100800 */
[----:B0-----:R-:W3:Y:S04]  /*326a0*/  LDL.LU R26, [R1+0x17ec] ;  /* 0x0017ec00011a7983 */ /* 0x001ee80000300800 */
[----:B------:R-:W-:Y:S01]  /*326b0*/  STL [R1+0x1854], R47 ;  /* 0x0018542f01007387 */ /* 0x000fe20000100800 */
[----:B----4-:R-:W-:-:S05]  /*326c0*/  IADD3 R24, P2, PT, R17, R24, RZ ;  /* 0x0000001811187210 */ /* 0x010fca0007f5e0ff */
[----:B------:R0:W-:Y:S04]  /*326d0*/  STL [R1+0x184c], R24 ;  /* 0x00184c1801007387 */ /* 0x0001e80000100800 */
[----:B0-----:R-:W4:Y:S01]  /*326e0*/  LDL.LU R24, [R1+0x1808] ;  /* 0x0018080001187983 */ /* 0x001f220000300800 */
[----:B------:R-:W-:-:S05]  /*326f0*/  IMAD.X R23, R19, 0x1, R23, P4 ;  /* 0x0000000113177824 */ /* 0x000fca00020e0617 */
        /* <DEDUP_REMOVED lines=93> */
[----:B------:R0:W-:Y:S04]  /*32cd0*/  STL [R1+0x17cc], R24 ;  /* 0x0017cc1801007387 */ /* 0x0001e80000100800 */
[----:B0-----:R-:W4:Y:S01]  /*32ce0*/  LDL.LU R24, [R1+0x1788] ;  /* 0x0017880001187983 */ /* 0x001f220000300800 */
[----:B------:R-:W-:-:S05]  /*32cf0*/  IMAD.X R23, R19, 0x1, R23, P5 ;  /* 0x0000000113177824 */ /* 0x000fca00028e0617 */
        /* <DEDUP_REMOVED lines=58> */
[----:B0-----:R-:W4:Y:S04]  /*330a0*/  LDL.LU R23, [R1+0x1768] ;  /* 0x0017680001177983 */ /* 0x001f280000300800 */
[----:B------:R-:W4:Y:S01]  /*330b0*/  LDL.LU R46, [R1+0x1744] ;  /* 0x00174400012e7983 */ /* 0x000f220000300800 */
[----:B-----5:R-:W-:-:S03]  /*330c0*/  IMAD.X R20, R19, 0x1, R20, P2 ;  /* 0x0000000113147824 */ /* 0x020fc600010e0614 */
        /* <DEDUP_REMOVED lines=37> */
[----:B------:R-:W-:Y:S01]  /*33320*/  IADD3 R46, P6, PT, R17, R46, RZ ;  /* 0x0000002e112e7210 */ /* 0x000fe20007fde0ff */
[----:B-----5:R-:W-:Y:S01]  /*33330*/  IMAD.X R45, R19, 0x1, R45, P1 ;  /* 0x00000001132d7824 */ /* 0x020fe200008e062d */
[----:B------:R-:W-:Y:S01]  /*33340*/  IADD3 R44, P1, PT, R17, R44, RZ ;  /* 0x0000002c112c7210 */ /* 0x000fe20007f3e0ff */
[----:B------:R-:W-:Y:S02]  /*33350*/  IMAD.X R43, R19, 0x1, R43, P2 ;  /* 0x00000001132b7824 */ /* 0x000fe400010e062b */
        /* <DEDUP_REMOVED lines=50> */
[----:B------:R-:W-:-:S03]  /*33680*/  IADD3 R23, P2, PT, R17, R23, RZ ;  /* 0x0000001711177210 */ /* 0x000fc60007f5e0ff */
        /* <DEDUP_REMOVED lines=91> */
[----:B0-----:R-:W3:Y:S04]  /*33c40*/  LDL.LU R26, [R1+0x1670] ;  /* 0x00167000011a7983 */ /* 0x001ee80000300800 */
[----:B------:R-:W3:Y:S04]  /*33c50*/  LDL.LU R46, [R1+0x164c] ;  /* 0x00164c00012e7983 */ /* 0x000ee80000300800 */
[----:B------:R-:W3:Y:S04]  /*33c60*/  LDL.LU R45, [R1+0x1668] ;  /* 0x00166800012d7983 */ /* 0x000ee80000300800 */
[----:B------:R-:W3:Y:S01]  /*33c70*/  LDL.LU R44, [R1+0x1644] ;  /* 0x00164400012c7983 */ /* 0x000ee20000300800 */
[----:B----4-:R-:W-:-:S05]  /*33c80*/  IMAD.X R24, R19, 0x1, R24, P4 ;  /* 0x0000000113187824 */ /* 0x010fca00020e0618 */
        /* <DEDUP_REMOVED lines=30> */
[----:B------:R0:W-:Y:S04]  /*33e70*/  STL [R1+0x1654], R25 ;  /* 0x0016541901007387 */ /* 0x0001e80000100800 */
[----:B0-----:R-:W2:Y:S01]  /*33e80*/  LDL.LU R25, [R1+0x1610] ;  /* 0x0016100001197983 */ /* 0x001ea20000300800 */
[----:B---3--:R-:W-:Y:S01]  /*33e90*/  IMAD.X R26, R19, 0x1, R26, P1 ;  /* 0x00000001131a7824 */ /* 0x008fe200008e061a */
[----:B------:R-:W-:-:S04]  /*33ea0*/  IADD3 R46, P1, PT, R17, R46, RZ ;  /* 0x0000002e112e7210 */ /* 0x000fc80007f3e0ff */
[----:B------:R0:W-:Y:S01]  /*33eb0*/  STL [R1+0x1670], R26 ;  /* 0x0016701a01007387 */ /* 0x0001e20000100800 */
[----:B------:R-:W-:Y:S01]  /*33ec0*/  IMAD.X R45, R19, 0x1, R45, P2 ;  /* 0x00000001132d7824 */ /* 0x000fe200010e062d */
[----:B------:R-:W-:Y:S02]  /*33ed0*/  IADD3 R44, P2, PT, R17, R44, RZ ;  /* 0x0000002c112c7210 */ /* 0x000fe40007f5e0ff */
[----:B0-----:R-:W3:Y:S04]  /*33ee0*/  LDL.LU R26, [R1+0x15ec] ;  /* 0x0015ec00011a7983 */ /* 0x001ee80000300800 */
[----:B------:R-:W-:Y:S04]  /*33ef0*/  STL [R1+0x164c], R46 ;  /* 0x00164c2e01007387 */ /* 0x000fe80000100800 */
[----:B------:R-:W-:Y:S01]  /*33f00*/  STL [R1+0x1668], R45 ;  /* 0x0016682d01007387 */ /* 0x000fe20000100800 */
[----:B----4-:R-:W-:-:S03]  /*33f10*/  IMAD.X R43, R19, 0x1, R43, P4 ;  /* 0x00000001132b7824 */ /* 0x010fc600020e062b */
        /* <DEDUP_REMOVED lines=30> */
[----:B------:R-:W4:Y:S01]  /*34100*/  LDL.LU R47, [R1+0x1608] ;  /* 0x00160800012f7983 */ /* 0x000f220000300800 */
[----:B------:R-:W-:-:S03]  /*34110*/  IMAD.X R24, R19, 0x1, R24, P1 ;  /* 0x0000000113187824 */ /* 0x000fc600008e0618 */
        /* <DEDUP_REMOVED lines=41> */
[----:B0-----:R-:W4:Y:S04]  /*343b0*/  LDL.LU R24, [R1+0x15a0] ;  /* 0x0015a00001187983 */ /* 0x001f280000300800 */
[----:B------:R-:W-:Y:S01]  /*343c0*/  STL [R1+0x1608], R47 ;  /* 0x0016082f01007387 */ /* 0x000fe20000100800 */
[----:B------:R-:W-:-:S05]  /*343d0*/  IMAD.X R23, R19, 0x1, R23, P6 ;  /* 0x0000000113177824 */ /* 0x000fca00030e0617 */
[----:B------:R0:W-:Y:S04]  /*343e0*/  STL [R1+0x1600], R23 ;  /* 0x0016001701007387 */ /* 0x0001e80000100800 */
[----:B0-----:R-:W4:Y:S01]  /*343f0*/  LDL.LU R23, [R1+0x157c] ;  /* 0x00157c0001177983 */ /* 0x001f220000300800 */
[----:B-----5:R-:W-:-:S05]  /*34400*/  IADD3 R20, P6, PT, R17, R20, RZ ;  /* 0x0000001411147210 */ /* 0x020fca0007fde0ff */
[----:B------:R0:W-:Y:S04]  /*34410*/  STL [R1+0x15dc], R20 ;  /* 0x0015dc1401007387 */ /* 0x0001e80000100800 */
[----:B0-----:R-:W5:Y:S01]  /*34420*/  LDL.LU R20, [R1+0x1598] ;  /* 0x0015980001147983 */ /* 0x001f620000300800 */
[----:B------:R-:W-:-:S05]  /*34430*/  IMAD.X R27, R19, 0x1, R27, P1 ;  /* 0x00000001131b7824 */ /* 0x000fca00008e061b */
        /* <DEDUP_REMOVED lines=93> */
[----:B------:R0:W-:Y:S04]  /*34a10*/  STL [R1+0x155c], R20 ;  /* 0x00155c1401007387 */ /* 0x0001e80000100800 */
[----:B0-----:R-:W5:Y:S01]  /*34a20*/  LDL.LU R20, [R1+0x1518] ;  /* 0x0015180001147983 */ /* 0x001f620000300800 */
[----:B------:R-:W-:Y:S01]  /*34a30*/  IMAD.X R27, R19, 0x1, R27, P2 ;  /* 0x00000001131b7824 */ /* 0x000fe200010e061b */
[----:B------:R-:W-:-:S04]  /*34a40*/  IADD3 R46, P2, PT, R17, R46, RZ ;  /* 0x0000002e112e7210 */ /* 0x000fc80007f5e0ff */
        /* <DEDUP_REMOVED lines=55> */
[----:B------:R-:W-:-:S03]  /*34dc0*/  IADD3 R27, P5, PT, R17, R27, RZ ;  /* 0x0000001b111b7210 */ /* 0x000fc60007fbe0ff */
        /* <DEDUP_REMOVED lines=113> */
[----:B------:R-:W-:-:S03]  /*354e0*/  IADD3 R47, P6, PT, R17, R47, RZ ;  /* 0x0000002f112f7210 */ /* 0x000fc60007fde0ff */
[----:B0-----:R-:W5:Y:S01]  /*354f0*/  LDL.LU R20, [R1+0x1430] ;  /* 0x0014300001147983 */ /* 0x001f620000300800 */
        /* <DEDUP_REMOVED lines=69> */
[----:B0-----:R-:W4:Y:S04]  /*35950*/  LDL.LU R24, [R1+0x13e4] ;  /* 0x0013e40001187983 */ /* 0x001f280000300800 */
[----:B------:R-:W4:Y:S04]  /*35960*/  LDL.LU R46, [R1+0x1400] ;  /* 0x00140000012e7983 */ /* 0x000f280000300800 */
[----:B------:R-:W4:Y:S04]  /*35970*/  LDL.LU R45, [R1+0x13dc] ;  /* 0x0013dc00012d7983 */ /* 0x000f280000300800 */
[----:B------:R-:W4:Y:S01]  /*35980*/  LDL.LU R44, [R1+0x13f8] ;  /* 0x0013f800012c7983 */ /* 0x000f220000300800 */
[----:B------:R-:W-:-:S05]  /*35990*/  IADD3 R23, P6, PT, R17, R23, RZ ;  /* 0x0000001711177210 */ /* 0x000fca0007fde0ff */
        /* <DEDUP_REMOVED lines=37> */
[----:B0-----:R-:W4:Y:S04]  /*35bf0*/  LDL.LU R24, [R1+0x13a0] ;  /* 0x0013a00001187983 */ /* 0x001f280000300800 */
[----:B------:R-:W-:Y:S04]  /*35c00*/  STL [R1+0x1400], R46 ;  /* 0x0014002e01007387 */ /* 0x000fe80000100800 */
        /* <DEDUP_REMOVED lines=32> */
[----:B------:R-:W4:Y:S01]  /*35e10*/  LDL.LU R47, [R1+0x137c] ;  /* 0x00137c00012f7983 */ /* 0x000f220000300800 */
[----:B------:R-:W-:-:S03]  /*35e20*/  IADD3 R23, P4, PT, R17, R23, RZ ;  /* 0x0000001711177210 */ /* 0x000fc60007f9e0ff */
        /* <DEDUP_REMOVED lines=41> */
[----:B------:R-:W-:-:S05]  /*360c0*/  IADD3 R47, P1, PT, R17, R47, RZ ;  /* 0x0000002f112f7210 */ /* 0x000fca0007f3e0ff */
[----:B------:R-:W-:Y:S01]  /*360d0*/  STL [R1+0x137c], R47 ;  /* 0x00137c2f01007387 */ /* 0x000fe20000100800 */
[----:B-----5:R-:W-:-:S05]  /*360e0*/  IADD3 R20, P2, PT, R17, R20, RZ ;  /* 0x0000001411147210 */ /* 0x020fca0007f5e0ff */
        /* <DEDUP_REMOVED lines=250> */
[----:B0-----:R-:W5:Y:S04]  /*37090*/  LDL.LU R20, [R1+0x11f4] ;  /* 0x0011f40001147983 */ /* 0x001f680000300800 */
[----:B------:R-:W5:Y:S01]  /*370a0*/  LDL.LU R46, [R1+0x1210] ;  /* 0x00121000012e7983 */ /* 0x000f620000300800 */
[----:B------:R-:W-:-:S03]  /*370b0*/  IADD3 R27, P2, PT, R17, R27, RZ ;  /* 0x0000001b111b7210 */ /* 0x000fc60007f5e0ff */
        /* <DEDUP_REMOVED lines=91> */
[----:B------:R-:W4:Y:S04]  /*37670*/  LDL.LU R46, [R1+0x1174] ;  /* 0x00117400012e7983 */ /* 0x000f280000300800 */
[----:B------:R-:W4:Y:S04]  /*37680*/  LDL.LU R45, [R1+0x1190] ;  /* 0x00119000012d7983 */ /* 0x000f280000300800 */
[----:B------:R-:W4:Y:S01]  /*37690*/  LDL.LU R44, [R1+0x116c] ;  /* 0x00116c00012c7983 */ /* 0x000f220000300800 */
[----:B-----5:R-:W-:-:S05]  /*376a0*/  IMAD.X R20, R19, 0x1, R20, P4 ;  /* 0x0000000113147824 */ /* 0x020fca00020e0614 */
        /* <DEDUP_REMOVED lines=36> */
[----:B------:R-:W-:Y:S01]  /*378f0*/  IMAD.X R45, R19, 0x1, R45, P2 ;  /* 0x00000001132d7824 */ /* 0x000fe200010e062d */
[----:B------:R-:W-:-:S03]  /*37900*/  IADD3 R44, P2, PT, R17, R44, RZ ;  /* 0x0000002c112c7210 */ /* 0x000fc60007f5e0ff */
[----:B------:R-:W-:Y:S04]  /*37910*/  STL [R1+0x1174], R46 ;  /* 0x0011742e01007387 */ /* 0x000fe80000100800 */
[----:B------:R-:W-:Y:S01]  /*37920*/  STL [R1+0x1190], R45 ;  /* 0x0011902d01007387 */ /* 0x000fe20000100800 */
[----:B-----5:R-:W-:-:S03]  /*37930*/  IMAD.X R43, R19, 0x1, R43, P4 ;  /* 0x00000001132b7824 */ /* 0x020fc600020e062b */
        /* <DEDUP_REMOVED lines=30> */
[----:B------:R-:W5:Y:S01]  /*37b20*/  LDL.LU R47, [R1+0x1130] ;  /* 0x00113000012f7983 */ /* 0x000f620000300800 */
[----:B------:R-:W-:-:S03]  /*37b30*/  IMAD.X R20, R19, 0x1, R20, P1 ;  /* 0x0000000113147824 */ /* 0x000fc600008e0614 */
        /* <DEDUP_REMOVED lines=41> */
[----:B0-----:R-:W5:Y:S04]  /*37dd0*/  LDL.LU R20, [R1+0x10c8] ;  /* 0x0010c80001147983 */ /* 0x001f680000300800 */
[----:B------:R-:W-:Y:S01]  /*37de0*/  STL [R1+0x1130], R47 ;  /* 0x0011302f01007387 */ /* 0x000fe20000100800 */
[----:B------:R-:W-:-:S05]  /*37df0*/  IMAD.X R27, R19, 0x1, R27, P6 ;  /* 0x00000001131b7824 */ /* 0x000fca00030e061b */
        /* <DEDUP_REMOVED lines=344> */
[----:B------:R-:W5:Y:S04]  /*39380*/  LDL.LU R46, [R1+0xf84] ;  /* 0x000f8400012e7983 */ /* 0x000f680000300800 */
[----:B------:R-:W5:Y:S04]  /*39390*/  LDL.LU R45, [R1+0xf60] ;  /* 0x000f6000012d7983 */ /* 0x000f680000300800 */
[----:B------:R-:W5:Y:S01]  /*393a0*/  LDL.LU R44, [R1+0xf7c] ;  /* 0x000f7c00012c7983 */ /* 0x000f620000300800 */
[----:B------:R-:W-:-:S05]  /*393b0*/  IADD3 R27, P6, PT, R17, R27, RZ ;  /* 0x0000001b111b7210 */ /* 0x000fca0007fde0ff */
        /* <DEDUP_REMOVED lines=37> */
[----:B0-----:R-:W5:Y:S04]  /*39610*/  LDL.LU R20, [R1+0xf24] ;  /* 0x000f240001147983 */ /* 0x001f680000300800 */
        /* <DEDUP_REMOVED lines=33> */
[----:B------:R-:W5:Y:S01]  /*39830*/  LDL.LU R47, [R1+0x19c0] ;  /* 0x0019c000012f7983 */ /* 0x000f620000300800 */
[----:B------:R-:W-:-:S03]  /*39840*/  IADD3 R27, P4, PT, R17, R27, RZ ;  /* 0x0000001b111b7210 */ /* 0x000fc60007f9e0ff */
        /* <DEDUP_REMOVED lines=408> */
[----:B------:R-:W2:Y:S01]  /*3b1d0*/  LDL.LU R28, [R1+0x1ab0] ;  /* 0x001ab000011c7983 */ /* 0x000ea20000300800 */
[----:B---3--:R-:W-:-:S03]  /*3b1e0*/  IADD3 R47, P4, PT, R17, R47, RZ ;  /* 0x0000002f112f7210 */ /* 0x008fc60007f9e0ff */
[----:B0-----:R-:W3:Y:S01]  /*3b1f0*/  LDL.LU R25, [R1+0x1a90] ;  /* 0x001a900001197983 */ /* 0x001ee20000300800 */
        /* <DEDUP_REMOVED lines=53> */
[----:B---3--:R-:W-:-:S03]  /*3b550*/  IMAD.X R25, R19, 0x1, R25, P1 ;  /* 0x0000000113197824 */ /* 0x008fc600008e0619 */
[----:B------:R-:W-:Y:S04]  /*3b560*/  STL [R1+0x1a94], R29 ;  /* 0x001a941d01007387 */ /* 0x000fe80000100800 */
[----:B------:R0:W-:Y:S04]  /*3b570*/  STL [R1+0x1a90], R25 ;  /* 0x001a901901007387 */ /* 0x0001e80000100800 */
[----:B------:R-:W-:Y:S04]  /*3b580*/  STL [R1+0x1ab0], R28 ;  /* 0x001ab01c01007387 */ /* 0x000fe80000100800 */
[----:B0-----:R-:W3:Y:S01]  /*3b590*/  LDL.LU R25, [R1+0xdb0] ;  /* 0x000db00001197983 */ /* 0x001ee20000300800 */
[----:B------:R-:W-:-:S05]  /*3b5a0*/  IADD3 R26, P1, PT, R17, R26, RZ ;  /* 0x0000001a111a7210 */ /* 0x000fca0007f3e0ff */
        /* <DEDUP_REMOVED lines=34> */
[----:B---3--:R-:W-:-:S05]  /*3b7d0*/  IADD3 R25, P5, PT, R17, R25, RZ ;  /* 0x0000001911197210 */ /* 0x008fca0007fbe0ff */
[----:B------:R0:W-:Y:S04]  /*3b7e0*/  STL [R1+0xdb0], R25 ;  /* 0x000db01901007387 */ /* 0x0001e80000100800 */
[----:B0-----:R-:W2:Y:S04]  /*3b7f0*/  LDL.LU R25, [R1+0xd6c] ;  /* 0x000d6c0001197983 */ /* 0x001ea80000300800 */
[----:B------:R-:W-:Y:S01]  /*3b800*/  STL [R1+0x1ab4], R47 ;  /* 0x001ab42f01007387 */ /* 0x000fe20000100800 */
[----:B------:R-:W-:-:S05]  /*3b810*/  IMAD.X R26, R19, 0x1, R26, P6 ;  /* 0x00000001131a7824 */ /* 0x000fca00030e061a */
        /* <DEDUP_REMOVED lines=435> */
[----:B------:R-:W5:Y:S01]  /*3d350*/  LDL.LU R45, [R1+0xb4c] ;  /* 0x000b4c00012d7983 */ /* 0x000f620000300800 */
[----:B------:R-:W-:-:S05]  /*3d360*/  IADD3 R27, P6, PT, R17, R27, RZ ;  /* 0x0000001b111b7210 */ /* 0x000fca0007fde0ff */
[----:B------:R-:W-:Y:S04]  /*3d370*/  STL [R1+0xb50], R27 ;  /* 0x000b501b01007387 */ /* 0x000fe80000100800 */
        /* <DEDUP_REMOVED lines=17> */
[----:B0-----:R-:W2:Y:S04]  /*3d490*/  LDL R25, [R1+0x1adc] ;  /* 0x001adc0001197983 */ /* 0x001ea80000100800 */
[----:B------:R-:W2:Y:S04]  /*3d4a0*/  LDL.LU R29, [R1+0x6fc] ;  /* 0x0006fc00011d7983 */ /* 0x000ea80000300800 */
[----:B------:R-:W2:Y:S01]  /*3d4b0*/  LDL.LU R28, [R1+0x6d0] ;  /* 0x0006d000011c7983 */ /* 0x000ea20000300800 */
[----:B---3--:R-:W-:-:S03]  /*3d4c0*/  IADD3 R47, P1, PT, R17, R47, RZ ;  /* 0x0000002f112f7210 */ /* 0x008fc60007f3e0ff */
[----:B------:R-:W3:Y:S01]  /*3d4d0*/  LDL.LU R27, [R1+0x6f4] ;  /* 0x0006f400011b7983 */ /* 0x000ee20000300800 */
        /* <DEDUP_REMOVED lines=13> */
[----:B------:R-:W1:Y:S01]  /*3d5b0*/  SYNCS.PHASECHK.TRANS64.TRYWAIT P5, [UR6], R21 ;  /* 0x00000015ff0075a7 */ /* 0x000e6200080a1106 */
[----:B------:R-:W-:Y:S02]  /*3d5c0*/  IMAD.X R45, R19, 0x1, R45, P6 ;  /* 0x00000001132d7824 */ /* 0x000fe400030e062d */
[----:B------:R1:W-:Y:S04]  /*3d5d0*/  STL [R1+0xb54], R46 ;  /* 0x000b542e01007387 */ /* 0x0003e80000100800 */
[----:B------:R1:W-:Y:S01]  /*3d5e0*/  STL [R1+0xb4c], R45 ;  /* 0x000b4c2d01007387 */ /* 0x0003e20000100800 */
[----:B------:R-:W-:Y:S01]  /*3d5f0*/  PRMT R22, RZ, 0x7610, R22 ;  /* 0x00007610ff167816 */ /* 0x000fe20000000016 */
[----:B0-----:R-:W0:Y:S01]  /*3d600*/  LDC R20, c[0x0][0x3a0] ;  /* 0x0000e800ff147b82 */ /* 0x001e220000000800 */
[----:B------:R-:W-:Y:S01]  /*3d610*/  IADD3 R44, P6, PT, R17, R44, RZ ;  /* 0x0000002c112c7210 */ /* 0x000fe20007fde0ff */
[----:B------:R-:W-:-:S04]  /*3d620*/  IMAD.X R43, R19, 0x1, R43, P1 ;  /* 0x00000001132b7824 */ /* 0x000fc800008e062b */
[----:B------:R0:W-:Y:S04]  /*3d630*/  STL [R1+0x730], R44 ;  /* 0x0007302c01007387 */ /* 0x0001e80000100800 */
[----:B------:R0:W-:Y:S01]  /*3d640*/  STL [R1+0xb44], R43 ;  /* 0x000b442b01007387 */ /* 0x0001e20000100800 */
[----:B--2---:R-:W-:Y:S01]  /*3d650*/  IADD3 R42, P1, PT, R17, R42, RZ ;  /* 0x0000002a112a7210 */ /* 0x004fe20007f3e0ff */
[----:B------:R-:W-:-:S04]  /*3d660*/  IMAD.X R41, R19, 0x1, R41, P2 ;  /* 0x0000000113297824 */ /* 0x000fc800010e0629 */
[----:B------:R2:W-:Y:S01]  /*3d670*/  STL [R1+0x728], R42 ;  /* 0x0007282a01007387 */ /* 0x0005e20000100800 */
[----:B------:R-:W-:-:S03]  /*3d680*/  IADD3 R40, P2, PT, R17, R40, RZ ;  /* 0x0000002811287210 */ /* 0x000fc60007f5e0ff */
[----:B------:R2:W-:Y:S01]  /*3d690*/  STL [R1+0xb3c], R41 ;  /* 0x000b3c2901007387 */ /* 0x0005e20000100800 */
[----:B------:R-:W-:-:S03]  /*3d6a0*/  IMAD.X R39, R19, 0x1, R39, P4 ;  /* 0x0000000113277824 */ /* 0x000fc600020e0627 */
        /* <DEDUP_REMOVED lines=19> */
[----:B------:R-:W-:Y:S02]  /*3d7e0*/  VIADD R25, R25, 0x1 ;  /* 0x0000000119197836 */ /* 0x000fe40000000000 */
[----:B------:R-:W-:Y:S01]  /*3d7f0*/  IMAD.X R29, R19, 0x1, R29, P6 ;  /* 0x00000001131d7824 */ /* 0x000fe200030e061d */
[----:B------:R2:W-:Y:S01]  /*3d800*/  STL [R1+0x6e8], R30 ;  /* 0x0006e81e01007387 */ /* 0x0005e20000100800 */
[----:B------:R-:W-:-:S03]  /*3d810*/  IADD3 R28, P6, PT, R17, R28, RZ ;  /* 0x0000001c111c7210 */ /* 0x000fc60007fde0ff */
[----:B------:R2:W-:Y:S01]  /*3d820*/  STL [R1+0x1ae0], R25 ;  /* 0x001ae01901007387 */ /* 0x0005e20000100800 */
[----:B---3--:R-:W-:-:S03]  /*3d830*/  IMAD.X R27, R19, 0x1, R27, P1 ;  /* 0x00000001131b7824 */ /* 0x008fc600008e061b */
[----:B------:R2:W-:Y:S04]  /*3d840*/  STL [R1+0x6fc], R29 ;  /* 0x0006fc1d01007387 */ /* 0x0005e80000100800 */
[----:B------:R2:W-:Y:S04]  /*3d850*/  STL [R1+0x6d0], R28 ;  /* 0x0006d01c01007387 */ /* 0x0005e80000100800 */
[----:B------:R2:W-:Y:S01]  /*3d860*/  STL [R1+0x6f4], R27 ;  /* 0x0006f41b01007387 */ /* 0x0005e20000100800 */
[----:B------:R-:W-:Y:S01]  /*3d870*/  IADD3 R8, P1, PT, R17, R8, RZ ;  /* 0x0000000811087210 */ /* 0x000fe20007f3e0ff */
[----:B------:R-:W-:-:S05]  /*3d880*/  IMAD.X R26, R19, 0x1, R26, P2 ;  /* 0x00000001131a7824 */ /* 0x000fca00010e061a */
[----:B------:R2:W-:Y:S01]  /*3d890*/  STL [R1+0x6ec], R26 ;  /* 0x0006ec1a01007387 */ /* 0x0005e20000100800 */
[----:B------:R-:W-:Y:S01]  /*3d8a0*/  IMAD.X R9, R19, 0x1, R9, P1 ;  /* 0x0000000113097824 */ /* 0x000fe200008e0609 */
[----:B------:R-:W-:Y:S01]  /*3d8b0*/  IADD3 R6, P2, PT, R17, R6, RZ ;  /* 0x0000000611067210 */ /* 0x000fe20007f5e0ff */
[----:B0-----:R-:W-:Y:S01]  /*3d8c0*/  IMAD R20, R25, -0x80, R20 ;  /* 0xffffff8019147824 */ /* 0x001fe200078e0214 */
[----:B------:R-:W-:Y:S01]  /*3d8d0*/  IADD3 R2, P1, PT, R17, R2, RZ ;  /* 0x0000000211027210 */ /* 0x000fe20007f3e0ff */
[----:B----4-:R-:W-:-:S05]  /*3d8e0*/  IMAD.X R24, R19, 0x1, R24, P4 ;  /* 0x0000000113187824 */ /* 0x010fca00020e0618 */
[----:B------:R2:W-:Y:S01]  /*3d8f0*/  STL [R1+0x6d4], R24 ;  /* 0x0006d41801007387 */ /* 0x0005e20000100800 */
[----:B------:R-:W-:Y:S01]  /*3d900*/  IADD3 R4, P4, PT, R17, R4, RZ ;  /* 0x0000000411047210 */ /* 0x000fe20007f9e0ff */
[C---:B------:R-:W-:Y:S02]  /*3d910*/  IMAD.X R7, R19.reuse, 0x1, R7, P2 ;  /* 0x0000000113077824 */ /* 0x040fe400010e0607 */
[----:B------:R-:W-:-:S05]  /*3d920*/  IMAD.X R23, R19, 0x1, R23, P6 ;  /* 0x0000000113177824 */ /* 0x000fca00030e0617 */
[----:B------:R2:W-:Y:S04]  /*3d930*/  STL [R1+0x6cc], R23 ;  /* 0x0006cc1701007387 */ /* 0x0005e80000100800 */
[----:B------:R2:W-:Y:S01]  /*3d940*/  STL.S16 [R1+0x6a8], R22 ;  /* 0x0006a81601007387 */ /* 0x0005e20000100600 */
[----:B------:R-:W-:Y:S01]  /*3d950*/  ISETP.GT.AND P6, PT, R20, RZ, PT ;  /* 0x000000ff1400720c */ /* 0x000fe20003fc4270 */
[C---:B------:R-:W-:Y:S02]  /*3d960*/  IMAD.X R5, R19.reuse, 0x1, R5, P4 ;  /* 0x0000000113057824 */ /* 0x040fe400020e0605 */
[----:B------:R-:W-:Y:S01]  /*3d970*/  IMAD.X R3, R19, 0x1, R3, P1 ;  /* 0x0000000113037824 */ /* 0x000fe200008e0603 */
[----:B-1----:R-:W-:Y:S09]  /*3d980*/  @!P5 BRA `(.L_x_8) ;  /* 0x000002f400a0d947 */ /* 0x002ff20003800000 */
.L_x_16:
[----:B--2---:R-:W2:Y:S01]  /*3d990*/  LDL R23, [R1+0x6a8] ;  /* 0x0006a80001177983 */ /* 0x004ea20000100800 */
[----:B------:R-:W-:Y:S02]  /*3d9a0*/  PRMT R22, RZ, 0x7610, R22 ;  /* 0x00007610ff167816 */ /* 0x000fe40000000016 */
[----:B------:R-:W-:Y:S01]  /*3d9b0*/  ISETP.GT.AND P1, PT, R20, 0x1, PT ;  /* 0x000000011400780c */ /* 0x000fe20003f24270 */
        /* <DEDUP_REMOVED lines=70> */
[----:B0-----:R-:W-:-:S03]  /*3de20*/  PRMT R9, RZ, 0x7610, R9 ;  /* 0x00007610ff097816 */ /* 0x001fc60000000009 */
[----:B------:R-:W-:Y:S04]  /*3de30*/  STL [R1+0x21c4], R46 ;  /* 0x0021c42e01007387 */ /* 0x000fe80000100800 */
[----:B------:R-:W-:Y:S04]  /*3de40*/  STL [R1+0x21cc], R46 ;  /* 0x0021cc2e01007387 */ /* 0x000fe80000100800 */
[----:B------:R-:W-:Y:S04]  /*3de50*/  STL [R1+0x21d4], R46 ;  /* 0x0021d42e01007387 */ /* 0x000fe80000100800 */
[----:B------:R-:W-:Y:S04]  /*3de60*/  STL [R1+0x21dc], R46 ;  /* 0x0021dc2e01007387 */ /* 0x000fe80000100800 */
[----:B--2---:R-:W2:Y:S04]  /*3de70*/  @P6 LDG.E.U8 R23, desc[UR14][R2.64] ;  /* 0x0000000e02176981 */ /* 0x004ea8000c1e1100 */
[----:B------:R-:W3:Y:S04]  /*3de80*/  @P6 LDG.E.U8 R22, desc[UR14][R4.64] ;  /* 0x0000000e04166981 */ /* 0x000ee8000c1e1100 */
[----:B------:R-:W-:Y:S04]  /*3de90*/  STL [R1+0x21e4], R46 ;  /* 0x0021e42e01007387 */ /* 0x000fe80000100800 */
[----:B------:R-:W-:Y:S04]  /*3dea0*/  STL [R1+0x21ec], R46 ;  /* 0x0021ec2e01007387 */ /* 0x000fe80000100800 */
[----:B------:R-:W-:Y:S04]  /*3deb0*/  STL [R1+0x21f4], R46 ;  /* 0x0021f42e01007387 */ /* 0x000fe80000100800 */
[----:B------:R-:W-:Y:S04]  /*3dec0*/  STL [R1+0x21fc], R46 ;  /* 0x0021fc2e01007387 */ /* 0x000fe80000100800 */
[----:B------:R-:W-:Y:S04]  /*3ded0*/  STL [R1+0x2204], R46 ;  /* 0x0022042e01007387 */ /* 0x000fe80000100800 */
[----:B------:R-:W-:Y:S04]  /*3dee0*/  STL [R1+0x220c], R46 ;  /* 0x00220c2e01007387 */ /* 0x000fe80000100800 */
[----:B------:R-:W4:Y:S04]  /*3def0*/  @P6 LDG.E.U8 R9, desc[UR14][R6.64] ;  /* 0x0000000e06096981 */ /* 0x000f28000c1e1100 */
        /* <DEDUP_REMOVED lines=291> */
[----:B--2---:R0:W-:Y:S04]  /*3f130*/  @P6 STL [R1+0x6a8], R23 ;  /* 0x0006a81701006387 */ /* 0x0041e80000100800 */
[----:B0-----:R-:W2:Y:S04]  /*3f140*/  LDL R23, [R1+0x6cc] ;  /* 0x0006cc0001177983 */ /* 0x001ea80000100800 */
[----:B---3--:R0:W-:Y:S04]  /*3f150*/  STL [R1+0x6a0], R22 ;  /* 0x0006a01601007387 */ /* 0x0081e80000100800 */
[----:B0-----:R-:W2:Y:S04]  /*3f160*/  LDL R22, [R1+0x6d0] ;  /* 0x0006d00001167983 */ /* 0x001ea80000100800 */
[----:B------:R-:W-:Y:S04]  /*3f170*/  STL [R1+0x1cfc], R4 ;  /* 0x001cfc0401007387 */ /* 0x000fe80000100800 */
[----:B------:R-:W-:Y:S04]  /*3f180*/  STL [R1+0x1d94], R4 ;  /* 0x001d940401007387 */ /* 0x000fe80000100800 */
[----:B------:R-:W-:Y:S04]  /*3f190*/  STL [R1+0x1cf8], R5 ;  /* 0x001cf80501007387 */ /* 0x000fe80000100800 */
[----:B------:R-:W-:Y:S04]  /*3f1a0*/  STL [R1+0x1d98], R5 ;  /* 0x001d980501007387 */ /* 0x000fe80000100800 */
[----:B----4-:R0:W-:Y:S04]  /*3f1b0*/  STL [R1+0x698], R9 ;  /* 0x0006980901007387 */ /* 0x0101e80000100800 */
[----:B0-----:R-:W3:Y:S01]  /*3f1c0*/  LDL.LU R9, [R1+0x2404] ;  /* 0x0024040001097983 */ /* 0x001ee20000300800 */
[----:B------:R-:W-:-:S02]  /*3f1d0*/  PRMT R27, RZ, 0x7610, R27 ;  /* 0x00007610ff1b7816 */ /* 0x000fc4000000001b */
[----:B------:R-:W-:-:S06]  /*3f1e0*/  PRMT R46, RZ, 0x7610, R46 ;  /* 0x00007610ff2e7816 */ /* 0x000fcc000000002e */
[----:B--2---:R-:W2:Y:S04]  /*3f1f0*/  @P1 LDG.E.U8 R46, desc[UR14][R22.64] ;  /* 0x0000000e162e1981 */ /* 0x004ea8000c1e1100 */
[----:B---3--:R-:W3:Y:S04]  /*3f200*/  @P6 LDG.E.U8 R27, desc[UR14][R8.64] ;  /* 0x0000000e081b6981 */ /* 0x008ee8000c1e1100 */
[----:B------:R-:W-:Y:S04]  /*3f210*/  STL [R1+0x1d04], R6 ;  /* 0x001d040601007387 */ /* 0x000fe80000100800 */
[----:B------:R-:W-:Y:S04]  /*3f220*/  STL [R1+0x1d9c], R6 ;  /* 0x001d9c0601007387 */ /* 0x000fe80000100800 */
[----:B------:R-:W-:Y:S04]  /*3f230*/  STL [R1+0x1d00], R7 ;  /* 0x001d000701007387 */ /* 0x000fe80000100800 */
[----:B------:R-:W-:Y:S04]  /*3f240*/  STL [R1+0x1da0], R7 ;  /* 0x001da00701007387 */ /* 0x000fe80000100800 */
[----:B---3--:R0:W-:Y:S04]  /*3f250*/  STL [R1+0x690], R27 ;  /* 0x0006901b01007387 */ /* 0x0081e80000100800 */
[----:B0-----:R-:W3:Y:S04]  /*3f260*/  LDL.LU R27, [R1+0x2400] ;  /* 0x00240000011b7983 */ /* 0x001ee80000300800 */
[----:B------:R-:W-:Y:S04]  /*3f270*/  STL [R1+0x1d0c], R8 ;  /* 0x001d0c0801007387 */ /* 0x000fe80000100800 */
[----:B------:R-:W-:Y:S04]  /*3f280*/  STL [R1+0x1d08], R9 ;  /* 0x001d080901007387 */ /* 0x000fe80000100800 */
[----:B------:R-:W-:Y:S04]  /*3f290*/  STL [R1+0x1da4], R9 ;  /* 0x001da40901007387 */ /* 0x000fe80000100800 */
[----:B--2---:R0:W-:Y:S04]  /*3f2a0*/  STL [R1+0x688], R46 ;  /* 0x0006882e01007387 */ /* 0x0041e80000100800 */
[----:B0-----:R-:W2:Y:S04]  /*3f2b0*/  LDL.LU R46, [R1+0x23fc] ;  /* 0x0023fc00012e7983 */ /* 0x001ea80000300800 */
[----:B------:R-:W4:Y:S04]  /*3f2c0*/  LDL R22, [R1+0x6d4] ;  /* 0x0006d40001167983 */ /* 0x000f280000100800 */
[----:B------:R-:W4:Y:S01]  /*3f2d0*/  LDL R23, [R1+0x6e8] ;  /* 0x0006e80001177983 */ /* 0x000f220000100800 */
[----:B---3--:R-:W-:-:S02]  /*3f2e0*/  PRMT R27, RZ, 0x7610, R27 ;  /* 0x00007610ff1b7816 */ /* 0x008fc4000000001b */
[----:B----4-:R-:W-:-:S04]  /*3f2f0*/  @P1 LOP3.LUT R23, R23, R22, RZ, 0x3c, !PT ;  /* 0x0000001617171212 */ /* 0x010fc800078e3cff */
[----:B------:R-:W-:-:S04]  /*3f300*/  @P1 LOP3.LUT R22, R23, R22, RZ, 0x3c, !PT ;  /* 0x0000001617161212 */ /* 0x000fc800078e3cff */
[----:B------:R-:W-:-:S05]  /*3f310*/  @P1 LOP3.LUT R23, R23, R22, RZ, 0x3c, !PT ;  /* 0x0000001617171212 */ /* 0x000fca00078e3cff */
[----:B------:R-:W3:Y:S04]  /*3f320*/  @P1 LDG.E.U8 R27, desc[UR14][R22.64] ;  /* 0x0000000e161b1981 */ /* 0x000ee8000c1e1100 */
[----:B---3--:R0:W-:Y:S04]  /*3f330*/  STL [R1+0x680], R27 ;  /* 0x0006801b01007387 */ /* 0x0081e80000100800 */
[----:B0-----:R-:W3:Y:S04]  /*3f340*/  LDL.LU R27, [R1+0x23f8] ;  /* 0x0023f800011b7983 */ /* 0x001ee80000300800 */
[----:B------:R-:W4:Y:S04]  /*3f350*/  LDL R22, [R1+0x6ec] ;  /* 0x0006ec0001167983 */ /* 0x000f280000100800 */
[----:B------:R-:W4:Y:S01]  /*3f360*/  LDL R23, [R1+0x6f0] ;  /* 0x0006f00001177983 */ /* 0x000f220000100800 */
[----:B--2---:R-:W-:-:S02]  /*3f370*/  PRMT R46, RZ, 0x7610, R46 ;  /* 0x00007610ff2e7816 */ /* 0x004fc4000000002e */
[----:B----4-:R-:W-:-:S04]  /*3f380*/  @P1 LOP3.LUT R23, R23, R22, RZ, 0x3c, !PT ;  /* 0x0000001617171212 */ /* 0x010fc800078e3cff */
[----:B------:R-:W-:-:S04]  /*3f390*/  @P1 LOP3.LUT R22, R23, R22, RZ, 0x3c, !PT ;  /* 0x0000001617161212 */ /* 0x000fc800078e3cff */
[----:B------:R-:W-:-:S05]  /*3f3a0*/  @P1 LOP3.LUT R23, R23, R22, RZ, 0x3c, !PT ;  /* 0x0000001617171212 */ /* 0x000fca00078e3cff */
[----:B------:R-:W2:Y:S04]  /*3f3b0*/  @P1 LDG.E.U8 R46, desc[UR14][R22.64] ;  /* 0x0000000e162e1981 */ /* 0x000ea8000c1e1100 */
        /* <DEDUP_REMOVED lines=8> */
[----:B------:R-:W3:Y:S01]  /*3f440*/  @P1 LDG.E.U8 R27, desc[UR14][R22.64] ;  /* 0x0000000e161b1981 */ /* 0x000ee2000c1e1100 */
[----:B------:R-:W-:-:S03]  /*3f450*/  ISETP.GT.AND P2, PT, R20, 0x2, PT ;  /* 0x000000021400780c */ /* 0x000fc60003f44270 */
        /* <DEDUP_REMOVED lines=475> */
[----:B------:R-:W-:-:S02]  /*41210*/  PRMT R9, RZ, 0x7610, R9 ;  /* 0x00007610ff097816 */ /* 0x000fc40000000009 */
[----:B----4-:R-:W-:-:S04]  /*41220*/  @P2 LOP3.LUT R23, R23, R22, RZ, 0x3c, !PT ;  /* 0x0000001617172212 */ /* 0x010fc800078e3cff */
[----:B------:R-:W-:-:S04]  /*41230*/  @P2 LOP3.LUT R22, R23, R22, RZ, 0x3c, !PT ;  /* 0x0000001617162212 */ /* 0x000fc800078e3cff */
[----:B------:R-:W-:-:S05]  /*41240*/  @P2 LOP3.LUT R23, R23, R22, RZ, 0x3c, !PT ;  /* 0x0000001617172212 */ /* 0x000fca00078e3cff */
[----:B------:R0:W4:Y:S04]  /*41250*/  @P2 LDG.E.U8 R9, desc[UR14][R22.64] ;  /* 0x0000000e16092981 */ /* 0x000128000c1e1100 */
[----:B------:R-:W0:Y:S04]  /*41260*/  LDL R22, [R1+0xcac] ;  /* 0x000cac0001167983 */ /* 0x000e280000100800 */
[----:B------:R-:W0:Y:S01]  /*41270*/  LDL R23, [R1+0xcb0] ;  /* 0x000cb00001177983 */ /* 0x000e220000100800 */
[----:B------:R-:W-:Y:S02]  /*41280*/  ISETP.GT.AND P1, PT, R20, 0xf, PT ;  /* 0x0000000f1400780c */ /* 0x000fe40003f24270 */
[----:B---3--:R-:W-:-:S11]  /*41290*/  PRMT R27, RZ, 0x7610, R27 ;  /* 0x00007610ff1b7816 */ /* 0x008fd6000000001b */
[----:B0-----:R-:W-:-:S04]  /*412a0*/  @P1 LOP3.LUT R23, R23, R22, RZ, 0x3c, !PT ;  /* 0x0000001617171212 */ /* 0x001fc800078e3cff */
[----:B------:R-:W-:-:S04]  /*412b0*/  @P1 LOP3.LUT R22, R23, R22, RZ, 0x3c, !PT ;  /* 0x0000001617161212 */ /* 0x000fc800078e3cff */
[----:B------:R-:W-:-:S05]  /*412c0*/  @P1 LOP3.LUT R23, R23, R22, RZ, 0x3c, !PT ;  /* 0x0000001617171212 */ /* 0x000fca00078e3cff */
[----:B------:R-:W3:Y:S04]  /*412d0*/  @P1 LDG.E.U8 R27, desc[UR14][R22.64] ;  /* 0x0000000e161b1981 */ /* 0x000ee8000c1e1100 */
[----:B----4-:R-:W-:Y:S04]  /*412e0*/  STL [R1+0x1da8], R9 ;  /* 0x001da80901007387 */ /* 0x010fe80000100800 */
        /* <DEDUP_REMOVED lines=26> */
[----:B------:R-:W2:Y:S01]  /*41490*/  @P1 LDG.E.U8 R46, desc[UR14][R22.64] ;  /* 0x0000000e162e1981 */ /* 0x000ea2000c1e1100 */
[----:B------:R-:W-:-:S03]  /*414a0*/  ISETP.GT.AND P2, PT, R20, 0x10, PT ;  /* 0x000000101400780c */ /* 0x000fc60003f44270 */
        /* <DEDUP_REMOVED lines=230> */
[----:B------:R-:W4:Y:S04]  /*42310*/  @P2 LDG.E.U8 R7, desc[UR14][R22.64] ;  /* 0x0000000e16072981 */ /* 0x000f28000c1e1100 */
[----:B------:R-:W2:Y:S04]  /*42320*/  LDL R22, [R1+0xd94] ;  /* 0x000d940001167983 */ /* 0x000ea80000100800 */
[----:B------:R-:W2:Y:S01]  /*42330*/  LDL R23, [R1+0xd98] ;  /* 0x000d980001177983 */ /* 0x000ea20000100800 */
[----:B------:R-:W-:-:S03]  /*42340*/  PRMT R6, RZ, 0x7610, R6 ;  /* 0x00007610ff067816 */ /* 0x000fc60000000006 */
[----:B----4-:R-:W-:Y:S01]  /*42350*/  STL [R1+0x1dac], R7 ;  /* 0x001dac0701007387 */ /* 0x010fe20000100800 */
[----:B--2---:R-:W-:-:S04]  /*42360*/  @P2 LOP3.LUT R23, R23, R22, RZ, 0x3c, !PT ;  /* 0x0000001617172212 */ /* 0x004fc800078e3cff */
[----:B------:R-:W-:-:S04]  /*42370*/  @P2 LOP3.LUT R22, R23, R22, RZ, 0x3c, !PT ;  /* 0x0000001617162212 */ /* 0x000fc800078e3cff */
[----:B------:R-:W-:-:S05]  /*42380*/  @P2 LOP3.LUT R23, R23, R22, RZ, 0x3c, !PT ;  /* 0x0000001617172212 */ /* 0x000fca00078e3cff */
[----:B------:R-:W2:Y:S04]  /*42390*/  @P2 LDG.E.U8 R6, desc[UR14][R22.64] ;  /* 0x0000000e16062981 */ /* 0x000ea8000c1e1100 */
[----:B------:R-:W4:Y:S04]  /*423a0*/  LDL R22, [R1+0xd9c] ;  /* 0x000d9c0001167983 */ /* 0x000f280000100800 */
[----:B------:R-:W4:Y:S01]  /*423b0*/  LDL R23, [R1+0xda0] ;  /* 0x000da00001177983 */ /* 0x000f220000100800 */
[----:B------:R-:W-:-:S03]  /*423c0*/  PRMT R5, RZ, 0x7610, R5 ;  /* 0x00007610ff057816 */ /* 0x000fc60000000005 */
[----:B--2---:R-:W-:Y:S01]  /*423d0*/  STL [R1+0x1db0], R6 ;  /* 0x001db00601007387 */ /* 0x004fe20000100800 */
[----:B----4-:R-:W-:-:S04]  /*423e0*/  @P2 LOP3.LUT R23, R23, R22, RZ, 0x3c, !PT ;  /* 0x0000001617172212 */ /* 0x010fc800078e3cff */
        /* <DEDUP_REMOVED lines=10> */
[----:B------:R0:W2:Y:S04]  /*42490*/  @P2 LDG.E.U8 R4, desc[UR14][R22.64] ;  /* 0x0000000e16042981 */ /* 0x0000a8000c1e1100 */
        /* <DEDUP_REMOVED lines=8> */
[----:B--2---:R-:W-:Y:S04]  /*42520*/  STL [R1+0x1db8], R4 ;  /* 0x001db80401007387 */ /* 0x004fe80000100800 */
[----:B---3--:R0:W-:Y:S04]  /*42530*/  STL [R1+0x6c8], R27 ;  /* 0x0006c81b01007387 */ /* 0x0081e80000100800 */
[----:B0-----:R-:W2:Y:S04]  /*42540*/  LDL.LU R27, [R1+0x22b0] ;  /* 0x0022b000011b7983 */ /* 0x001ea80000300800 */
[----:B------:R-:W3:Y:S04]  /*42550*/  LDL R22, [R1+0xdb4] ;  /* 0x000db40001167983 */ /* 0x000ee80000100800 */
[----:B------:R-:W3:Y:S01]  /*42560*/  LDL R23, [R1+0xdb8] ;  /* 0x000db80001177983 */ /* 0x000ee20000100800 */
[----:B------:R-:W-:-:S02]  /*42570*/  PRMT R46, RZ, 0x7610, R46 ;  /* 0x00007610ff2e7816 */ /* 0x000fc4000000002e */
[----:B---3--:R-:W-:-:S04]  /*42580*/  @P1 LOP3.LUT R23, R23, R22, RZ, 0x3c, !PT ;  /* 0x0000001617171212 */ /* 0x008fc800078e3cff */
        /* <DEDUP_REMOVED lines=280> */
[----:B------:R-:W-:-:S11]  /*43710*/  PRMT R27, RZ, 0x7610, R27 ;  /* 0x00007610ff1b7816 */ /* 0x000fd6000000001b */
[----:B0-----:R-:W-:-:S04]  /*43720*/  @P1 LOP3.LUT R23, R23, R22, RZ, 0x3c, !PT ;  /* 0x0000001617171212 */ /* 0x001fc800078e3cff */
[----:B------:R-:W-:-:S04]  /*43730*/  @P1 LOP3.LUT R22, R23, R22, RZ, 0x3c, !PT ;  /* 0x0000001617161212 */ /* 0x000fc800078e3cff */
[----:B------:R-:W-:-:S05]  /*43740*/  @P1 LOP3.LUT R23, R23, R22, RZ, 0x3c, !PT ;  /* 0x0000001617171212 */ /* 0x000fca00078e3cff */
[----:B------:R-:W4:Y:S04]  /*43750*/  @P1 LDG.E.U8 R27, desc[UR14][R22.64] ;  /* 0x0000000e161b1981 */ /* 0x000f28000c1e1100 */
[----:B--2---:R-:W-:Y:S04]  /*43760*/  STL [R1+0x1dc8], R18 ;  /* 0x001dc81201007387 */ /* 0x004fe80000100800 */
[----:B----4-:R0:W-:Y:S04]  /*43770*/  STL [R1+0x6b8], R27 ;  /* 0x0006b81b01007387 */ /* 0x0101e80000100800 */
        /* <DEDUP_REMOVED lines=260> */
[----:B--2---:R-:W-:Y:S02]  /*447c0*/  PRMT R27, RZ, 0x7610, R27 ;  /* 0x00007610ff1b7816 */ /* 0x004fe4000000001b */
[----:B0-----:R-:W-:-:S04]  /*447d0*/  @P2 LOP3.LUT R23, R23, R22, RZ, 0x3c, !PT ;  /* 0x0000001617172212 */ /* 0x001fc800078e3cff */
[----:B------:R-:W-:-:S04]  /*447e0*/  @P2 LOP3.LUT R22, R23, R22, RZ, 0x3c, !PT ;  /* 0x0000001617162212 */ /* 0x000fc800078e3cff */
[----:B------:R-:W-:-:S05]  /*447f0*/  @P2 LOP3.LUT R23, R23, R22, RZ, 0x3c, !PT ;  /* 0x0000001617172212 */ /* 0x000fca00078e3cff */
[----:B------:R-:W2:Y:S04]  /*44800*/  @P2 LDG.E.U8 R27, desc[UR14][R22.64] ;  /* 0x0000000e161b2981 */ /* 0x000ea8000c1e1100 */
[----:B----4-:R-:W-:Y:S04]  /*44810*/  STL [R1+0x1dcc], R19 ;  /* 0x001dcc1301007387 */ /* 0x010fe80000100800 */
        /* <DEDUP_REMOVED lines=1323> */
[----:B----4-:R0:W-:Y:S04]  /*49ad0*/  STL [R1+0x1a4], R13 ;  /* 0x0001a40d01007387 */ /* 0x0101e80000100800 */
[----:B0-----:R-:W4:Y:S04]  /*49ae0*/  LDL.LU R13, [R1+0x1f94] ;  /* 0x001f9400010d7983 */ /* 0x001f280000300800 */
[----:B------:R-:W2:Y:S04]  /*49af0*/  LDL R22, [R1+0x1298] ;  /* 0x0012980001167983 */ /* 0x000ea80000100800 */
[----:B------:R-:W2:Y:S01]  /*49b00*/  LDL R23, [R1+0x129c] ;  /* 0x00129c0001177983 */ /* 0x000ea20000100800 */
[----:B------:R-:W-:-:S02]  /*49b10*/  PRMT R43, RZ, 0x7610, R43 ;  /* 0x00007610ff2b7816 */ /* 0x000fc4000000002b */
[----:B--2---:R-:W-:-:S04]  /*49b20*/  @P2 LOP3.LUT R23, R23, R22, RZ, 0x3c, !PT ;  /* 0x0000001617172212 */ /* 0x004fc800078e3cff */
[----:B------:R-:W-:-:S04]  /*49b30*/  @P2 LOP3.LUT R22, R23, R22, RZ, 0x3c, !PT ;  /* 0x0000001617162212 */ /* 0x000fc800078e3cff */
[----:B------:R-:W-:-:S05]  /*49b40*/  @P2 LOP3.LUT R23, R23, R22, RZ, 0x3c, !PT ;  /* 0x0000001617172212 */ /* 0x000fca00078e3cff */
[----:B------:R-:W2:Y:S04]  /*49b50*/  @P2 LDG.E.U8 R43, desc[UR14][R22.64] ;  /* 0x0000000e162b2981 */ /* 0x000ea8000c1e1100 */
[----:B--2---:R0:W-:Y:S04]  /*49b60*/  STL [R1+0x1a0], R43 ;  /* 0x0001a02b01007387 */ /* 0x0041e80000100800 */
[----:B0-----:R-:W2:Y:S04]  /*49b70*/  LDL.LU R43, [R1+0x1f90] ;  /* 0x001f9000012b7983 */ /* 0x001ea80000300800 */
        /* <DEDUP_REMOVED lines=15> */
[----:B------:R-:W2:Y:S01]  /*49c70*/  @P2 LDG.E.U8 R42, desc[UR14][R22.64] ;  /* 0x0000000e162a2981 */ /* 0x000ea2000c1e1100 */
[----:B------:R-:W-:-:S03]  /*49c80*/  ISETP.GT.AND P1, PT, R20, 0x4b, PT ;  /* 0x0000004b1400780c */ /* 0x000fc60003f24270 */
        /* <DEDUP_REMOVED lines=398> */
[----:B------:R-:W-:Y:S02]  /*4b570*/  PRMT R18, RZ, 0x7610, R18 ;  /* 0x00007610ff127816 */ /* 0x000fe40000000012 */
[----:B0-----:R-:W-:-:S04]  /*4b580*/  @P1 LOP3.LUT R23, R23, R22, RZ, 0x3c, !PT ;  /* 0x0000001617171212 */ /* 0x001fc800078e3cff */
[----:B------:R-:W-:-:S04]  /*4b590*/  @P1 LOP3.LUT R22, R23, R22, RZ, 0x3c, !PT ;  /* 0x0000001617161212 */ /* 0x000fc800078e3cff */
[----:B------:R-:W-:Y:S01]  /*4b5a0*/  @P1 LOP3.LUT R23, R23, R22, RZ, 0x3c, !PT ;  /* 0x0000001617171212 */ /* 0x000fe200078e3cff */
[----:B--2---:R-:W-:Y:S04]  /*4b5b0*/  STL [R1+0x1dd0], R19 ;  /* 0x001dd01301007387 */ /* 0x004fe80000100800 */
[----:B------:R0:W2:Y:S04]  /*4b5c0*/  @P1 LDG.E.U8 R18, desc[UR14][R22.64] ;  /* 0x0000000e16121981 */ /* 0x0000a8000c1e1100 */
[----:B------:R-:W0:Y:S04]  /*4b5d0*/  LDL R22, [R1+0x1410] ;  /* 0x0014100001167983 */ /* 0x000e280000100800 */
[----:B------:R-:W0:Y:S01]  /*4b5e0*/  LDL R23, [R1+0x1414] ;  /* 0x0014140001177983 */ /* 0x000e220000100800 */
[----:B------:R-:W-:-:S02]  /*4b5f0*/  ISETP.GT.AND P2, PT, R20, 0x56, PT ;  /* 0x000000561400780c */ /* 0x000fc40003f44270 */
        /* <DEDUP_REMOVED lines=14> */
[----:B------:R0:W3:Y:S04]  /*4b6e0*/  @P2 LDG.E.U8 R46, desc[UR14][R22.64] ;  /* 0x0000000e162e2981 */ /* 0x0000e8000c1e1100 */
[----:B------:R-:W0:Y:S04]  /*4b6f0*/  LDL R22, [R1+0x1420] ;  /* 0x0014200001167983 */ /* 0x000e280000100800 */
[----:B------:R-:W0:Y:S01]  /*4b700*/  LDL R23, [R1+0x1424] ;  /* 0x0014240001177983 */ /* 0x000e220000100800 */
[----:B------:R-:W-:Y:S02]  /*4b710*/  PRMT R25, RZ, 0x7610, R25 ;  /* 0x00007610ff197816 */ /* 0x000fe40000000019 */
[----:B0-----:R-:W-:-:S04]  /*4b720*/  @P2 LOP3.LUT R23, R23, R22, RZ, 0x3c, !PT ;  /* 0x0000001617172212 */ /* 0x001fc800078e3cff */
[----:B------:R-:W-:-:S04]  /*4b730*/  @P2 LOP3.LUT R22, R23, R22, RZ, 0x3c, !PT ;  /* 0x0000001617162212 */ /* 0x000fc800078e3cff */
[----:B------:R-:W-:-:S05]  /*4b740*/  @P2 LOP3.LUT R23, R23, R22, RZ, 0x3c, !PT ;  /* 0x0000001617172212 */ /* 0x000fca00078e3cff */
[----:B------:R-:W2:Y:S04]  /*4b750*/  @P2 LDG.E.U8 R25, desc[UR14][R22.64] ;  /* 0x0000000e16192981 */ /* 0x000ea8000c1e1100 */
[----:B---3--:R0:W-:Y:S04]  /*4b760*/  STL [R1+0x360], R46 ;  /* 0x0003602e01007387 */ /* 0x0081e80000100800 */
[----:B0-----:R-:W3:Y:S04]  /*4b770*/  LDL R46, [R1+0x144c] ;  /* 0x00144c00012e7983 */ /* 0x001ee80000100800 */
        /* <DEDUP_REMOVED lines=37> */
[----:B------:R-:W-:-:S03]  /*4b9d0*/  PRMT R28, RZ, 0x7610, R28 ;  /* 0x00007610ff1c7816 */ /* 0x000fc6000000001c */
[----:B--2---:R0:W-:Y:S04]  /*4b9e0*/  STL [R1+0x33c], R29 ;  /* 0x00033c1d01007387 */ /* 0x0041e80000100800 */
[----:B0-----:R-:W2:Y:S04]  /*4b9f0*/  LDL.LU R29, [R1+0x1ecc] ;  /* 0x001ecc00011d7983 */ /* 0x001ea80000300800 */
[----:B------:R-:W2:Y:S01]  /*4ba00*/  LDL R23, [R1+0x1448] ;  /* 0x0014480001177983 */ /* 0x000ea20000100800 */
[----:B---3--:R-:W-:-:S03]  /*4ba10*/  @P1 IMAD.MOV.U32 R22, RZ, RZ, R46 ;  /* 0x000000ffff161224 */ /* 0x008fc600078e002e */
[----:B------:R-:W3:Y:S04]  /*4ba20*/  LDL R46, [R1+0x1474] ;  /* 0x00147400012e7983 */ /* 0x000ee80000100800 */
[----:B--2---:R-:W2:Y:S01]  /*4ba30*/  @P1 LDG.E.U8 R28, desc[UR14][R22.64] ;  /* 0x0000000e161c1981 */ /* 0x004ea2000c1e1100 */
        /* <DEDUP_REMOVED lines=37> */
[----:B------:R-:W-:Y:S02]  /*4bc90*/  ISETP.GT.AND P1, PT, R20, 0x59, PT ;  /* 0x000000591400780c */ /* 0x000fe40003f24270 */
[----:B------:R-:W-:Y:S01]  /*4bca0*/  PRMT R27, RZ, 0x7610, R27 ;  /* 0x00007610ff1b7816 */ /* 0x000fe2000000001b */
[----:B--2---:R0:W-:Y:S04]  /*4bcb0*/  STL [R1+0xd8], R56 ;  /* 0x0000d83801007387 */ /* 0x0041e80000100800 */
[----:B0-----:R-:W2:Y:S04]  /*4bcc0*/  LDL.LU R56, [R1+0x1eb8] ;  /* 0x001eb80001387983 */ /* 0x001ea80000300800 */
[----:B------:R-:W2:Y:S02]  /*4bcd0*/  LDL R23, [R1+0x1470] ;  /* 0x0014700001177983 */ /* 0x000ea40000100800 */
[----:B---3--:R-:W-:Y:S01]  /*4bce0*/  @P1 IMAD.MOV.U32 R22, RZ, RZ, R46 ;  /* 0x000000ffff161224 */ /* 0x008fe200078e002e */
[----:B------:R-:W-:Y:S01]  /*4bcf0*/  PRMT R54, RZ, 0x7610, R54 ;  /* 0x00007610ff367816 */ /* 0x000fe20000000036 */
[----:B------:R-:W3:Y:S04]  /*4bd00*/  LDL R46, [R1+0x14a0] ;  /* 0x0014a000012e7983 */ /* 0x000ee80000100800 */
[----:B--2---:R0:W2:Y:S04]  /*4bd10*/  @P1 LDG.E.U8 R27, desc[UR14][R22.64] ;  /* 0x0000000e161b1981 */ /* 0x0040a8000c1e1100 */
[----:B------:R-:W0:Y:S04]  /*4bd20*/  LDL R22, [R1+0x1478] ;  /* 0x0014780001167983 */ /* 0x000e280000100800 */
[----:B------:R-:W0:Y:S02]  /*4bd30*/  LDL R23, [R1+0x147c] ;  /* 0x00147c0001177983 */ /* 0x000e240000100800 */
[----:B0-----:R-:W-:-:S04]  /*4bd40*/  @P1 LOP3.LUT R23, R23, R22, RZ, 0x3c, !PT ;  /* 0x0000001617171212 */ /* 0x001fc800078e3cff */
[----:B------:R-:W-:-:S04]  /*4bd50*/  @P1 LOP3.LUT R22, R23, R22, RZ, 0x3c, !PT ;  /* 0x0000001617161212 */ /* 0x000fc800078e3cff */
[----:B------:R-:W-:-:S05]  /*4bd60*/  @P1 LOP3.LUT R23, R23, R22, RZ, 0x3c, !PT ;  /* 0x0000001617171212 */ /* 0x000fca00078e3cff */
[----:B------:R-:W3:Y:S04]  /*4bd70*/  @P1 LDG.E.U8 R54, desc[UR14][R22.64] ;  /* 0x0000000e16361981 */ /* 0x000ee8000c1e1100 */
[----:B--2---:R0:W-:Y:S04]  /*4bd80*/  STL [R1+0xd0], R27 ;  /* 0x0000d01b01007387 */ /* 0x0041e80000100800 */
[----:B0-----:R-:W2:Y:S04]  /*4bd90*/  LDL R27, [R1+0x14a4] ;  /* 0x0014a400011b7983 */ /* 0x001ea80000100800 */
        /* <DEDUP_REMOVED lines=33> */
[----:B------:R-:W-:Y:S02]  /*4bfb0*/  PRMT R49, RZ, 0x7610, R49 ;  /* 0x00007610ff317816 */ /* 0x000fe40000000031 */
[----:B--2---:R-:W-:-:S04]  /*4bfc0*/  @P2 LOP3.LUT R23, R23, R22, RZ, 0x3c, !PT ;  /* 0x0000001617172212 */ /* 0x004fc800078e3cff */
[----:B------:R-:W-:-:S04]  /*4bfd0*/  @P2 LOP3.LUT R22, R23, R22, RZ, 0x3c, !PT ;  /* 0x0000001617162212 */ /* 0x000fc800078e3cff */
[----:B------:R-:W-:-:S05]  /*4bfe0*/  @P2 LOP3.LUT R23, R23, R22, RZ, 0x3c, !PT ;  /* 0x0000001617172212 */ /* 0x000fca00078e3cff */
[----:B------:R0:W2:Y:S02]  /*4bff0*/  @P2 LDG.E.U8 R21, desc[UR14][R22.64] ;  /* 0x0000000e16152981 */ /* 0x0000a4000c1e1100 */
[----:B0-----:R-:W-:Y:S02]  /*4c000*/  @P2 IMAD.MOV.U32 R22, RZ, RZ, R27 ;  /* 0x000000ffff162224 */ /* 0x001fe400078e001b */
[----:B------:R-:W-:-:S05]  /*4c010*/  @P2 IMAD.MOV.U32 R23, RZ, RZ, R46 ;  /* 0x000000ffff172224 */ /* 0x000fca00078e002e */
[----:B------:R-:W3:Y:S04]  /*4c020*/  @P2 LDG.E.U8 R49, desc[UR14][R22.64] ;  /* 0x0000000e16312981 */ /* 0x000ee8000c1e1100 */
[----:B--2---:R0:W-:Y:S04]  /*4c030*/  STL [R1+0xb4], R21 ;  /* 0x0000b41501007387 */ /* 0x0041e80000100800 */
[----:B0-----:R-:W2:Y:S04]  /*4c040*/  LDL.LU R21, [R1+0x1ea4] ;  /* 0x001ea40001157983 */ /* 0x001ea80000300800 */
[----:B------:R-:W2:Y:S04]  /*4c050*/  LDL R46, [R1+0x14c8] ;  /* 0x0014c800012e7983 */ /* 0x000ea80000100800 */
[----:B------:R-:W2:Y:S04]  /*4c060*/  LDL R27, [R1+0x14cc] ;  /* 0x0014cc00011b7983 */ /* 0x000ea80000100800 */
        /* <DEDUP_REMOVED lines=32> */
[----:B----4-:R-:W-:-:S02]  /*4c270*/  PRMT R13, RZ, 0x7610, R13 ;  /* 0x00007610ff0d7816 */ /* 0x010fc4000000000d */
[----:B--2---:R-:W-:-:S04]  /*4c280*/  @P1 LOP3.LUT R23, R23, R22, RZ, 0x3c, !PT ;  /* 0x0000001617171212 */ /* 0x004fc800078e3cff */
[----:B------:R-:W-:-:S04]  /*4c290*/  @P1 LOP3.LUT R22, R23, R22, RZ, 0x3c, !PT ;  /* 0x0000001617161212 */ /* 0x000fc800078e3cff */
[----:B------:R-:W-:-:S05]  /*4c2a0*/  @P1 LOP3.LUT R23, R23, R22, RZ, 0x3c, !PT ;  /* 0x0000001617171212 */ /* 0x000fca00078e3cff */
[----:B------:R0:W2:Y:S01]  /*4c2b0*/  @P1 LDG.E.U8 R13, desc[UR14][R22.64] ;  /* 0x0000000e160d1981 */ /* 0x0000a2000c1e1100 */
[----:B------:R-:W-:Y:S01]  /*4c2c0*/  PRMT R19, RZ, 0x7610, R19 ;  /* 0x00007610ff137816 */ /* 0x000fe20000000013 */
[----:B0-----:R-:W-:Y:S02]  /*4c2d0*/  @P1 IMAD.MOV.U32 R22, RZ, RZ, R27 ;  /* 0x000000ffff161224 */ /* 0x001fe400078e001b */
[----:B------:R-:W-:-:S05]  /*4c2e0*/  @P1 IMAD.MOV.U32 R23, RZ, RZ, R46 ;  /* 0x000000ffff171224 */ /* 0x000fca00078e002e */
[----:B------:R0:W4:Y:S04]  /*4c2f0*/  @P1 LDG.E.U8 R19, desc[UR14][R22.64] ;  /* 0x0000000e16131981 */ /* 0x000128000c1e1100 */
[----:B--2---:R-:W-:Y:S04]  /*4c300*/  STL [R1+0x1e2c], R13 ;  /* 0x001e2c0d01007387 */ /* 0x004fe80000100800 */
[----:B------:R-:W0:Y:S04]  /*4c310*/  LDL R22, [R1+0x14d0] ;  /* 0x0014d00001167983 */ /* 0x000e280000100800 */
[----:B------:R-:W0:Y:S01]  /*4c320*/  LDL R23, [R1+0x14d4] ;  /* 0x0014d40001177983 */ /* 0x000e220000100800 */
[----:B------:R-:W-:-:S02]  /*4c330*/  ISETP.GT.AND P2, PT, R20, 0x5c, PT ;  /* 0x0000005c1400780c */ /* 0x000fc40003f44270 */
[----:B------:R-:W-:Y:S01]  /*4c340*/  PRMT R57, RZ, 0x7610, R57 ;  /* 0x00007610ff397816 */ /* 0x000fe20000000039 */
[----:B------:R-:W2:Y:S04]  /*4c350*/  LDL R46, [R1+0x14f0] ;  /* 0x0014f000012e7983 */ /* 0x000ea80000100800 */
[----:B------:R-:W2:Y:S06]  /*4c360*/  LDL R27, [R1+0x14f4] ;  /* 0x0014f400011b7983 */ /* 0x000eac0000100800 */
        /* <DEDUP_REMOVED lines=28> */
[----:B------:R-:W-:Y:S02]  /*4c530*/  ISETP.GT.AND P1, PT, R20, 0x5d, PT ;  /* 0x0000005d1400780c */ /* 0x000fe40003f24270 */
[----:B--2---:R-:W-:-:S04]  /*4c540*/  @P2 LOP3.LUT R23, R23, R22, RZ, 0x3c, !PT ;  /* 0x0000001617172212 */ /* 0x004fc800078e3cff */
[----:B------:R-:W-:-:S04]  /*4c550*/  @P2 LOP3.LUT R22, R23, R22, RZ, 0x3c, !PT ;  /* 0x0000001617162212 */ /* 0x000fc800078e3cff */
[----:B------:R-:W-:-:S05]  /*4c560*/  @P2 LOP3.LUT R23, R23, R22, RZ, 0x3c, !PT ;  /* 0x0000001617172212 */ /* 0x000fca00078e3cff */
[----:B------:R0:W2:Y:S01]  /*4c570*/  @P2 LDG.E.U8 R63, desc[UR14][R22.64] ;  /* 0x0000000e163f2981 */ /* 0x0000a2000c1e1100 */
[----:B------:R-:W-:Y:S01]  /*4c580*/  PRMT R17, RZ, 0x7610, R17 ;  /* 0x00007610ff117816 */ /* 0x000fe20000000011 */
[----:B0-----:R-:W-:Y:S02]  /*4c590*/  @P1 IMAD.MOV.U32 R22, RZ, RZ, R27 ;  /* 0x000000ffff161224 */ /* 0x001fe400078e001b */
[----:B------:R-:W-:-:S05]  /*4c5a0*/  @P1 IMAD.MOV.U32 R23, RZ, RZ, R46 ;  /* 0x000000ffff171224 */ /* 0x000fca00078e002e */
[----:B------:R-:W3:Y:S04]  /*4c5b0*/  @P1 LDG.E.U8 R17, desc[UR14][R22.64] ;  /* 0x0000000e16111981 */ /* 0x000ee8000c1e1100 */
[----:B--2---:R0:W-:Y:S04]  /*4c5c0*/  STL [R1+0x78], R63 ;  /* 0x0000783f01007387 */ /* 0x0041e80000100800 */
[----:B0-----:R-:W2:Y:S04]  /*4c5d0*/  LDL.LU R63, [R1+0x1e84] ;  /* 0x001e8400013f7983 */ /* 0x001ea80000300800 */
[----:B------:R-:W2:Y:S04]  /*4c5e0*/  LDL R22, [R1+0x14f8] ;  /* 0x0014f80001167983 */ /* 0x000ea80000100800 */
[----:B------:R-:W2:Y:S01]  /*4c5f0*/  LDL R23, [R1+0x14fc] ;  /* 0x0014fc0001177983 */ /* 0x000ea20000100800 */
[----:B------:R-:W-:-:S03]  /*4c600*/  PRMT R2, RZ, 0x7610, R2 ;  /* 0x00007610ff027816 */ /* 0x000fc60000000002 */
[----:B------:R-:W4:Y:S04]  /*4c610*/  LDL R46, [R1+0x1518] ;  /* 0x00151800012e7983 */ /* 0x000f280000100800 */
[----:B------:R-:W4:Y:S04]  /*4c620*/  LDL R27, [R1+0x151c] ;  /* 0x00151c00011b7983 */ /* 0x000f280000100800 */
[----:B---3--:R-:W-:Y:S01]  /*4c630*/  STL [R1+0x1ddc], R17 ;  /* 0x001ddc1101007387 */ /* 0x008fe20000100800 */
        /* <DEDUP_REMOVED lines=14> */
[----:B------:R-:W-:-:S02]  /*4c720*/  PRMT R4, RZ, 0x7610, R4 ;  /* 0x00007610ff047816 */ /* 0x000fc40000000004 */
        /* <DEDUP_REMOVED lines=8> */
[----:B------:R-:W-:Y:S02]  /*4c7b0*/  PRMT R65, RZ, 0x7610, R65 ;  /* 0x00007610ff417816 */ /* 0x000fe40000000041 */
[----:B------:R-:W-:-:S09]  /*4c7c0*/  PRMT R67, RZ, 0x7610, R67 ;  /* 0x00007610ff437816 */ /* 0x000fd20000000043 */
[----:B0-----:R-:W-:-:S04]  /*4c7d0*/  @P2 LOP3.LUT R23, R23, R22, RZ, 0x3c, !PT ;  /* 0x0000001617172212 */ /* 0x001fc800078e3cff */
[----:B------:R-:W-:-:S04]  /*4c7e0*/  @P2 LOP3.LUT R22, R23, R22, RZ, 0x3c, !PT ;  /* 0x0000001617162212 */ /* 0x000fc800078e3cff */
[----:B------:R-:W-:-:S05]  /*4c7f0*/  @P2 LOP3.LUT R23, R23, R22, RZ, 0x3c, !PT ;  /* 0x0000001617172212 */ /* 0x000fca00078e3cff */
[----:B------:R4:W3:Y:S02]  /*4c800*/  @P2 LDG.E.U8 R65, desc[UR14][R22.64] ;  /* 0x0000000e16412981 */ /* 0x0008e4000c1e1100 */
[----:B----4-:R-:W-:Y:S02]  /*4c810*/  @P2 IMAD.MOV.U32 R22, RZ, RZ, R27 ;  /* 0x000000ffff162224 */ /* 0x010fe400078e001b */
[----:B------:R-:W-:-:S05]  /*4c820*/  @P2 IMAD.MOV.U32 R23, RZ, RZ, R46 ;  /* 0x000000ffff172224 */ /* 0x000fca00078e002e */
[----:B------:R-:W4:Y:S04]  /*4c830*/  @P2 LDG.E.U8 R67, desc[UR14][R22.64] ;  /* 0x0000000e16432981 */ /* 0x000f28000c1e1100 */
[----:B--2---:R-:W-:Y:S04]  /*4c840*/  STL [R1+0x1de8], R4 ;  /* 0x001de80401007387 */ /* 0x004fe80000100800 */
[----:B---3--:R0:W-:Y:S04]  /*4c850*/  STL [R1+0x2e8], R65 ;  /* 0x0002e84101007387 */ /* 0x0081e80000100800 */
[----:B0-----:R-:W2:Y:S04]  /*4c860*/  LDL.LU R65, [R1+0x1e80] ;  /* 0x001e800001417983 */ /* 0x001ea80000300800 */
[----:B------:R-:W3:Y:S04]  /*4c870*/  LDL R46, [R1+0x1540] ;  /* 0x00154000012e7983 */ /* 0x000ee80000100800 */
[----:B------:R-:W2:Y:S04]  /*4c880*/  LDL R27, [R1+0x1544] ;  /* 0x00154400011b7983 */ /* 0x000ea80000100800 */
        /* <DEDUP_REMOVED lines=33> */
[----:B------:R-:W-:-:S05]  /*4caa0*/  @P1 LOP3.LUT R23, R23, R22, RZ, 0x3c, !PT ;  /* 0x0000001617171212 */ /* 0x000fca00078e3cff */
[----:B------:R0:W4:Y:S01]  /*4cab0*/  @P1 LDG.E.U8 R73, desc[UR14][R22.64] ;  /* 0x0000000e16491981 */ /* 0x000122000c1e1100 */
[----:B------:R-:W-:-:S03]  /*4cac0*/  PRMT R26, RZ, 0x7610, R26 ;  /* 0x00007610ff1a7816 */ /* 0x000fc6000000001a */
[----:B--2---:R1:W-:Y:S01]  /*4cad0*/  STL [R1+0x2c8], R43 ;  /* 0x0002c82b01007387 */ /* 0x0043e20000100800 */
[----:B0-----:R-:W-:Y:S02]  /*4cae0*/  @P1 IMAD.MOV.U32 R22, RZ, RZ, R27 ;  /* 0x000000ffff161224 */ /* 0x001fe400078e001b */
[----:B---3--:R-:W-:Y:S01]  /*4caf0*/  @P1 IMAD.MOV.U32 R23, RZ, RZ, R46 ;  /* 0x000000ffff171224 */ /* 0x008fe200078e002e */
[----:B-1----:R-:W2:Y:S04]  /*4cb00*/  LDL R43, [R1+0x155c] ;  /* 0x00155c00012b7983 */ /* 0x002ea80000100800 */
[----:B------:R0:W3:Y:S04]  /*4cb10*/  @P1 LDG.E.U8 R26, desc[UR14][R22.64] ;  /* 0x0000000e161a1981 */ /* 0x0000e8000c1e1100 */
[----:B----4-:R1:W-:Y:S04]  /*4cb20*/  STL [R1+0x2c0], R73 ;  /* 0x0002c04901007387 */ /* 0x0103e80000100800 */
[----:B-1----:R-:W4:Y:S04]  /*4cb30*/  LDL.LU R73, [R1+0x1e70] ;  /* 0x001e700001497983 */ /* 0x002f280000300800 */
[----:B------:R-:W0:Y:S04]  /*4cb40*/  LDL R22, [R1+0x1548] ;  /* 0x0015480001167983 */ /* 0x000e280000100800 */
[----:B------:R-:W0:Y:S01]  /*4cb50*/  LDL R23, [R1+0x154c] ;  /* 0x00154c0001177983 */ /* 0x000e220000100800 */
[----:B------:R-:W-:-:S03]  /*4cb60*/  PRMT R75, RZ, 0x7610, R75 ;  /* 0x00007610ff4b7816 */ /* 0x000fc6000000004b */
[----:B------:R-:W2:Y:S04]  /*4cb70*/  LDL R46, [R1+0x1564] ;  /* 0x00156400012e7983 */ /* 0x000ea80000100800 */
[----:B------:R-:W2:Y:S01]  /*4cb80*/  LDL R27, [R1+0x1568] ;  /* 0x00156800011b7983 */ /* 0x000ea20000100800 */
        /* <DEDUP_REMOVED lines=10> */
[----:B------:R-:W-:-:S02]  /*4cc30*/  ISETP.GT.AND P2, PT, R20, 0x60, PT ;  /* 0x000000601400780c */ /* 0x000fc40003f44270 */
[----:B------:R-:W-:-:S11]  /*4cc40*/  PRMT R77, RZ, 0x7610, R77 ;  /* 0x00007610ff4d7816 */ /* 0x000fd6000000004d */
        /* <DEDUP_REMOVED lines=8> */
[----:B------:R-:W-:Y:S01]  /*4ccd0*/  @P2 IMAD.MOV.U32 R22, RZ, RZ, R43 ;  /* 0x000000ffff162224 */ /* 0x000fe200078e002b */
[----:B------:R-:W-:-:S02]  /*4cce0*/  PRMT R44, RZ, 0x7610, R44 ;  /* 0x00007610ff2c7816 */ /* 0x000fc4000000002c */
[----:B------:R-:W-:Y:S01]  /*4ccf0*/  PRMT R10, RZ, 0x7610, R10 ;  /* 0x00007610ff0a7816 */ /* 0x000fe2000000000a */
[----:B------:R-:W3:Y:S04]  /*4cd00*/  LDL R43, [R1+0x1578] ;  /* 0x00157800012b7983 */ /* 0x000ee80000100800 */
[----:B--2---:R0:W2:Y:S04]  /*4cd10*/  @P2 LDG.E.U8 R42, desc[UR14][R22.64] ;  /* 0x0000000e162a2981 */ /* 0x0040a8000c1e1100 */
[----:B------:R-:W2:Y:S01]  /*4cd20*/  LDL R23, [R1+0x1560] ;  /* 0x0015600001177983 */ /* 0x000ea20000100800 */
[----:B0-----:R-:W-:-:S05]  /*4cd30*/  @P2 IMAD.MOV.U32 R22, RZ, RZ, R46 ;  /* 0x000000ffff162224 */ /* 0x001fca00078e002e */
[----:B--2---:R3:W2:Y:S04]  /*4cd40*/  @P2 LDG.E.U8 R44, desc[UR14][R22.64] ;  /* 0x0000000e162c2981 */ /* 0x0046a8000c1e1100 */
[----:B------:R0:W-:Y:S04]  /*4cd50*/  STL [R1+0x5c], R42 ;  /* 0x00005c2a01007387 */ /* 0x0001e80000100800 */
[----:B------:R-:W4:Y:S01]  /*4cd60*/  LDL R46, [R1+0x1588] ;  /* 0x00158800012e7983 */ /* 0x000f220000100800 */
[----:B---3--:R-:W-:Y:S02]  /*4cd70*/  @P2 IMAD.MOV.U32 R22, RZ, RZ, R26 ;  /* 0x000000ffff162224 */ /* 0x008fe400078e001a */
[----:B------:R-:W-:Y:S01]  /*4cd80*/  @P2 IMAD.MOV.U32 R23, RZ, RZ, R27 ;  /* 0x000000ffff172224 */ /* 0x000fe200078e001b */
[----:B0-----:R-:W3:Y:S04]  /*4cd90*/  LDL R42, [R1+0x157c] ;  /* 0x00157c00012a7983 */ /* 0x001ee80000100800 */
[----:B------:R-:W3:Y:S04]  /*4cda0*/  LDL R27, [R1+0x1580] ;  /* 0x00158000011b7983 */ /* 0x000ee80000100800 */
[----:B------:R-:W3:Y:S04]  /*4cdb0*/  LDL R26, [R1+0x1584] ;  /* 0x00158400011a7983 */ /* 0x000ee80000100800 */
[----:B------:R0:W3:Y:S04]  /*4cdc0*/  @P2 LDG.E.U8 R10, desc[UR14][R22.64] ;  /* 0x0000000e160a2981 */ /* 0x0000e8000c1e1100 */
[----:B--2---:R1:W-:Y:S04]  /*4cdd0*/  STL [R1+0x58], R44 ;  /* 0x0000582c01007387 */ /* 0x0043e80000100800 */
[----:B------:R-:W0:Y:S04]  /*4cde0*/  LDL R22, [R1+0x1570] ;  /* 0x0015700001167983 */ /* 0x000e280000100800 */
[----:B------:R-:W0:Y:S01]  /*4cdf0*/  LDL R23, [R1+0x1574] ;  /* 0x0015740001177983 */ /* 0x000e220000100800 */
[----:B------:R-:W-:-:S02]  /*4ce00*/  ISETP.GT.AND P1, PT, R20, 0x61, PT ;  /* 0x000000611400780c */ /* 0x000fc40003f24270 */
[----:B------:R-:W-:Y:S02]  /*4ce10*/  PRMT R19, RZ, 0x7610, R19 ;  /* 0x00007610ff137816 */ /* 0x000fe40000000013 */
[----:B------:R-:W-:Y:S02]  /*4ce20*/  PRMT R13, RZ, 0x7610, R13 ;  /* 0x00007610ff0d7816 */ /* 0x000fe4000000000d */
[----:B------:R-:W-:Y:S01]  /*4ce30*/  PRMT R47, RZ, 0x7610, R47 ;  /* 0x00007610ff2f7816 */ /* 0x000fe2000000002f */
[----:B-1----:R-:W2:Y:S06]  /*4ce40*/  LDL R44, [R1+0x158c] ;  /* 0x00158c00012c7983 */ /* 0x002eac0000100800 */
[----:B0-----:R-:W-:-:S04]  /*4ce50*/  @P1 LOP3.LUT R23, R23, R22, RZ, 0x3c, !PT ;  /* 0x0000001617171212 */ /* 0x001fc800078e3cff */
[----:B------:R-:W-:-:S04]  /*4ce60*/  @P1 LOP3.LUT R22, R23, R22, RZ, 0x3c, !PT ;  /* 0x0000001617161212 */ /* 0x000fc800078e3cff */
[----:B------:R-:W-:-:S05]  /*4ce70*/  @P1 LOP3.LUT R23, R23, R22, RZ, 0x3c, !PT ;  /* 0x0000001617171212 */ /* 0x000fca00078e3cff */
[----:B------:R3:W2:Y:S02]  /*4ce80*/  @P1 LDG.E.U8 R19, desc[UR14][R22.64] ;  /* 0x0000000e16131981 */ /* 0x0006a4000c1e1100 */
[----:B---3--:R-:W-:Y:S02]  /*4ce90*/  @P1 IMAD.MOV.U32 R22, RZ, RZ, R42 ;  /* 0x000000ffff161224 */ /* 0x008fe400078e002a */
[----:B------:R-:W-:-:S05]  /*4cea0*/  @P1 IMAD.MOV.U32 R23, RZ, RZ, R43 ;  /* 0x000000ffff171224 */ /* 0x000fca00078e002b */
[----:B------:R0:W3:Y:S02]  /*4ceb0*/  @P1 LDG.E.U8 R13, desc[UR14][R22.64] ;  /* 0x0000000e160d1981 */ /* 0x0000e4000c1e1100 */
[----:B0-----:R-:W-:Y:S02]  /*4cec0*/  @P1 IMAD.MOV.U32 R22, RZ, RZ, R26 ;  /* 0x000000ffff161224 */ /* 0x001fe400078e001a */
[----:B------:R-:W-:-:S05]  /*4ced0*/  @P1 IMAD.MOV.U32 R23, RZ, RZ, R27 ;  /* 0x000000ffff171224 */ /* 0x000fca00078e001b */
[----:B------:R4:W3:Y:S04]  /*4cee0*/  @P1 LDG.E.U8 R47, desc[UR14][R22.64] ;  /* 0x0000000e162f1981 */ /* 0x0008e8000c1e1100 */
[----:B------:R-:W-:Y:S01]  /*4cef0*/  STL [R1+0x1e58], R10 ;  /* 0x001e580a01007387 */ /* 0x000fe20000100800 */
[----:B------:R-:W-:Y:S01]  /*4cf00*/  PRMT R11, RZ, 0x7610, R11 ;  /* 0x00007610ff0b7816 */ /* 0x000fe2000000000b */
[----:B----4-:R-:W-:Y:S02]  /*4cf10*/  @P1 IMAD.MOV.U32 R23, RZ, RZ, R46 ;  /* 0x000000ffff171224 */ /* 0x010fe400078e002e */
[----:B--2---:R-:W-:-:S05]  /*4cf20*/  @P1 IMAD.MOV.U32 R22, RZ, RZ, R44 ;  /* 0x000000ffff161224 */ /* 0x004fca00078e002c */
[----:B------:R-:W2:Y:S04]  /*4cf30*/  @P1 LDG.E.U8 R11, desc[UR14][R22.64] ;  /* 0x0000000e160b1981 */ /* 0x000ea8000c1e1100 */
[----:B------:R-:W-:Y:S04]  /*4cf40*/  STL [R1+0x1e50], R19 ;  /* 0x001e501301007387 */ /* 0x000fe80000100800 */
[----:B------:R-:W4:Y:S04]  /*4cf50*/  LDL R43, [R1+0x1590] ;  /* 0x00159000012b7983 */ /* 0x000f280000100800 */
[----:B------:R-:W4:Y:S04]  /*4cf60*/  LDL R42, [R1+0x1594] ;  /* 0x00159400012a7983 */ /* 0x000f280000100800 */
[----:B---3--:R0:W-:Y:S04]  /*4cf70*/  STL [R1+0x1e54], R13 ;  /* 0x001e540d01007387 */ /* 0x0081e80000100800 */
[----:B------:R-:W3:Y:S04]  /*4cf80*/  LDL R27, [R1+0x1598] ;  /* 0x00159800011b7983 */ /* 0x000ee80000100800 */
[----:B------:R-:W3:Y:S04]  /*4cf90*/  LDL R26, [R1+0x159c] ;  /* 0x00159c00011a7983 */ /* 0x000ee80000100800 */
[----:B------:R1:W-:Y:S04]  /*4cfa0*/  STL [R1+0x48], R47 ;  /* 0x0000482f01007387 */ /* 0x0003e80000100800 */
[----:B------:R-:W3:Y:S04]  /*4cfb0*/  LDL R46, [R1+0x15a4] ;  /* 0x0015a400012e7983 */ /* 0x000ee80000100800 */
[----:B------:R-:W3:Y:S04]  /*4cfc0*/  LDL R44, [R1+0x15a8] ;  /* 0x0015a800012c7983 */ /* 0x000ee80000100800 */
[----:B0-----:R-:W3:Y:S04]  /*4cfd0*/  LDL R13, [R1+0x15ac] ;  /* 0x0015ac00010d7983 */ /* 0x001ee80000100800 */
[----:B-1----:R-:W3:Y:S01]  /*4cfe0*/  LDL R47, [R1+0x15a0] ;  /* 0x0015a000012f7983 */ /* 0x002ee20000100800 */
[----:B------:R-:W-:-:S02]  /*4cff0*/  ISETP.GT.AND P2, PT, R20, 0x62, PT ;  /* 0x000000621400780c */ /* 0x000fc40003f44270 */
[----:B------:R-:W-:Y:S02]  /*4d000*/  PRMT R16, RZ, 0x7610, R16 ;  /* 0x00007610ff107816 */ /* 0x000fe40000000010 */
[----:B------:R-:W-:Y:S02]  /*4d010*/  PRMT R0, RZ, 0x7610, R0 ;  /* 0x00007610ff007816 */ /* 0x000fe40000000000 */
[----:B------:R-:W-:Y:S02]  /*4d020*/  PRMT R45, RZ, 0x7610, R45 ;  /* 0x00007610ff2d7816 */ /* 0x000fe4000000002d */
[----:B------:R-:W-:Y:S01]  /*4d030*/  PRMT R12, RZ, 0x7610, R12 ;  /* 0x00007610ff0c7816 */ /* 0x000fe2000000000c */
[----:B--2---:R-:W-:Y:S04]  /*4d040*/  STL [R1+0x1e5c], R11 ;  /* 0x001e5c0b01007387 */ /* 0x004fe80000100800 */
[----:B----4-:R-:W-:-:S02]  /*4d050*/  @P2 IMAD.MOV.U32 R23, RZ, RZ, R43 ;  /* 0x000000ffff172224 */ /* 0x010fc400078e002b */
[----:B------:R-:W-:Y:S01]  /*4d060*/  @P2 IMAD.MOV.U32 R22, RZ, RZ, R42 ;  /* 0x000000ffff162224 */ /* 0x000fe200078e002a */
[----:B------:R-:W2:Y:S04]  /*4d070*/  LDL R43, [R1+0x15b0] ;  /* 0x0015b000012b7983 */ /* 0x000ea80000100800 */
[----:B------:R-:W4:Y:S04]  /*4d080*/  LDL R42, [R1+0x15b4] ;  /* 0x0015b400012a7983 */ /* 0x000f280000100800 */
[----:B------:R3:W2:Y:S02]  /*4d090*/  @P2 LDG.E.U8 R16, desc[UR14][R22.64] ;  /* 0x0000000e16102981 */ /* 0x0006a4000c1e1100 */
[----:B---3--:R-:W-:-:S02]  /*4d0a0*/  @P2 IMAD.MOV.U32 R23, RZ, RZ, R27 ;  /* 0x000000ffff172224 */ /* 0x008fc400078e001b */
[----:B------:R-:W-:-:S05]  /*4d0b0*/  @P2 IMAD.MOV.U32 R22, RZ, RZ, R26 ;  /* 0x000000ffff162224 */ /* 0x000fca00078e001a */
[----:B------:R0:W3:Y:S02]  /*4d0c0*/  @P2 LDG.E.U8 R0, desc[UR14][R22.64] ;  /* 0x0000000e16002981 */ /* 0x0000e4000c1e1100 */
[----:B0-----:R-:W-:Y:S02]  /*4d0d0*/  @P2 IMAD.MOV.U32 R22, RZ, RZ, R46 ;  /* 0x000000ffff162224 */ /* 0x001fe400078e002e */
[----:B------:R-:W-:-:S05]  /*4d0e0*/  @P2 IMAD.MOV.U32 R23, RZ, RZ, R47 ;  /* 0x000000ffff172224 */ /* 0x000fca00078e002f */
[----:B------:R0:W4:Y:S02]  /*4d0f0*/  @P2 LDG.E.U8 R45, desc[UR14][R22.64] ;  /* 0x0000000e162d2981 */ /* 0x000124000c1e1100 */
[----:B0-----:R-:W-:Y:S02]  /*4d100*/  @P2 IMAD.MOV.U32 R22, RZ, RZ, R13 ;  /* 0x000000ffff162224 */ /* 0x001fe400078e000d */
[----:B------:R-:W-:-:S05]  /*4d110*/  @P2 IMAD.MOV.U32 R23, RZ, RZ, R44 ;  /* 0x000000ffff172224 */ /* 0x000fca00078e002c */
[----:B------:R4:W4:Y:S01]  /*4d120*/  @P2 LDG.E.U8 R12, desc[UR14][R22.64] ;  /* 0x0000000e160c2981 */ /* 0x000922000c1e1100 */
[----:B------:R-:W-:Y:S02]  /*4d130*/  ISETP.GT.AND P1, PT, R20, 0x63, PT ;  /* 0x000000631400780c */ /* 0x000fe40003f24270 */
[----:B------:R-:W-:Y:S01]  /*4d140*/  PRMT R18, RZ, 0x7610, R18 ;  /* 0x00007610ff127816 */ /* 0x000fe20000000012 */
[----:B--2---:R0:W-:Y:S04]  /*4d150*/  STL [R1+0x40], R16 ;  /* 0x0000401001007387 */ /* 0x0041e80000100800 */
[----:B0-----:R-:W2:Y:S04]  /*4d160*/  LDL.LU R16, [R1+0x1e64] ;  /* 0x001e640001107983 */ /* 0x001ea80000300800 */
[----:B------:R-:W2:Y:S04]  /*4d170*/  LDL R27, [R1+0x15b8] ;  /* 0x0015b800011b7983 */ /* 0x000ea80000100800 */
[----:B------:R-:W2:Y:S04]  /*4d180*/  LDL R26, [R1+0x15bc] ;  /* 0x0015bc00011a7983 */ /* 0x000ea80000100800 */
[----:B---3--:R-:W-:Y:S04]  /*4d190*/  STL [R1+0x3c], R0 ;  /* 0x00003c0001007387 */ /* 0x008fe80000100800 */
[----:B------:R-:W3:Y:S04]  /*4d1a0*/  LDL R46, [R1+0x15c0] ;  /* 0x0015c000012e7983 */ /* 0x000ee80000100800 */
[----:B------:R-:W3:Y:S01]  /*4d1b0*/  LDL R13, [R1+0x15c4] ;  /* 0x0015c400010d7983 */ /* 0x000ee20000100800 */
[----:B----4-:R-:W-:-:S02]  /*4d1c0*/  @P1 IMAD.MOV.U32 R22, RZ, RZ, R42 ;  /* 0x000000ffff161224 */ /* 0x010fc400078e002a */
[----:B------:R-:W-:-:S05]  /*4d1d0*/  @P1 IMAD.MOV.U32 R23, RZ, RZ, R43 ;  /* 0x000000ffff171224 */ /* 0x000fca00078e002b */
[----:B------:R2:W4:Y:S04]  /*4d1e0*/  @P1 LDG.E.U8 R18, desc[UR14][R22.64] ;  /* 0x0000000e16121981 */ /* 0x000528000c1e1100 */
[----:B------:R-:W-:Y:S04]  /*4d1f0*/  STL [R1+0x1e60], R12 ;  /* 0x001e600c01007387 */ /* 0x000fe80000100800 */
[----:B------:R0:W-:Y:S04]  /*4d200*/  STL [R1+0x38], R45 ;  /* 0x0000382d01007387 */ /* 0x0001e80000100800 */
[----:B------:R-:W4:Y:S04]  /*4d210*/  LDL R44, [R1+0x15cc] ;  /* 0x0015cc00012c7983 */ /* 0x000f280000100800 */
[----:B0-----:R-:W4:Y:S01]  /*4d220*/  LDL R45, [R1+0x15c8] ;  /* 0x0015c800012d7983 */ /* 0x001f220000100800 */
[----:B------:R-:W-:-:S02]  /*4d230*/  PRMT R4, RZ, 0x7610, R4 ;  /* 0x00007610ff047816 */ /* 0x000fc40000000004 */
[----:B------:R-:W-:Y:S02]  /*4d240*/  PRMT R3, RZ, 0x7610, R3 ;  /* 0x00007610ff037816 */ /* 0x000fe40000000003 */
[----:B------:R-:W-:Y:S01]  /*4d250*/  PRMT R2, RZ, 0x7610, R2 ;  /* 0x00007610ff027816 */ /* 0x000fe20000000002 */
[----:B--2---:R-:W-:Y:S02]  /*4d260*/  @P1 IMAD.MOV.U32 R23, RZ, RZ, R27 ;  /* 0x000000ffff171224 */ /* 0x004fe400078e001b */
[----:B------:R-:W-:-:S05]  /*4d270*/  @P1 IMAD.MOV.U32 R22, RZ, RZ, R26 ;  /* 0x000000ffff161224 */ /* 0x000fca00078e001a */
[----:B------:R3:W2:Y:S02]  /*4d280*/  @P1 LDG.E.U8 R4, desc[UR14][R22.64] ;  /* 0x0000000e16041981 */ /* 0x0006a4000c1e1100 */
[----:B---3--:R-:W-:Y:S02]  /*4d290*/  @P1 IMAD.MOV.U32 R22, RZ, RZ, R13 ;  /* 0x000000ffff161224 */ /* 0x008fe400078e000d */
[----:B------:R-:W-:-:S05]  /*4d2a0*/  @P1 IMAD.MOV.U32 R23, RZ, RZ, R46 ;  /* 0x000000ffff171224 */ /* 0x000fca00078e002e */
[----:B------:R0:W3:Y:S04]  /*4d2b0*/  @P1 LDG.E.U8 R3, desc[UR14][R22.64] ;  /* 0x0000000e16031981 */ /* 0x0000e8000c1e1100 */
[----:B----4-:R-:W-:Y:S04]  /*4d2c0*/  STL [R1+0x1e34], R18 ;  /* 0x001e341201007387 */ /* 0x010fe80000100800 */
[----:B------:R-:W4:Y:S04]  /*4d2d0*/  LDL R43, [R1+0x15d0] ;  /* 0x0015d000012b7983 */ /* 0x000f280000100800 */
[----:B------:R-:W4:Y:S04]  /*4d2e0*/  LDL R42, [R1+0x15d4] ;  /* 0x0015d400012a7983 */ /* 0x000f280000100800 */
[----:B------:R-:W4:Y:S04]  /*4d2f0*/  LDL R27, [R1+0x15d8] ;  /* 0x0015d800011b7983 */ /* 0x000f280000100800 */
[----:B------:R-:W4:Y:S01]  /*4d300*/  LDL R26, [R1+0x15dc] ;  /* 0x0015dc00011a7983 */ /* 0x000f220000100800 */
[----:B0-----:R-:W-:-:S02]  /*4d310*/  @P1 IMAD.MOV.U32 R22, RZ, RZ, R44 ;  /* 0x000000ffff161224 */ /* 0x001fc400078e002c */
[----:B------:R-:W-:-:S05]  /*4d320*/  @P1 IMAD.MOV.U32 R23, RZ, RZ, R45 ;  /* 0x000000ffff171224 */ /* 0x000fca00078e002d */
[----:B------:R4:W4:Y:S01]  /*4d330*/  @P1 LDG.E.U8 R2, desc[UR14][R22.64] ;  /* 0x0000000e16021981 */ /* 0x000922000c1e1100 */
[----:B------:R-:W-:Y:S02]  /*4d340*/  ISETP.GT.AND P2, PT, R20, 0x64, PT ;  /* 0x000000641400780c */ /* 0x000fe40003f44270 */
[----:B------:R-:W-:Y:S01]  /*4d350*/  PRMT R17, RZ, 0x7610, R17 ;  /* 0x00007610ff117816 */ /* 0x000fe20000000011 */
[----:B--2---:R-:W-:Y:S04]  /*4d360*/  STL [R1+0x1e38], R4 ;  /* 0x001e380401007387 */ /* 0x004fe80000100800 */
[----:B------:R-:W2:Y:S04]  /*4d370*/  LDL R13, [R1+0x15e0] ;  /* 0x0015e000010d7983 */ /* 0x000ea80000100800 */
[----:B------:R-:W2:Y:S04]  /*4d380*/  LDL R12, [R1+0x15e4] ;  /* 0x0015e400010c7983 */ /* 0x000ea80000100800 */
[----:B---3--:R0:W-:Y:S01]  /*4d390*/  STL [R1+0x1e3c], R3 ;  /* 0x001e3c0301007387 */ /* 0x0081e20000100800 */
[----:B----4-:R-:W-:-:S02]  /*4d3a0*/  @P2 IMAD.MOV.U32 R23, RZ, RZ, R43 ;  /* 0x000000ffff172224 */ /* 0x010fc400078e002b */
[----:B------:R-:W-:Y:S01]  /*4d3b0*/  @P2 IMAD.MOV.U32 R22, RZ, RZ, R42 ;  /* 0x000000ffff162224 */ /* 0x000fe200078e002a */
[----:B0-----:R-:W-:-:S06]  /*4d3c0*/  PRMT R3, RZ, 0x7610, R3 ;  /* 0x00007610ff037816 */ /* 0x001fcc0000000003 */
[----:B------:R0:W3:Y:S02]  /*4d3d0*/  @P2 LDG.E.U8 R3, desc[UR14][R22.64] ;  /* 0x0000000e16032981 */ /* 0x0000e4000c1e1100 */
[----:B0-----:R-:W-:Y:S02]  /*4d3e0*/  @P2 IMAD.MOV.U32 R22, RZ, RZ, R26 ;  /* 0x000000ffff162224 */ /* 0x001fe400078e001a */
[----:B------:R-:W-:-:S05]  /*4d3f0*/  @P2 IMAD.MOV.U32 R23, RZ, RZ, R27 ;  /* 0x000000ffff172224 */ /* 0x000fca00078e001b */
[----:B------:R2:W4:Y:S04]  /*4d400*/  @P2 LDG.E.U8 R17, desc[UR14][R22.64] ;  /* 0x0000000e16112981 */ /* 0x000528000c1e1100 */
[----:B------:R-:W-:Y:S04]  /*4d410*/  STL [R1+0x1e40], R2 ;  /* 0x001e400201007387 */ /* 0x000fe80000100800 */
[----:B------:R-:W4:Y:S04]  /*4d420*/  LDL R42, [R1+0x15ec] ;  /* 0x0015ec00012a7983 */ /* 0x000f280000100800 */
[----:B------:R-:W4:Y:S01]  /*4d430*/  LDL R43, [R1+0x15e8] ;  /* 0x0015e800012b7983 */ /* 0x000f220000100800 */
[----:B------:R-:W-:-:S02]  /*4d440*/  PRMT R9, RZ, 0x7610, R9 ;  /* 0x00007610ff097816 */ /* 0x000fc40000000009 */
[----:B------:R-:W-:Y:S01]  /*4d450*/  PRMT R14, RZ, 0x7610, R14 ;  /* 0x00007610ff0e7816 */ /* 0x000fe2000000000e */
[----:B------:R-:W4:Y:S01]  /*4d460*/  LDL R4, [R1+0x15f0] ;  /* 0x0015f00001047983 */ /* 0x000f220000100800 */
[----:B--2---:R-:W-:Y:S02]  /*4d470*/  @P2 IMAD.MOV.U32 R23, RZ, RZ, R13 ;  /* 0x000000ffff172224 */ /* 0x004fe400078e000d */
[----:B------:R-:W-:-:S05]  /*4d480*/  @P2 IMAD.MOV.U32 R22, RZ, RZ, R12 ;  /* 0x000000ffff162224 */ /* 0x000fca00078e000c */
[----:B------:R4:W2:Y:S04]  /*4d490*/  @P2 LDG.E.U8 R9, desc[UR14][R22.64] ;  /* 0x0000000e16092981 */ /* 0x0008a8000c1e1100 */
[----:B---3--:R0:W-:Y:S04]  /*4d4a0*/  STL [R1+0x20], R3 ;  /* 0x0000200301007387 */ /* 0x0081e80000100800 */
[----:B0-----:R-:W3:Y:S01]  /*4d4b0*/  LDL R3, [R1+0x15f4] ;  /* 0x0015f40001037983 */ /* 0x001ee20000100800 */
[----:B----4-:R-:W-:Y:S02]  /*4d4c0*/  @P2 IMAD.MOV.U32 R22, RZ, RZ, R42 ;  /* 0x000000ffff162224 */ /* 0x010fe400078e002a */
[----:B------:R-:W-:-:S05]  /*4d4d0*/  @P2 IMAD.MOV.U32 R23, RZ, RZ, R43 ;  /* 0x000000ffff172224 */ /* 0x000fca00078e002b */
[----:B------:R0:W4:Y:S04]  /*4d4e0*/  @P2 LDG.E.U8 R14, desc[UR14][R22.64] ;  /* 0x0000000e160e2981 */ /* 0x000128000c1e1100 */
[----:B------:R-:W-:Y:S04]  /*4d4f0*/  STL [R1+0x1e44], R17 ;  /* 0x001e441101007387 */ /* 0x000fe80000100800 */
[----:B------:R-:W4:Y:S04]  /*4d500*/  LDL R27, [R1+0x15f8] ;  /* 0x0015f800011b7983 */ /* 0x000f280000100800 */
[----:B------:R-:W4:Y:S01]  /*4d510*/  LDL R26, [R1+0x15fc] ;  /* 0x0015fc00011a7983 */ /* 0x000f220000100800 */
[----:B------:R-:W-:-:S03]  /*4d520*/  ISETP.GT.AND P1, PT, R20, 0x65, PT ;  /* 0x000000651400780c */ /* 0x000fc60003f24270 */
[----:B------:R-:W4:Y:S04]  /*4d530*/  LDL R13, [R1+0x1600] ;  /* 0x00160000010d7983 */ /* 0x000f280000100800 */
[----:B------:R-:W4:Y:S01]  /*4d540*/  LDL R12, [R1+0x1604] ;  /* 0x00160400010c7983 */ /* 0x000f220000100800 */
[----:B------:R-:W-:-:S05]  /*4d550*/  PRMT R5, RZ, 0x7610, R5 ;  /* 0x00007610ff057816 */ /* 0x000fca0000000005 */
[----:B0-----:R-:W-:Y:S01]  /*4d560*/  @P1 IMAD.MOV.U32 R23, RZ, RZ, R4 ;  /* 0x000000ffff171224 */ /* 0x001fe200078e0004 */
[----:B------:R-:W-:Y:S01]  /*4d570*/  PRMT R6, RZ, 0x7610, R6 ;  /* 0x00007610ff067816 */ /* 0x000fe20000000006 */
[----:B--2---:R-:W-:Y:S01]  /*4d580*/  STL [R1+0x1e48], R9 ;  /* 0x001e480901007387 */ /* 0x004fe20000100800 */
[----:B---3--:R-:W-:-:S05]  /*4d590*/  @P1 IMAD.MOV.U32 R22, RZ, RZ, R3 ;  /* 0x000000ffff161224 */ /* 0x008fca00078e0003 */
[----:B------:R0:W2:Y:S04]  /*4d5a0*/  @P1 LDG.E.U8 R5, desc[UR14][R22.64] ;  /* 0x0000000e16051981 */ /* 0x0000a8000c1e1100 */
[----:B----4-:R-:W-:Y:S04]  /*4d5b0*/  STL [R1+0x1e4c], R14 ;  /* 0x001e4c0e01007387 */ /* 0x010fe80000100800 */
[----:B------:R-:W3:Y:S04]  /*4d5c0*/  LDL R4, [R1+0x1608] ;  /* 0x0016080001047983 */ /* 0x000ee80000100800 */
[----:B------:R-:W4:Y:S01]  /*4d5d0*/  LDL R3, [R1+0x160c] ;  /* 0x00160c0001037983 */ /* 0x000f220000100800 */
[----:B0-----:R-:W-:-:S02]  /*4d5e0*/  @P1 IMAD.MOV.U32 R22, RZ, RZ, R26 ;  /* 0x000000ffff161224 */ /* 0x001fc400078e001a */
[----:B------:R-:W-:-:S05]  /*4d5f0*/  @P1 IMAD.MOV.U32 R23, RZ, RZ, R27 ;  /* 0x000000ffff171224 */ /* 0x000fca00078e001b */
[----:B------:R0:W4:Y:S01]  /*4d600*/  @P1 LDG.E.U8 R6, desc[UR14][R22.64] ;  /* 0x0000000e16061981 */ /* 0x000122000c1e1100 */
[----:B------:R-:W-:Y:S02]  /*4d610*/  PRMT R7, RZ, 0x7610, R7 ;  /* 0x00007610ff077816 */ /* 0x000fe40000000007 */
[----:B------:R-:W-:Y:S01]  /*4d620*/  PRMT R15, RZ, 0x7610, R15 ;  /* 0x00007610ff0f7816 */ /* 0x000fe2000000000f */
[----:B0-----:R-:W-:Y:S02]  /*4d630*/  @P1 IMAD.MOV.U32 R22, RZ, RZ, R12 ;  /* 0x000000ffff161224 */ /* 0x001fe400078e000c */
[----:B------:R-:W-:-:S05]  /*4d640*/  @P1 IMAD.MOV.U32 R23, RZ, RZ, R13 ;  /* 0x000000ffff171224 */ /* 0x000fca00078e000d */
[----:B------:R3:W4:Y:S04]  /*4d650*/  @P1 LDG.E.U8 R7, desc[UR14][R22.64] ;  /* 0x0000000e16071981 */ /* 0x000728000c1e1100 */
[----:B--2---:R0:W-:Y:S04]  /*4d660*/  STL [R1+0x1dec], R5 ;  /* 0x001dec0501007387 */ /* 0x0041e80000100800 */
[----:B------:R-:W2:Y:S04]  /*4d670*/  LDL R42, [R1+0x1610] ;  /* 0x00161000012a7983 */ /* 0x000ea80000100800 */
[----:B0-----:R-:W2:Y:S01]  /*4d680*/  LDL R5, [R1+0x1614] ;  /* 0x0016140001057983 */ /* 0x001ea20000100800 */
[----:B---3--:R-:W-:-:S02]  /*4d690*/  @P1 IMAD.MOV.U32 R23, RZ, RZ, R4 ;  /* 0x000000ffff171224 */ /* 0x008fc400078e0004 */
[----:B----4-:R-:W-:-:S05]  /*4d6a0*/  @P1 IMAD.MOV.U32 R22, RZ, RZ, R3 ;  /* 0x000000ffff161224 */ /* 0x010fca00078e0003 */
[----:B------:R2:W3:Y:S04]  /*4d6b0*/  @P1 LDG.E.U8 R15, desc[UR14][R22.64] ;  /* 0x0000000e160f1981 */ /* 0x0004e8000c1e1100 */
[----:B------:R0:W-:Y:S04]  /*4d6c0*/  STL [R1+0x1df0], R6 ;  /* 0x001df00601007387 */ /* 0x0001e80000100800 */
[----:B------:R-:W4:Y:S04]  /*4d6d0*/  LDL R13, [R1+0x1618] ;  /* 0x00161800010d7983 */ /* 0x000f280000100800 */
[----:B------:R-:W4:Y:S04]  /*4d6e0*/  LDL R12, [R1+0x161c] ;  /* 0x00161c00010c7983 */ /* 0x000f280000100800 */
[----:B------:R-:W4:Y:S04]  /*4d6f0*/  LDL R27, [R1+0x1620] ;  /* 0x00162000011b7983 */ /* 0x000f280000100800 */
[----:B------:R-:W4:Y:S01]  /*4d700*/  LDL R26, [R1+0x1624] ;  /* 0x00162400011a7983 */ /* 0x000f220000100800 */
[----:B------:R-:W-:-:S03]  /*4d710*/  ISETP.GT.AND P2, PT, R20, 0x66, PT ;  /* 0x000000661400780c */ /* 0x000fc60003f44270 */
[----:B------:R-:W-:Y:S04]  /*4d720*/  STL [R1+0x1df4], R7 ;  /* 0x001df40701007387 */ /* 0x000fe80000100800 */
[----:B------:R-:W4:Y:S04]  /*4d730*/  LDL R4, [R1+0x1628] ;  /* 0x0016280001047983 */ /* 0x000f280000100800 */
[----:B------:R-:W4:Y:S01]  /*4d740*/  LDL R3, [R1+0x162c] ;  /* 0x00162c0001037983 */ /* 0x000f220000100800 */
[----:B------:R-:W-:Y:S02]  /*4d750*/  PRMT R41, RZ, 0x7610, R41 ;  /* 0x00007610ff297816 */ /* 0x000fe40000000029 */
[----:B------:R-:W-:Y:S01]  /*4d760*/  PRMT R40, RZ, 0x7610, R40 ;  /* 0x00007610ff287816 */ /* 0x000fe20000000028 */
[----:B--2---:R-:W-:-:S02]  /*4d770*/  @P2 IMAD.MOV.U32 R23, RZ, RZ, R42 ;  /* 0x000000ffff172224 */ /* 0x004fc400078e002a */
[----:B------:R-:W-:-:S05]  /*4d780*/  @P2 IMAD.MOV.U32 R22, RZ, RZ, R5 ;  /* 0x000000ffff162224 */ /* 0x000fca00078e0005 */
[----:B------:R4:W2:Y:S04]  /*4d790*/  @P2 LDG.E.U8 R41, desc[UR14][R22.64] ;  /* 0x0000000e16292981 */ /* 0x0008a8000c1e1100 */
[----:B---3--:R-:W-:Y:S04]  /*4d7a0*/  STL [R1+0x1df8], R15 ;  /* 0x001df80f01007387 */ /* 0x008fe80000100800 */
[----:B0-----:R-:W3:Y:S04]  /*4d7b0*/  LDL R6, [R1+0x1630] ;  /* 0x0016300001067983 */ /* 0x001ee80000100800 */
[----:B------:R-:W2:Y:S01]  /*4d7c0*/  LDL R5, [R1+0x1634] ;  /* 0x0016340001057983 */ /* 0x000ea20000100800 */
[----:B----4-:R-:W-:-:S02]  /*4d7d0*/  @P2 IMAD.MOV.U32 R22, RZ, RZ, R12 ;  /* 0x000000ffff162224 */ /* 0x010fc400078e000c */
[----:B------:R-:W-:Y:S01]  /*4d7e0*/  @P2 IMAD.MOV.U32 R23, RZ, RZ, R13 ;  /* 0x000000ffff172224 */ /* 0x000fe200078e000d */
[----:B------:R-:W4:Y:S04]  /*4d7f0*/  LDL R12, [R1+0x163c] ;  /* 0x00163c00010c7983 */ /* 0x000f280000100800 */
[----:B------:R-:W4:Y:S04]  /*4d800*/  LDL R13, [R1+0x1638] ;  /* 0x00163800010d7983 */ /* 0x000f280000100800 */
[----:B------:R0:W4:Y:S02]  /*4d810*/  @P2 LDG.E.U8 R40, desc[UR14][R22.64] ;  /* 0x0000000e16282981 */ /* 0x000124000c1e1100 */
[----:B0-----:R-:W-:-:S02]  /*4d820*/  @P2 IMAD.MOV.U32 R22, RZ, RZ, R26 ;  /* 0x000000ffff162224 */ /* 0x001fc400078e001a */
[----:B------:R-:W-:Y:S01]  /*4d830*/  @P2 IMAD.MOV.U32 R23, RZ, RZ, R27 ;  /* 0x000000ffff172224 */ /* 0x000fe200078e001b */
[----:B------:R-:W4:Y:S04]  /*4d840*/  LDL R26, [R1+0x1644] ;  /* 0x00164400011a7983 */ /* 0x000f280000100800 */
[----:B------:R-:W4:Y:S01]  /*4d850*/  LDL R27, [R1+0x1640] ;  /* 0x00164000011b7983 */ /* 0x000f220000100800 */
[----:B------:R-:W-:Y:S02]  /*4d860*/  PRMT R39, RZ, 0x7610, R39 ;  /* 0x00007610ff277816 */ /* 0x000fe40000000027 */
[----:B------:R-:W-:Y:S02]  /*4d870*/  ISETP.GT.AND P1, PT, R20, 0x67, PT ;  /* 0x000000671400780c */ /* 0x000fe40003f24270 */
[----:B------:R-:W-:-:S02]  /*4d880*/  PRMT R38, RZ, 0x7610, R38 ;  /* 0x00007610ff267816 */ /* 0x000fc40000000026 */
[----:B------:R0:W4:Y:S02]  /*4d890*/  @P2 LDG.E.U8 R39, desc[UR14][R22.64] ;  /* 0x0000000e16272981 */ /* 0x000124000c1e1100 */
[----:B0-----:R-:W-:Y:S02]  /*4d8a0*/  @P2 IMAD.MOV.U32 R22, RZ, RZ, R3 ;  /* 0x000000ffff162224 */ /* 0x001fe400078e0003 */
[----:B------:R-:W-:Y:S01]  /*4d8b0*/  @P2 IMAD.MOV.U32 R23, RZ, RZ, R4 ;  /* 0x000000ffff172224 */ /* 0x000fe200078e0004 */
[----:B------:R-:W4:Y:S04]  /*4d8c0*/  LDL R3, [R1+0x164c] ;  /* 0x00164c0001037983 */ /* 0x000f280000100800 */
[----:B------:R-:W4:Y:S04]  /*4d8d0*/  LDL R4, [R1+0x1648] ;  /* 0x0016480001047983 */ /* 0x000f280000100800 */
[----:B------:R3:W4:Y:S01]  /*4d8e0*/  @P2 LDG.E.U8 R38, desc[UR14][R22.64] ;  /* 0x0000000e16262981 */ /* 0x000722000c1e1100 */
[----:B------:R-:W-:-:S02]  /*4d8f0*/  PRMT R37, RZ, 0x7610, R37 ;  /* 0x00007610ff257816 */ /* 0x000fc40000000025 */
[----:B------:R-:W-:Y:S01]  /*4d900*/  PRMT R36, RZ, 0x7610, R36 ;  /* 0x00007610ff247816 */ /* 0x000fe20000000024 */
[----:B---3--:R-:W-:Y:S02]  /*4d910*/  @P1 IMAD.MOV.U32 R23, RZ, RZ, R6 ;  /* 0x000000ffff171224 */ /* 0x008fe400078e0006 */
[----:B--2---:R-:W-:Y:S01]  /*4d920*/  @P1 IMAD.MOV.U32 R22, RZ, RZ, R5 ;  /* 0x000000ffff161224 */ /* 0x004fe200078e0005 */
[----:B------:R-:W2:Y:S04]  /*4d930*/  LDL R6, [R1+0x1650] ;  /* 0x0016500001067983 */ /* 0x000ea80000100800 */
[----:B------:R-:W3:Y:S04]  /*4d940*/  LDL R5, [R1+0x1654] ;  /* 0x0016540001057983 */ /* 0x000ee80000100800 */
[----:B------:R4:W3:Y:S02]  /*4d950*/  @P1 LDG.E.U8 R37, desc[UR14][R22.64] ;  /* 0x0000000e16251981 */ /* 0x0008e4000c1e1100 */
        /* <DEDUP_REMOVED lines=11> */
[----:B------:R-:W-:Y:S01]  /*4da10*/  PRMT R34, RZ, 0x7610, R34 ;  /* 0x00007610ff227816 */ /* 0x000fe20000000022 */
[----:B------:R-:W-:Y:S04]  /*4da20*/  STL [R1+0x264], R41 ;  /* 0x0002642901007387 */ /* 0x000fe80000100800 */
[----:B------:R0:W4:Y:S02]  /*4da30*/  @P1 LDG.E.U8 R35, desc[UR14][R22.64] ;  /* 0x0000000e16231981 */ /* 0x000124000c1e1100 */
[----:B0-----:R-:W-:-:S02]  /*4da40*/  @P1 IMAD.MOV.U32 R22, RZ, RZ, R3 ;  /* 0x000000ffff161224 */ /* 0x001fc400078e0003 */
[----:B------:R-:W-:Y:S01]  /*4da50*/  @P1 IMAD.MOV.U32 R23, RZ, RZ, R4 ;  /* 0x000000ffff171224 */ /* 0x000fe200078e0004 */
[----:B------:R-:W4:Y:S04]  /*4da60*/  LDL R3, [R1+0x166c] ;  /* 0x00166c0001037983 */ /* 0x000f280000100800 */
[----:B------:R-:W4:Y:S04]  /*4da70*/  LDL R4, [R1+0x1668] ;  /* 0x0016680001047983 */ /* 0x000f280000100800 */
[----:B------:R2:W4:Y:S04]  /*4da80*/  @P1 LDG.E.U8 R34, desc[UR14][R22.64] ;  /* 0x0000000e16221981 */ /* 0x000528000c1e1100 */
[----:B------:R-:W-:Y:S01]  /*4da90*/  STL [R1+0x25c], R40 ;  /* 0x00025c2801007387 */ /* 0x000fe20000100800 */
[----:B------:R-:W-:-:S02]  /*4daa0*/  PRMT R18, RZ, 0x7610, R18 ;  /* 0x00007610ff127816 */ /* 0x000fc40000000012 */
[----:B------:R-:W-:Y:S01]  /*4dab0*/  PRMT R93, RZ, 0x7610, R93 ;  /* 0x00007610ff5d7816 */ /* 0x000fe2000000005d */
[----:B--2---:R-:W-:Y:S02]  /*4dac0*/  @P2 IMAD.MOV.U32 R23, RZ, RZ, R6 ;  /* 0x000000ffff172224 */ /* 0x004fe400078e0006 */
[----:B---3--:R-:W-:Y:S01]  /*4dad0*/  @P2 IMAD.MOV.U32 R22, RZ, RZ, R5 ;  /* 0x000000ffff162224 */ /* 0x008fe200078e0005 */
[----:B------:R-:W2:Y:S04]  /*4dae0*/  LDL R6, [R1+0x1670] ;  /* 0x0016700001067983 */ /* 0x000ea80000100800 */
[----:B------:R-:W3:Y:S04]  /*4daf0*/  LDL R5, [R1+0x1674] ;  /* 0x0016740001057983 */ /* 0x000ee80000100800 */
[----:B------:R4:W3:Y:S04]  /*4db00*/  @P2 LDG.E.U8 R18, desc[UR14][R22.64] ;  /* 0x0000000e16122981 */ /* 0x0008e8000c1e1100 */
[----:B------:R-:W-:Y:S01]  /*4db10*/  STL [R1+0x254], R39 ;  /* 0x0002542701007387 */ /* 0x000fe20000100800 */
[----:B----4-:R-:W-:-:S02]  /*4db20*/  @P2 IMAD.MOV.U32 R22, RZ, RZ, R12 ;  /* 0x000000ffff162224 */ /* 0x010fc400078e000c */
[----:B------:R-:W-:Y:S01]  /*4db30*/  @P2 IMAD.MOV.U32 R23, RZ, RZ, R13 ;  /* 0x000000ffff172224 */ /* 0x000fe200078e000d */
[----:B------:R-:W4:Y:S04]  /*4db40*/  LDL R12, [R1+0x167c] ;  /* 0x00167c00010c7983 */ /* 0x000f280000100800 */
[----:B------:R-:W4:Y:S04]  /*4db50*/  LDL R13, [R1+0x1678] ;  /* 0x00167800010d7983 */ /* 0x000f280000100800 */
[----:B------:R0:W4:Y:S04]  /*4db60*/  @P2 LDG.E.U8 R93, desc[UR14][R22.64] ;  /* 0x0000000e165d2981 */ /* 0x000128000c1e1100 */
[----:B------:R-:W-:Y:S01]  /*4db70*/  STL [R1+0x24c], R38 ;  /* 0x00024c2601007387 */ /* 0x000fe20000100800 */
        /* <DEDUP_REMOVED lines=44> */
[----:B--2---:R-:W-:Y:S02]  /*4de40*/  @P2 IMAD.MOV.U32 R23, RZ, RZ, R6 ;  /* 0x000000ffff172224 */ /* 0x004fe400078e0006 */
[----:B---3--:R-:W-:Y:S01]  /*4de50*/  @P2 IMAD.MOV.U32 R22, RZ, RZ, R5 ;  /* 0x000000ffff162224 */ /* 0x008fe200078e0005 */
        /* <DEDUP_REMOVED lines=65> */
[----:B------:R0:W4:Y:S01]  /*4e270*/  @P2 LDG.E.U8 R74, desc[UR14][R22.64] ;  /* 0x0000000e164a2981 */ /* 0x000122000c1e1100 */
[----:B------:R-:W-:Y:S01]  /*4e280*/  PRMT R70, RZ, 0x7610, R70 ;  /* 0x00007610ff467816 */ /* 0x000fe20000000046 */
        /* <DEDUP_REMOVED lines=9> */
[----:B------:R-:W-:Y:S01]  /*4e320*/  PRMT R64, RZ, 0x7610, R64 ;  /* 0x00007610ff407816 */ /* 0x000fe20000000040 */
[----:B------:R-:W2:Y:S04]  /*4e330*/  LDL R6, [R1+0x1710] ;  /* 0x0017100001067983 */ /* 0x000ea80000100800 */
[----:B------:R4:W3:Y:S04]  /*4e340*/  @P1 LDG.E.U8 R70, desc[UR14][R22.64] ;  /* 0x0000000e16461981 */ /* 0x0008e8000c1e1100 */
[----:B------:R-:W2:Y:S01]  /*4e350*/  LDL R5, [R1+0x1714] ;  /* 0x0017140001057983 */ /* 0x000ea20000100800 */
[----:B----4-:R-:W-:-:S02]  /*4e360*/  @P1 IMAD.MOV.U32 R22, RZ, RZ, R12 ;  /* 0x000000ffff161224 */ /* 0x010fc400078e000c */
[----:B------:R-:W-:-:S05]  /*4e370*/  @P1 IMAD.MOV.U32 R23, RZ, RZ, R13 ;  /* 0x000000ffff171224 */ /* 0x000fca00078e000d */
[----:B------:R0:W4:Y:S02]  /*4e380*/  @P1 LDG.E.U8 R68, desc[UR14][R22.64] ;  /* 0x0000000e16441981 */ /* 0x000124000c1e1100 */
[----:B0-----:R-:W-:Y:S02]  /*4e390*/  @P1 IMAD.MOV.U32 R22, RZ, RZ, R26 ;  /* 0x000000ffff161224 */ /* 0x001fe400078e001a */
[----:B------:R-:W-:-:S05]  /*4e3a0*/  @P1 IMAD.MOV.U32 R23, RZ, RZ, R27 ;  /* 0x000000ffff171224 */ /* 0x000fca00078e001b */
[----:B------:R0:W2:Y:S02]  /*4e3b0*/  @P1 LDG.E.U8 R66, desc[UR14][R22.64] ;  /* 0x0000000e16421981 */ /* 0x0000a4000c1e1100 */
[----:B0-----:R-:W-:Y:S02]  /*4e3c0*/  @P1 IMAD.MOV.U32 R22, RZ, RZ, R3 ;  /* 0x000000ffff161224 */ /* 0x001fe400078e0003 */
[----:B------:R-:W-:-:S05]  /*4e3d0*/  @P1 IMAD.MOV.U32 R23, RZ, RZ, R4 ;  /* 0x000000ffff171224 */ /* 0x000fca00078e0004 */
[----:B------:R0:W2:Y:S04]  /*4e3e0*/  @P1 LDG.E.U8 R64, desc[UR14][R22.64] ;  /* 0x0000000e16401981 */ /* 0x0000a8000c1e1100 */
[----:B---3--:R-:W-:Y:S04]  /*4e3f0*/  STL [R1+0x1dfc], R70 ;  /* 0x001dfc4601007387 */ /* 0x008fe80000100800 */
[----:B------:R-:W3:Y:S04]  /*4e400*/  LDL R13, [R1+0x1718] ;  /* 0x00171800010d7983 */ /* 0x000ee80000100800 */
[----:B------:R-:W3:Y:S04]  /*4e410*/  LDL R12, [R1+0x171c] ;  /* 0x00171c00010c7983 */ /* 0x000ee80000100800 */
[----:B----4-:R-:W-:Y:S04]  /*4e420*/  STL [R1+0x1e00], R68 ;  /* 0x001e004401007387 */ /* 0x010fe80000100800 */
[----:B------:R-:W4:Y:S04]  /*4e430*/  LDL R27, [R1+0x1720] ;  /* 0x00172000011b7983 */ /* 0x000f280000100800 */
[----:B------:R-:W4:Y:S04]  /*4e440*/  LDL R26, [R1+0x1724] ;  /* 0x00172400011a7983 */ /* 0x000f280000100800 */
[----:B--2---:R-:W-:Y:S04]  /*4e450*/  STL [R1+0x1e04], R66 ;  /* 0x001e044201007387 */ /* 0x004fe80000100800 */
[----:B------:R-:W2:Y:S04]  /*4e460*/  LDL R4, [R1+0x1728] ;  /* 0x0017280001047983 */ /* 0x000ea80000100800 */
[----:B------:R-:W2:Y:S01]  /*4e470*/  LDL R3, [R1+0x172c] ;  /* 0x00172c0001037983 */ /* 0x000ea20000100800 */
[----:B------:R-:W-:-:S02]  /*4e480*/  ISETP.GT.AND P2, PT, R20, 0x6e, PT ;  /* 0x0000006e1400780c */ /* 0x000fc40003f44270 */
[----:B------:R-:W-:-:S11]  /*4e490*/  PRMT R33, RZ, 0x7610, R33 ;  /* 0x00007610ff217816 */ /* 0x000fd60000000021 */
[----:B0-----:R-:W-:Y:S02]  /*4e4a0*/  @P2 IMAD.MOV.U32 R22, RZ, RZ, R5 ;  /* 0x000000ffff162224 */ /* 0x001fe400078e0005 */
[----:B------:R-:W-:Y:S01]  /*4e4b0*/  @P2 IMAD.MOV.U32 R23, RZ, RZ, R6 ;  /* 0x000000ffff172224 */ /* 0x000fe200078e0006 */
[----:B------:R-:W-:Y:S04]  /*4e4c0*/  STL [R1+0x1e08], R64 ;  /* 0x001e084001007387 */ /* 0x000fe80000100800 */
[----:B------:R-:W2:Y:S04]  /*4e4d0*/  LDL R6, [R1+0x1730] ;  /* 0x0017300001067983 */ /* 0x000ea80000100800 */
[----:B------:R-:W2:Y:S04]  /*4e4e0*/  LDL R5, [R1+0x1734] ;  /* 0x0017340001057983 */ /* 0x000ea80000100800 */
[----:B------:R3:W2:Y:S01]  /*4e4f0*/  @P2 LDG.E.U8 R33, desc[UR14][R22.64] ;  /* 0x0000000e16212981 */ /* 0x0006a2000c1e1100 */
[----:B------:R-:W-:-:S02]  /*4e500*/  PRMT R32, RZ, 0x7610, R32 ;  /* 0x00007610ff207816 */ /* 0x000fc40000000020 */
[----:B------:R-:W-:Y:S02]  /*4e510*/  PRMT R25, RZ, 0x7610, R25 ;  /* 0x00007610ff197816 */ /* 0x000fe40000000019 */
[----:B------:R-:W-:Y:S01]  /*4e520*/  PRMT R24, RZ, 0x7610, R24 ;  /* 0x00007610ff187816 */ /* 0x000fe20000000018 */
[----:B---3--:R-:W-:Y:S02]  /*4e530*/  @P2 IMAD.MOV.U32 R23, RZ, RZ, R13 ;  /* 0x000000ffff172224 */ /* 0x008fe400078e000d */
[----:B------:R-:W-:Y:S01]  /*4e540*/  @P2 IMAD.MOV.U32 R22, RZ, RZ, R12 ;  /* 0x000000ffff162224 */ /* 0x000fe200078e000c */
[----:B------:R-:W3:Y:S04]  /*4e550*/  LDL R13, [R1+0x1738] ;  /* 0x00173800010d7983 */ /* 0x000ee80000100800 */
[----:B------:R-:W3:Y:S04]  /*4e560*/  LDL R12, [R1+0x173c] ;  /* 0x00173c00010c7983 */ /* 0x000ee80000100800 */
[----:B------:R4:W3:Y:S02]  /*4e570*/  @P2 LDG.E.U8 R32, desc[UR14][R22.64] ;  /* 0x0000000e16202981 */ /* 0x0008e4000c1e1100 */
[----:B----4-:R-:W-:-:S02]  /*4e580*/  @P2 IMAD.MOV.U32 R23, RZ, RZ, R27 ;  /* 0x000000ffff172224 */ /* 0x010fc400078e001b */
[----:B------:R-:W-:Y:S01]  /*4e590*/  @P2 IMAD.MOV.U32 R22, RZ, RZ, R26 ;  /* 0x000000ffff162224 */ /* 0x000fe200078e001a */
[----:B------:R-:W4:Y:S04]  /*4e5a0*/  LDL R27, [R1+0x1740] ;  /* 0x00174000011b7983 */ /* 0x000f280000100800 */
[----:B------:R-:W4:Y:S04]  /*4e5b0*/  LDL R26, [R1+0x1744] ;  /* 0x00174400011a7983 */ /* 0x000f280000100800 */
[----:B------:R2:W4:Y:S02]  /*4e5c0*/  @P2 LDG.E.U8 R25, desc[UR14][R22.64] ;  /* 0x0000000e16192981 */ /* 0x000524000c1e1100 */
[----:B--2---:R-:W-:-:S02]  /*4e5d0*/  @P2 IMAD.MOV.U32 R23, RZ, RZ, R4 ;  /* 0x000000ffff172224 */ /* 0x004fc400078e0004 */
[----:B------:R-:W-:Y:S01]  /*4e5e0*/  @P2 IMAD.MOV.U32 R22, RZ, RZ, R3 ;  /* 0x000000ffff162224 */ /* 0x000fe200078e0003 */
[----:B------:R-:W2:Y:S04]  /*4e5f0*/  LDL R4, [R1+0x1748] ;  /* 0x0017480001047983 */ /* 0x000ea80000100800 */
[----:B------:R-:W2:Y:S04]  /*4e600*/  LDL R3, [R1+0x174c] ;  /* 0x00174c0001037983 */ /* 0x000ea80000100800 */
[----:B------:R0:W2:Y:S01]  /*4e610*/  @P2 LDG.E.U8 R24, desc[UR14][R22.64] ;  /* 0x0000000e16182981 */ /* 0x0000a2000c1e1100 */
[----:B------:R-:W-:-:S02]  /*4e620*/  ISETP.GT.AND P1, PT, R20, 0x6f, PT ;  /* 0x0000006f1400780c */ /* 0x000fc40003f24270 */
[----:B------:R-:W-:Y:S02]  /*4e630*/  PRMT R31, RZ, 0x7610, R31 ;  /* 0x00007610ff1f7816 */ /* 0x000fe4000000001f */
[----:B------:R-:W-:-:S09]  /*4e640*/  PRMT R30, RZ, 0x7610, R30 ;  /* 0x00007610ff1e7816 */ /* 0x000fd2000000001e */
[----:B0-----:R-:W-:Y:S02]  /*4e650*/  @P1 IMAD.MOV.U32 R23, RZ, RZ, R6 ;  /* 0x000000ffff171224 */ /* 0x001fe400078e0006 */
[----:B------:R-:W-:-:S05]  /*4e660*/  @P1 IMAD.MOV.U32 R22, RZ, RZ, R5 ;  /* 0x000000ffff161224 */ /* 0x000fca00078e0005 */
[----:B------:R3:W2:Y:S01]  /*4e670*/  @P1 LDG.E.U8 R31, desc[UR14][R22.64] ;  /* 0x0000000e161f1981 */ /* 0x0006a2000c1e1100 */
[----:B------:R-:W-:Y:S02]  /*4e680*/  PRMT R29, RZ, 0x7610, R29 ;  /* 0x00007610ff1d7816 */ /* 0x000fe4000000001d */
[----:B------:R-:W-:Y:S01]  /*4e690*/  PRMT R28, RZ, 0x7610, R28 ;  /* 0x00007610ff1c7816 */ /* 0x000fe2000000001c */
[----:B---3--:R-:W-:Y:S02]  /*4e6a0*/  @P1 IMAD.MOV.U32 R23, RZ, RZ, R13 ;  /* 0x000000ffff171224 */ /* 0x008fe400078e000d */
[----:B------:R-:W-:-:S05]  /*4e6b0*/  @P1 IMAD.MOV.U32 R22, RZ, RZ, R12 ;  /* 0x000000ffff161224 */ /* 0x000fca00078e000c */
[----:B------:R4:W3:Y:S02]  /*4e6c0*/  @P1 LDG.E.U8 R30, desc[UR14][R22.64] ;  /* 0x0000000e161e1981 */ /* 0x0008e4000c1e1100 */
[----:B----4-:R-:W-:Y:S02]  /*4e6d0*/  @P1 IMAD.MOV.U32 R23, RZ, RZ, R27 ;  /* 0x000000ffff171224 */ /* 0x010fe400078e001b */
[----:B------:R-:W-:Y:S01]  /*4e6e0*/  @P1 IMAD.MOV.U32 R22, RZ, RZ, R26 ;  /* 0x000000ffff161224 */ /* 0x000fe200078e001a */
[----:B------:R0:W-:Y:S04]  /*4e6f0*/  STL [R1+0x1d4], R25 ;  /* 0x0001d41901007387 */ /* 0x0001e80000100800 */
[----:B------:R2:W4:Y:S04]  /*4e700*/  @P1 LDG.E.U8 R29, desc[UR14][R22.64] ;  /* 0x0000000e161d1981 */ /* 0x000528000c1e1100 */
[----:B0-----:R-:W4:Y:S01]  /*4e710*/  LDL R25, [R1+0x1750] ;  /* 0x0017500001197983 */ /* 0x001f220000100800 */
[----:B--2---:R-:W-:-:S02]  /*4e720*/  @P1 IMAD.MOV.U32 R23, RZ, RZ, R4 ;  /* 0x000000ffff171224 */ /* 0x004fc400078e0004 */
[----:B------:R-:W-:Y:S01]  /*4e730*/  @P1 IMAD.MOV.U32 R22, RZ, RZ, R3 ;  /* 0x000000ffff161224 */ /* 0x000fe200078e0003 */
[----:B------:R0:W-:Y:S04]  /*4e740*/  STL [R1+0x1cc], R24 ;  /* 0x0001cc1801007387 */ /* 0x0001e80000100800 */
[----:B------:R-:W2:Y:S04]  /*4e750*/  LDL R6, [R1+0x1758] ;  /* 0x0017580001067983 */ /* 0x000ea80000100800 */
[----:B------:R-:W2:Y:S04]  /*4e760*/  LDL R5, [R1+0x175c] ;  /* 0x00175c0001057983 */ /* 0x000ea80000100800 */
[----:B------:R-:W2:Y:S04]  /*4e770*/  LDL R13, [R1+0x1760] ;  /* 0x00176000010d7983 */ /* 0x000ea80000100800 */
[----:B------:R1:W2:Y:S04]  /*4e780*/  @P1 LDG.E.U8 R28, desc[UR14][R22.64] ;  /* 0x0000000e161c1981 */ /* 0x0002a8000c1e1100 */
[----:B------:R-:W2:Y:S04]  /*4e790*/  LDL R12, [R1+0x1764] ;  /* 0x00176400010c7983 */ /* 0x000ea80000100800 */
[----:B0-----:R-:W2:Y:S04]  /*4e7a0*/  LDL R24, [R1+0x1754] ;  /* 0x0017540001187983 */ /* 0x001ea80000100800 */
[----:B------:R-:W-:Y:S01]  /*4e7b0*/  STL [R1+0x1e4], R33 ;  /* 0x0001e42101007387 */ /* 0x000fe20000100800 */
[----:B------:R-:W-:-:S03]  /*4e7c0*/  ISETP.GT.AND P2, PT, R20, 0x70, PT ;  /* 0x000000701400780c */ /* 0x000fc60003f44270 */
[----:B------:R0:W-:Y:S04]  /*4e7d0*/  STL [R1+0x1c4], R31 ;  /* 0x0001c41f01007387 */ /* 0x0001e80000100800 */
[----:B0-----:R-:W2:Y:S01]  /*4e7e0*/  LDL R31, [R1+0x1768] ;  /* 0x00176800011f7983 */ /* 0x001ea20000100800 */
[----:B------:R-:W-:Y:S02]  /*4e7f0*/  PRMT R62, RZ, 0x7610, R62 ;  /* 0x00007610ff3e7816 */ /* 0x000fe4000000003e */
[----:B------:R-:W-:Y:S01]  /*4e800*/  PRMT R60, RZ, 0x7610, R60 ;  /* 0x00007610ff3c7816 */ /* 0x000fe2000000003c */
[----:B---3--:R0:W-:Y:S04]  /*4e810*/  STL [R1+0x1c0], R30 ;  /* 0x0001c01e01007387 */ /* 0x0081e80000100800 */
[----:B0-----:R-:W3:Y:S04]  /*4e820*/  LDL R30, [R1+0x176c] ;  /* 0x00176c00011e7983 */ /* 0x001ee80000100800 */
[----:B------:R-:W-:Y:S04]  /*4e830*/  STL [R1+0x1dc], R32 ;  /* 0x0001dc2001007387 */ /* 0x000fe80000100800 */
[----:B------:R-:W3:Y:S04]  /*4e840*/  LDL R27, [R1+0x1770] ;  /* 0x00177000011b7983 */ /* 0x000ee80000100800 */
[----:B------:R-:W3:Y:S04]  /*4e850*/  LDL R26, [R1+0x1774] ;  /* 0x00177400011a7983 */ /* 0x000ee80000100800 */
[----:B------:R-:W3:Y:S04]  /*4e860*/  LDL R4, [R1+0x1778] ;  /* 0x0017780001047983 */ /* 0x000ee80000100800 */
[----:B------:R-:W3:Y:S04]  /*4e870*/  LDL R3, [R1+0x177c] ;  /* 0x00177c0001037983 */ /* 0x000ee80000100800 */
[----:B----4-:R0:W-:Y:S01]  /*4e880*/  STL [R1+0x1bc], R29 ;  /* 0x0001bc1d01007387 */ /* 0x0101e20000100800 */
[----:B-1----:R-:W-:-:S03]  /*4e890*/  @P2 IMAD.MOV.U32 R23, RZ, RZ, R25 ;  /* 0x000000ffff172224 */ /* 0x002fc600078e0019 */
[----:B0-----:R-:W4:Y:S04]  /*4e8a0*/  LDL R29, [R1+0x1780] ;  /* 0x00178000011d7983 */ /* 0x001f280000100800 */
[----:B--2---:R0:W-:Y:S04]  /*4e8b0*/  STL [R1+0x1b8], R28 ;  /* 0x0001b81c01007387 */ /* 0x0041e80000100800 */
[----:B------:R-:W2:Y:S01]  /*4e8c0*/  LDL R25, [R1+0x1790] ;  /* 0x0017900001197983 */ /* 0x000ea20000100800 */
[----:B------:R-:W-:Y:S02]  /*4e8d0*/  PRMT R58, RZ, 0x7610, R58 ;  /* 0x00007610ff3a7816 */ /* 0x000fe4000000003a */
[----:B------:R-:W-:-:S02]  /*4e8e0*/  ISETP.GT.AND P1, PT, R20, 0x71, PT ;  /* 0x000000711400780c */ /* 0x000fc40003f24270 */
[----:B------:R-:W-:Y:S02]  /*4e8f0*/  PRMT R56, RZ, 0x7610, R56 ;  /* 0x00007610ff387816 */ /* 0x000fe40000000038 */
[----:B------:R-:W-:Y:S01]  /*4e900*/  PRMT R54, RZ, 0x7610, R54 ;  /* 0x00007610ff367816 */ /* 0x000fe20000000036 */
[----:B------:R-:W-:Y:S01]  /*4e910*/  @P2 IMAD.MOV.U32 R22, RZ, RZ, R24 ;  /* 0x000000ffff162224 */ /* 0x000fe200078e0018 */
[----:B------:R-:W-:Y:S01]  /*4e920*/  PRMT R52, RZ, 0x7610, R52 ;  /* 0x00007610ff347816 */ /* 0x000fe20000000034 */
[----:B------:R-:W2:Y:S04]  /*4e930*/  LDL R24, [R1+0x1794] ;  /* 0x0017940001187983 */ /* 0x000ea80000100800 */
[----:B0-----:R-:W2:Y:S04]  /*4e940*/  LDL R28, [R1+0x1784] ;  /* 0x00178400011c7983 */ /* 0x001ea80000100800 */
[----:B------:R0:W4:Y:S01]  /*4e950*/  @P2 LDG.E.U8 R62, desc[UR14][R22.64] ;  /* 0x0000000e163e2981 */ /* 0x000122000c1e1100 */
[----:B------:R-:W-:-:S02]  /*4e960*/  PRMT R50, RZ, 0x7610, R50 ;  /* 0x00007610ff327816 */ /* 0x000fc40000000032 */
[----:B------:R-:W-:Y:S02]  /*4e970*/  PRMT R48, RZ, 0x7610, R48 ;  /* 0x00007610ff307816 */ /* 0x000fe40000000030 */
[----:B------:R-:W-:Y:S01]  /*4e980*/  PRMT R21, RZ, 0x7610, R21 ;  /* 0x00007610ff157816 */ /* 0x000fe20000000015 */
[----:B------:R-:W4:Y:S04]  /*4e990*/  LDL R33, [R1+0x17d8] ;  /* 0x0017d80001217983 */ /* 0x000f280000100800 */
[----:B------:R-:W4:Y:S04]  /*4e9a0*/  LDL R32, [R1+0x17dc] ;  /* 0x0017dc0001207983 */ /* 0x000f280000100800 */
[----:B------:R-:W4:Y:S04]  /*4e9b0*/  LDL R37, [R1+0x17f0] ;  /* 0x0017f00001257983 */ /* 0x000f280000100800 */
[----:B------:R-:W4:Y:S01]  /*4e9c0*/  LDL R36, [R1+0x17f4] ;  /* 0x0017f40001247983 */ /* 0x000f220000100800 */
[----:B0-----:R-:W-:-:S02]  /*4e9d0*/  @P2 IMAD.MOV.U32 R22, RZ, RZ, R5 ;  /* 0x000000ffff162224 */ /* 0x001fc400078e0005 */
[----:B------:R-:W-:Y:S01]  /*4e9e0*/  @P2 IMAD.MOV.U32 R23, RZ, RZ, R6 ;  /* 0x000000ffff172224 */ /* 0x000fe200078e0006 */
[----:B------:R-:W4:Y:S04]  /*4e9f0*/  LDL R5, [R1+0x178c] ;  /* 0x00178c0001057983 */ /* 0x000f280000100800 */
[----:B------:R-:W4:Y:S04]  /*4ea00*/  LDL R6, [R1+0x1788] ;  /* 0x0017880001067983 */ /* 0x000f280000100800 */
[----:B------:R0:W4:Y:S02]  /*4ea10*/  @P2 LDG.E.U8 R60, desc[UR14][R22.64] ;  /* 0x0000000e163c2981 */ /* 0x000124000c1e1100 */
[----:B0-----:R-:W-:-:S02]  /*4ea20*/  @P2 IMAD.MOV.U32 R22, RZ, RZ, R12 ;  /* 0x000000ffff162224 */ /* 0x001fc400078e000c */
[----:B------:R-:W-:Y:S01]  /*4ea30*/  @P2 IMAD.MOV.U32 R23, RZ, RZ, R13 ;  /* 0x000000ffff172224 */ /* 0x000fe200078e000d */
[----:B------:R-:W4:Y:S04]  /*4ea40*/  LDL R12, [R1+0x179c] ;  /* 0x00179c00010c7983 */ /* 0x000f280000100800 */
[----:B------:R-:W4:Y:S04]  /*4ea50*/  LDL R13, [R1+0x1798] ;  /* 0x00179800010d7983 */ /* 0x000f280000100800 */
[----:B------:R0:W4:Y:S02]  /*4ea60*/  @P2 LDG.E.U8 R58, desc[UR14][R22.64] ;  /* 0x0000000e163a2981 */ /* 0x000124000c1e1100 */
[----:B0-----:R-:W-:-:S02]  /*4ea70*/  @P2 IMAD.MOV.U32 R23, RZ, RZ, R31 ;  /* 0x000000ffff172224 */ /* 0x001fc400078e001f */
[----:B------:R-:W4:Y:S01]  /*4ea80*/  LDL R31, [R1+0x17c8] ;  /* 0x0017c800011f7983 */ /* 0x000f220000100800 */
[----:B---3--:R-:W-:-:S03]  /*4ea90*/  @P2 IMAD.MOV.U32 R22, RZ, RZ, R30 ;  /* 0x000000ffff162224 */ /* 0x008fc600078e001e */
[----:B------:R-:W3:Y:S04]  /*4eaa0*/  LDL R30, [R1+0x17cc] ;  /* 0x0017cc00011e7983 */ /* 0x000ee80000100800 */
[----:B------:R0:W3:Y:S02]  /*4eab0*/  @P2 LDG.E.U8 R56, desc[UR14][R22.64] ;  /* 0x0000000e16382981 */ /* 0x0000e4000c1e1100 */
[----:B0-----:R-:W-:Y:S02]  /*4eac0*/  @P1 IMAD.MOV.U32 R22, RZ, RZ, R26 ;  /* 0x000000ffff161224 */ /* 0x001fe400078e001a */
[----:B------:R-:W-:Y:S01]  /*4ead0*/  @P1 IMAD.MOV.U32 R23, RZ, RZ, R27 ;  /* 0x000000ffff171224 */ /* 0x000fe200078e001b */
[----:B------:R-:W3:Y:S04]  /*4eae0*/  LDL R26, [R1+0x17a4] ;  /* 0x0017a400011a7983 */ /* 0x000ee80000100800 */
[----:B------:R-:W3:Y:S04]  /*4eaf0*/  LDL R27, [R1+0x17a0] ;  /* 0x0017a000011b7983 */ /* 0x000ee80000100800 */
[----:B------:R0:W3:Y:S01]  /*4eb00*/  @P1 LDG.E.U8 R54, desc[UR14][R22.64] ;  /* 0x0000000e16361981 */ /* 0x0000e2000c1e1100 */
[----:B------:R-:W-:Y:S01]  /*4eb10*/  ISETP.GT.AND P2, PT, R20, 0x72, PT ;  /* 0x000000721400780c */ /* 0x000fe20003f44270 */
[----:B0-----:R-:W-:-:S02]  /*4eb20*/  @P1 IMAD.MOV.U32 R22, RZ, RZ, R3 ;  /* 0x000000ffff161224 */ /* 0x001fc400078e0003 */
[----:B------:R-:W-:Y:S01]  /*4eb30*/  @P1 IMAD.MOV.U32 R23, RZ, RZ, R4 ;  /* 0x000000ffff171224 */ /* 0x000fe200078e0004 */
[----:B------:R-:W3:Y:S04]  /*4eb40*/  LDL R3, [R1+0x17ac] ;  /* 0x0017ac0001037983 */ /* 0x000ee80000100800 */
[----:B------:R-:W3:Y:S04]  /*4eb50*/  LDL R4, [R1+0x17a8] ;  /* 0x0017a80001047983 */ /* 0x000ee80000100800 */
[----:B------:R2:W3:Y:S02]  /*4eb60*/  @P1 LDG.E.U8 R52, desc[UR14][R22.64] ;  /* 0x0000000e16341981 */ /* 0x0004e4000c1e1100 */
[----:B--2---:R-:W-:-:S02]  /*4eb70*/  @P1 IMAD.MOV.U32 R22, RZ, RZ, R28 ;  /* 0x000000ffff161224 */ /* 0x004fc400078e001c */
[----:B----4-:R-:W-:Y:S01]  /*4eb80*/  @P1 IMAD.MOV.U32 R23, RZ, RZ, R29 ;  /* 0x000000ffff171224 */ /* 0x010fe200078e001d */
[----:B------:R-:W2:Y:S04]  /*4eb90*/  LDL R28, [R1+0x17b4] ;  /* 0x0017b400011c7983 */ /* 0x000ea80000100800 */
        /* <DEDUP_REMOVED lines=8> */
[----:B------:R-:W-:Y:S02]  /*4ec20*/  @P2 IMAD.MOV.U32 R23, RZ, RZ, R25 ;  /* 0x000000ffff172224 */ /* 0x000fe400078e0019 */
[----:B------:R-:W-:Y:S02]  /*4ec30*/  @P2 IMAD.MOV.U32 R24, RZ, RZ, R12 ;  /* 0x000000ffff182224 */ /* 0x000fe400078e000c */
[----:B------:R-:W-:Y:S01]  /*4ec40*/  @P2 IMAD.MOV.U32 R25, RZ, RZ, R13 ;  /* 0x000000ffff192224 */ /* 0x000fe200078e000d */
[----:B------:R-:W4:Y:S04]  /*4ec50*/  LDL R12, [R1+0x17c4] ;  /* 0x0017c400010c7983 */ /* 0x000f280000100800 */
[----:B------:R-:W4:Y:S04]  /*4ec60*/  LDL R13, [R1+0x17c0] ;  /* 0x0017c000010d7983 */ /* 0x000f280000100800 */
[----:B------:R0:W4:Y:S01]  /*4ec70*/  @P2 LDG.E.U8 R21, desc[UR14][R22.64] ;  /* 0x0000000e16152981 */ /* 0x000122000c1e1100 */
[----:B------:R-:W-:-:S02]  /*4ec80*/  ISETP.GT.AND P1, PT, R20, 0x73, PT ;  /* 0x000000731400780c */ /* 0x000fc40003f24270 */
[----:B0-----:R-:W-:Y:S02]  /*4ec90*/  PRMT R22, RZ, 0x7610, R22 ;  /* 0x00007610ff167816 */ /* 0x001fe40000000016 */
[----:B------:R-:W-:-:S04]  /*4eca0*/  PRMT R23, RZ, 0x7610, R23 ;  /* 0x00007610ff177816 */ /* 0x000fc80000000017 */
[----:B------:R3:W4:Y:S02]  /*4ecb0*/  @P2 LDG.E.U8 R22, desc[UR14][R24.64] ;  /* 0x0000000e18162981 */ /* 0x000724000c1e1100 */
[----:B---3--:R-:W-:Y:S02]  /*4ecc0*/  @P2 IMAD.MOV.U32 R24, RZ, RZ, R26 ;  /* 0x000000ffff182224 */ /* 0x008fe400078e001a */
[----:B------:R-:W-:-:S05]  /*4ecd0*/  @P2 IMAD.MOV.U32 R25, RZ, RZ, R27 ;  /* 0x000000ffff192224 */ /* 0x000fca00078e001b */
[----:B------:R0:W3:Y:S01]  /*4ece0*/  @P2 LDG.E.U8 R23, desc[UR14][R24.64] ;  /* 0x0000000e18172981 */ /* 0x0000e2000c1e1100 */
[----:B------:R-:W-:Y:S02]  /*4ecf0*/  @P2 IMAD.MOV.U32 R26, RZ, RZ, R3 ;  /* 0x000000ffff1a2224 */ /* 0x000fe400078e0003 */
[----:B------:R-:W-:Y:S01]  /*4ed00*/  @P2 IMAD.MOV.U32 R27, RZ, RZ, R4 ;  /* 0x000000ffff1b2224 */ /* 0x000fe200078e0004 */
[----:B0-----:R-:W-:Y:S01]  /*4ed10*/  PRMT R24, RZ, 0x7610, R24 ;  /* 0x00007610ff187816 */ /* 0x001fe20000000018 */
[----:B------:R-:W3:Y:S04]  /*4ed20*/  LDL R4, [R1+0x17d0] ;  /* 0x0017d00001047983 */ /* 0x000ee80000100800 */
[----:B------:R-:W3:Y:S01]  /*4ed30*/  LDL R3, [R1+0x17d4] ;  /* 0x0017d40001037983 */ /* 0x000ee20000100800 */
[----:B------:R-:W-:-:S03]  /*4ed40*/  PRMT R25, RZ, 0x7610, R25 ;  /* 0x00007610ff197816 */ /* 0x000fc60000000019 */
[----:B------:R2:W3:Y:S02]  /*4ed50*/  @P2 LDG.E.U8 R24, desc[UR14][R26.64] ;  /* 0x0000000e1a182981 */ /* 0x0004e4000c1e1100 */
[----:B--2---:R-:W-:Y:S02]  /*4ed60*/  @P1 IMAD.MOV.U32 R26, RZ, RZ, R28 ;  /* 0x000000ffff1a1224 */ /* 0x004fe400078e001c */
[----:B----4-:R-:W-:-:S05]  /*4ed70*/  @P1 IMAD.MOV.U32 R27, RZ, RZ, R29 ;  /* 0x000000ffff1b1224 */ /* 0x010fca00078e001d */
[----:B------:R0:W2:Y:S01]  /*4ed80*/  @P1 LDG.E.U8 R25, desc[UR14][R26.64] ;  /* 0x0000000e1a191981 */ /* 0x0000a2000c1e1100 */
[----:B------:R-:W-:Y:S02]  /*4ed90*/  @P1 IMAD.MOV.U32 R28, RZ, RZ, R5 ;  /* 0x000000ffff1c1224 */ /* 0x000fe400078e0005 */
[----:B------:R-:W-:Y:S01]  /*4eda0*/  @P1 IMAD.MOV.U32 R29, RZ, RZ, R6 ;  /* 0x000000ffff1d1224 */ /* 0x000fe200078e0006 */
[----:B------:R-:W4:Y:S04]  /*4edb0*/  LDL R5, [R1+0x17e4] ;  /* 0x0017e40001057983 */ /* 0x000f280000100800 */
[----:B------:R-:W2:Y:S01]  /*4edc0*/  LDL R6, [R1+0x17e0] ;  /* 0x0017e00001067983 */ /* 0x000ea20000100800 */
[----:B0-----:R-:W-:-:S06]  /*4edd0*/  PRMT R26, RZ, 0x7610, R26 ;  /* 0x00007610ff1a7816 */ /* 0x001fcc000000001a */
[----:B------:R0:W2:Y:S02]  /*4ede0*/  @P1 LDG.E.U8 R26, desc[UR14][R28.64] ;  /* 0x0000000e1c1a1981 */ /* 0x0000a4000c1e1100 */
[----:B0-----:R-:W-:Y:S02]  /*4edf0*/  @P1 IMAD.MOV.U32 R28, RZ, RZ, R12 ;  /* 0x000000ffff1c1224 */ /* 0x001fe400078e000c */
[----:B------:R-:W-:Y:S01]  /*4ee00*/  @P1 IMAD.MOV.U32 R29, RZ, RZ, R13 ;  /* 0x000000ffff1d1224 */ /* 0x000fe200078e000d */
[----:B------:R-:W2:Y:S04]  /*4ee10*/  LDL R12, [R1+0x17ec] ;  /* 0x0017ec00010c7983 */ /* 0x000ea80000100800 */
[----:B------:R-:W2:Y:S01]  /*4ee20*/  LDL R13, [R1+0x17e8] ;  /* 0x0017e800010d7983 */ /* 0x000ea20000100800 */
[----:B------:R-:W-:-:S02]  /*4ee30*/  PRMT R27, RZ, 0x7610, R27 ;  /* 0x00007610ff1b7816 */ /* 0x000fc4000000001b */
[----:B------:R-:W-:-:S04]  /*4ee40*/  ISETP.GT.AND P2, PT, R20, 0x74, PT ;  /* 0x000000741400780c */ /* 0x000fc80003f44270 */
[----:B------:R0:W2:Y:S02]  /*4ee50*/  @P1 LDG.E.U8 R27, desc[UR14][R28.64] ;  /* 0x0000000e1c1b1981 */ /* 0x0000a4000c1e1100 */
[----:B0-----:R-:W-:Y:S02]  /*4ee60*/  PRMT R28, RZ, 0x7610, R28 ;  /* 0x00007610ff1c7816 */ /* 0x001fe4000000001c */
[----:B------:R-:W-:-:S04]  /*4ee70*/  PRMT R29, RZ, 0x7610, R29 ;  /* 0x00007610ff1d7816 */ /* 0x000fc8000000001d */
[----:B------:R3:W2:Y:S01]  /*4ee80*/  @P1 LDG.E.U8 R28, desc[UR14][R30.64] ;  /* 0x0000000e1e1c1981 */ /* 0x0006a2000c1e1100 */
[----:B------:R-:W-:Y:S01]  /*4ee90*/  ISETP.GT.AND P1, PT, R20, 0x75, PT ;  /* 0x000000751400780c */ /* 0x000fe20003f24270 */
[----:B---3--:R-:W-:Y:S02]  /*4eea0*/  @P2 IMAD.MOV.U32 R31, RZ, RZ, R4 ;  /* 0x000000ffff1f2224 */ /* 0x008fe400078e0004 */
[----:B------:R-:W-:Y:S01]  /*4eeb0*/  @P2 IMAD.MOV.U32 R30, RZ, RZ, R3 ;  /* 0x000000ffff1e2224 */ /* 0x000fe200078e0003 */
[----:B------:R-:W3:Y:S04]  /*4eec0*/  LDL R4, [R1+0x17f8] ;  /* 0x0017f80001047983 */ /* 0x000ee80000100800 */
[----:B------:R-:W3:Y:S04]  /*4eed0*/  LDL R3, [R1+0x17fc] ;  /* 0x0017fc0001037983 */ /* 0x000ee80000100800 */
[----:B------:R0:W3:Y:S02]  /*4eee0*/  @P2 LDG.E.U8 R29, desc[UR14][R30.64] ;  /* 0x0000000e1e1d2981 */ /* 0x0000e4000c1e1100 */
[----:B0-----:R-:W-:-:S02]  /*4eef0*/  PRMT R30, RZ, 0x7610, R30 ;  /* 0x00007610ff1e7816 */ /* 0x001fc4000000001e */
[----:B------:R-:W-:-:S04]  /*4ef00*/  PRMT R31, RZ, 0x7610, R31 ;  /* 0x00007610ff1f7816 */ /* 0x000fc8000000001f */
[----:B------:R4:W3:Y:S02]  /*4ef10*/  @P2 LDG.E.U8 R30, desc[UR14][R32.64] ;  /* 0x0000000e201e2981 */ /* 0x0008e4000c1e1100 */
[----:B----4-:R-:W-:Y:S02]  /*4ef20*/  @P2 IMAD.MOV.U32 R32, RZ, RZ, R5 ;  /* 0x000000ffff202224 */ /* 0x010fe400078e0005 */
[----:B--2---:R-:W-:Y:S01]  /*4ef30*/  @P2 IMAD.MOV.U32 R33, RZ, RZ, R6 ;  /* 0x000000ffff212224 */ /* 0x004fe200078e0006 */
[----:B------:R-:W2:Y:S04]  /*4ef40*/  LDL R5, [R1+0x1804] ;  /* 0x0018040001057983 */ /* 0x000ea80000100800 */
[----:B------:R-:W4:Y:S04]  /*4ef50*/  LDL R6, [R1+0x1800] ;  /* 0x0018000001067983 */ /* 0x000f280000100800 */
[----:B------:R0:W2:Y:S02]  /*4ef60*/  @P2 LDG.E.U8 R31, desc[UR14][R32.64] ;  /* 0x0000000e201f2981 */ /* 0x0000a4000c1e1100 */
[----:B0-----:R-:W-:Y:S01]  /*4ef70*/  PRMT R32, RZ, 0x7610, R32 ;  /* 0x00007610ff207816 */ /* 0x001fe20000000020 */
[----:B------:R-:W-:-:S02]  /*4ef80*/  @P2 IMAD.MOV.U32 R34, RZ, RZ, R12 ;  /* 0x000000ffff222224 */ /* 0x000fc400078e000c */
[----:B------:R-:W-:Y:S01]  /*4ef90*/  @P2 IMAD.MOV.U32 R35, RZ, RZ, R13 ;  /* 0x000000ffff232224 */ /* 0x000fe200078e000d */
[----:B------:R-:W-:Y:S01]  /*4efa0*/  PRMT R33, RZ, 0x7610, R33 ;  /* 0x00007610ff217816 */ /* 0x000fe20000000021 */
[----:B------:R-:W2:Y:S04]  /*4efb0*/  LDL R13, [R1+0x1808] ;  /* 0x00180800010d7983 */ /* 0x000ea80000100800 */
[----:B------:R0:W2:Y:S04]  /*4efc0*/  @P2 LDG.E.U8 R32, desc[UR14][R34.64] ;  /* 0x0000000e22202981 */ /* 0x0000a8000c1e1100 */
[----:B------:R-:W2:Y:S01]  /*4efd0*/  LDL R12, [R1+0x180c] ;  /* 0x00180c00010c7983 */ /* 0x000ea20000100800 */
[----:B0-----:R-:W-:-:S02]  /*4efe0*/  @P1 IMAD.MOV.U32 R34, RZ, RZ, R36 ;  /* 0x000000ffff221224 */ /* 0x001fc400078e0024 */
[----:B------:R-:W-:-:S05]  /*4eff0*/  @P1 IMAD.MOV.U32 R35, RZ, RZ, R37 ;  /* 0x000000ffff231224 */ /* 0x000fca00078e0025 */
[----:B------:R-:W2:Y:S01]  /*4f000*/  @P1 LDG.E.U8 R33, desc[UR14][R34.64] ;  /* 0x0000000e22211981 */ /* 0x000ea2000c1e1100 */
[----:B---3--:R-:W-:Y:S02]  /*4f010*/  @P1 IMAD.MOV.U32 R37, RZ, RZ, R4 ;  /* 0x000000ffff251224 */ /* 0x008fe400078e0004 */
[----:B------:R-:W-:Y:S01]  /*4f020*/  @P1 IMAD.MOV.U32 R36, RZ, RZ, R3 ;  /* 0x000000ffff241224 */ /* 0x000fe200078e0003 */
[----:B--2---:R-:W-:Y:S04]  /*4f030*/  STL [R1+0x1e0c], R33 ;  /* 0x001e0c2101007387 */ /* 0x004fe80000100800 */
[----:B------:R-:W2:Y:S04]  /*4f040*/  LDL R4, [R1+0x1810] ;  /* 0x0018100001047983 */ /* 0x000ea80000100800 */
[----:B------:R-:W3:Y:S01]  /*4f050*/  LDL R3, [R1+0x1814] ;  /* 0x0018140001037983 */ /* 0x000ee20000100800 */
[----:B------:R-:W-:-:S06]  /*4f060*/  PRMT R34, RZ, 0x7610, R34 ;  /* 0x00007610ff227816 */ /* 0x000fcc0000000022 */
[----:B------:R0:W3:Y:S01]  /*4f070*/  @P1 LDG.E.U8 R34, desc[UR14][R36.64] ;  /* 0x0000000e24221981 */ /* 0x0000e2000c1e1100 */
[----:B------:R-:W-:Y:S02]  /*4f080*/  PRMT R35, RZ, 0x7610, R35 ;  /* 0x00007610ff237816 */ /* 0x000fe40000000023 */
[----:B------:R-:W-:Y:S01]  /*4f090*/  ISETP.GT.AND P2, PT, R20, 0x76, PT ;  /* 0x000000761400780c */ /* 0x000fe20003f44270 */
[----:B0-----:R-:W-:Y:S02]  /*4f0a0*/  @P1 IMAD.MOV.U32 R36, RZ, RZ, R5 ;  /* 0x000000ffff241224 */ /* 0x001fe400078e0005 */
[----:B----4-:R-:W-:Y:S02]  /*4f0b0*/  @P1 IMAD.MOV.U32 R37, RZ, RZ, R6 ;  /* 0x000000ffff251224 */ /* 0x010fe400078e0006 */
[----:B------:R-:W-:Y:S02]  /*4f0c0*/  @P1 IMAD.MOV.U32 R38, RZ, RZ, R12 ;  /* 0x000000ffff261224 */ /* 0x000fe400078e000c */
[----:B------:R-:W-:Y:S01]  /*4f0d0*/  @P1 IMAD.MOV.U32 R39, RZ, RZ, R13 ;  /* 0x000000ffff271224 */ /* 0x000fe200078e000d */
[----:B------:R0:W4:Y:S01]  /*4f0e0*/  @P1 LDG.E.U8 R35, desc[UR14][R36.64] ;  /* 0x0000000e24231981 */ /* 0x000122000c1e1100 */
[----:B------:R-:W-:-:S02]  /*4f0f0*/  PRMT R10, RZ, 0x7610, R10 ;  /* 0x00007610ff0a7816 */ /* 0x000fc4000000000a */
[----:B0-----:R-:W-:-:S06]  /*4f100*/  PRMT R36, RZ, 0x7610, R36 ;  /* 0x00007610ff247816 */ /* 0x001fcc0000000024 */
[----:B------:R2:W4:Y:S02]  /*4f110*/  @P1 LDG.E.U8 R36, desc[UR14][R38.64] ;  /* 0x0000000e26241981 */ /* 0x000524000c1e1100 */
[----:B--2---:R-:W-:Y:S02]  /*4f120*/  @P2 IMAD.MOV.U32 R39, RZ, RZ, R4 ;  /* 0x000000ffff272224 */ /* 0x004fe400078e0004 */
[----:B---3--:R-:W-:-:S05]  /*4f130*/  @P2 IMAD.MOV.U32 R38, RZ, RZ, R3 ;  /* 0x000000ffff262224 */ /* 0x008fca00078e0003 */
[----:B------:R-:W2:Y:S04]  /*4f140*/  @P2 LDG.E.U8 R10, desc[UR14][R38.64] ;  /* 0x0000000e260a2981 */ /* 0x000ea8000c1e1100 */
[----:B------:R-:W-:Y:S04]  /*4f150*/  STL [R1+0x1e10], R34 ;  /* 0x001e102201007387 */ /* 0x000fe80000100800 */
[----:B------:R-:W3:Y:S04]  /*4f160*/  LDL R6, [R1+0x1850] ;  /* 0x0018500001067983 */ /* 0x000ee80000100800 */
[----:B------:R-:W3:Y:S04]  /*4f170*/  LDL R5, [R1+0x1854] ;  /* 0x0018540001057983 */ /* 0x000ee80000100800 */
[----:B----4-:R-:W-:Y:S04]  /*4f180*/  STL [R1+0x1e14], R35 ;  /* 0x001e142301007387 */ /* 0x010fe80000100800 */
[----:B------:R-:W4:Y:S04]  /*4f190*/  LDL R41, [R1+0x1858] ;  /* 0x0018580001297983 */ /* 0x000f280000100800 */
[----:B------:R-:W4:Y:S04]  /*4f1a0*/  LDL R40, [R1+0x185c] ;  /* 0x00185c0001287983 */ /* 0x000f280000100800 */
[----:B------:R-:W4:Y:S04]  /*4f1b0*/  LDL R13, [R1+0x1860] ;  /* 0x00186000010d7983 */ /* 0x000f280000100800 */
[----:B------:R-:W4:Y:S04]  /*4f1c0*/  LDL R12, [R1+0x1864] ;  /* 0x00186400010c7983 */ /* 0x000f280000100800 */
[----:B------:R0:W-:Y:S04]  /*4f1d0*/  STL [R1+0x1e18], R36 ;  /* 0x001e182401007387 */ /* 0x0001e80000100800 */
[----:B------:R-:W4:Y:S04]  /*4f1e0*/  LDL R4, [R1+0x1868] ;  /* 0x0018680001047983 */ /* 0x000f280000100800 */
[----:B------:R-:W4:Y:S04]  /*4f1f0*/  LDL R3, [R1+0x186c] ;  /* 0x00186c0001037983 */ /* 0x000f280000100800 */
[----:B0-----:R-:W4:Y:S04]  /*4f200*/  LDL R36, [R1+0x1818] ;  /* 0x0018180001247983 */ /* 0x001f280000100800 */
[----:B--2---:R0:W-:Y:S04]  /*4f210*/  STL [R1+0x154], R10 ;  /* 0x0001540a01007387 */ /* 0x0041e80000100800 */
[----:B0-----:R-:W2:Y:S01]  /*4f220*/  LDL R10, [R1+0x181c] ;  /* 0x00181c00010a7983 */ /* 0x001ea20000100800 */
[----:B------:R-:W-:-:S02]  /*4f230*/  ISETP.GT.AND P1, PT, R20, 0x78, PT ;  /* 0x000000781400780c */ /* 0x000fc40003f24270 */
[----:B------:R-:W-:-:S11]  /*4f240*/  PRMT R37, RZ, 0x7610, R37 ;  /* 0x00007610ff257816 */ /* 0x000fd60000000025 */
[----:B---3--:R-:W-:Y:S02]  /*4f250*/  @P1 IMAD.MOV.U32 R38, RZ, RZ, R5 ;  /* 0x000000ffff261224 */ /* 0x008fe400078e0005 */
[----:B------:R-:W-:Y:S01]  /*4f260*/  @P1 IMAD.MOV.U32 R39, RZ, RZ, R6 ;  /* 0x000000ffff271224 */ /* 0x000fe200078e0006 */
[----:B------:R-:W-:Y:S01]  /*4f270*/  PRMT R9, RZ, 0x7610, R9 ;  /* 0x00007610ff097816 */ /* 0x000fe20000000009 */
[----:B------:R-:W3:Y:S04]  /*4f280*/  LDL R6, [R1+0x1820] ;  /* 0x0018200001067983 */ /* 0x000ee80000100800 */
[----:B------:R0:W3:Y:S04]  /*4f290*/  @P1 LDG.E.U8 R37, desc[UR14][R38.64] ;  /* 0x0000000e26251981 */ /* 0x0000e8000c1e1100 */
[----:B------:R-:W3:Y:S01]  /*4f2a0*/  LDL R5, [R1+0x1824] ;  /* 0x0018240001057983 */ /* 0x000ee20000100800 */
[----:B0-----:R-:W-:-:S02]  /*4f2b0*/  PRMT R38, RZ, 0x7610, R38 ;  /* 0x00007610ff267816 */ /* 0x001fc40000000026 */
[----:B------:R-:W-:-:S04]  /*4f2c0*/  PRMT R39, RZ, 0x7610, R39 ;  /* 0x00007610ff277816 */ /* 0x000fc80000000027 */
[----:B----4-:R0:W4:Y:S01]  /*4f2d0*/  @P1 LDG.E.U8 R38, desc[UR14][R40.64] ;  /* 0x0000000e28261981 */ /* 0x010122000c1e1100 */
[----:B------:R-:W-:Y:S02]  /*4f2e0*/  @P1 IMAD.MOV.U32 R42, RZ, RZ, R3 ;  /* 0x000000ffff2a1224 */ /* 0x000fe400078e0003 */
[----:B------:R-:W-:Y:S01]  /*4f2f0*/  @P1 IMAD.MOV.U32 R43, RZ, RZ, R4 ;  /* 0x000000ffff2b1224 */ /* 0x000fe200078e0004 */
[----:B------:R-:W4:Y:S04]  /*4f300*/  LDL R3, [R1+0x1834] ;  /* 0x0018340001037983 */ /* 0x000f280000100800 */
[----:B------:R-:W4:Y:S01]  /*4f310*/  LDL R4, [R1+0x1830] ;  /* 0x0018300001047983 */ /* 0x000f220000100800 */
[----:B0-----:R-:W-:Y:S02]  /*4f320*/  @P1 IMAD.MOV.U32 R40, RZ, RZ, R12 ;  /* 0x000000ffff281224 */ /* 0x001fe400078e000c */
[----:B------:R-:W-:Y:S01]  /*4f330*/  @P1 IMAD.MOV.U32 R41, RZ, RZ, R13 ;  /* 0x000000ffff291224 */ /* 0x000fe200078e000d */
[----:B------:R-:W4:Y:S04]  /*4f340*/  LDL R12, [R1+0x182c] ;  /* 0x00182c00010c7983 */ /* 0x000f280000100800 */
[----:B------:R-:W4:Y:S04]  /*4f350*/  LDL R13, [R1+0x1828] ;  /* 0x00182800010d7983 */ /* 0x000f280000100800 */
[----:B------:R0:W4:Y:S02]  /*4f360*/  @P1 LDG.E.U8 R39, desc[UR14][R40.64] ;  /* 0x0000000e28271981 */ /* 0x000124000c1e1100 */
[----:B0-----:R-:W-:-:S06]  /*4f370*/  PRMT R40, RZ, 0x7610, R40 ;  /* 0x00007610ff287816 */ /* 0x001fcc0000000028 */
[----:B------:R0:W4:Y:S02]  /*4f380*/  @P1 LDG.E.U8 R40, desc[UR14][R42.64] ;  /* 0x0000000e2a281981 */ /* 0x000124000c1e1100 */
[----:B0-----:R-:W-:Y:S02]  /*4f390*/  @P2 IMAD.MOV.U32 R43, RZ, RZ, R36 ;  /* 0x000000ffff2b2224 */ /* 0x001fe400078e0024 */
[----:B--2---:R-:W-:Y:S02]  /*4f3a0*/  @P2 IMAD.MOV.U32 R42, RZ, RZ, R10 ;  /* 0x000000ffff2a2224 */ /* 0x004fe400078e000a */
[----:B------:R-:W2:Y:S04]  /*4f3b0*/  LDL R10, [R1+0x1838] ;  /* 0x00183800010a7983 */ /* 0x000ea80000100800 */
[----:B------:R3:W2:Y:S01]  /*4f3c0*/  @P2 LDG.E.U8 R9, desc[UR14][R42.64] ;  /* 0x0000000e2a092981 */ /* 0x0006a2000c1e1100 */
[----:B------:R-:W-:-:S02]  /*4f3d0*/  PRMT R35, RZ, 0x7610, R35 ;  /* 0x00007610ff237816 */ /* 0x000fc40000000023 */
[----:B------:R-:W-:Y:S02]  /*4f3e0*/  ISETP.GT.AND P1, PT, R20, 0x77, PT ;  /* 0x000000771400780c */ /* 0x000fe40003f24270 */
[----:B------:R-:W-:Y:S01]  /*4f3f0*/  PRMT R34, RZ, 0x7610, R34 ;  /* 0x00007610ff227816 */ /* 0x000fe20000000022 */
[----:B---3--:R-:W-:Y:S02]  /*4f400*/  @P2 IMAD.MOV.U32 R43, RZ, RZ, R6 ;  /* 0x000000ffff2b2224 */ /* 0x008fe400078e0006 */
[----:B------:R-:W-:-:S05]  /*4f410*/  @P2 IMAD.MOV.U32 R42, RZ, RZ, R5 ;  /* 0x000000ffff2a2224 */ /* 0x000fca00078e0005 */
[----:B------:R4:W3:Y:S04]  /*4f420*/  @P2 LDG.E.U8 R35, desc[UR14][R42.64] ;  /* 0x0000000e2a232981 */ /* 0x0008e8000c1e1100 */
[----:B--2---:R0:W-:Y:S04]  /*4f430*/  STL [R1+0x150], R9 ;  /* 0x0001500901007387 */ /* 0x0041e80000100800 */
[----:B------:R-:W2:Y:S04]  /*4f440*/  LDL R6, [R1+0x1870] ;  /* 0x0018700001067983 */ /* 0x000ea80000100800 */
[----:B------:R-:W2:Y:S04]  /*4f450*/  LDL R5, [R1+0x1874] ;  /* 0x0018740001057983 */ /* 0x000ea80000100800 */
[----:B0-----:R-:W2:Y:S01]  /*4f460*/  LDL R9, [R1+0x183c] ;  /* 0x00183c0001097983 */ /* 0x001ea20000100800 */
[----:B----4-:R-:W-:-:S02]  /*4f470*/  @P2 IMAD.MOV.U32 R42, RZ, RZ, R12 ;  /* 0x000000ffff2a2224 */ /* 0x010fc400078e000c */
[----:B------:R-:W-:Y:S01]  /*4f480*/  @P2 IMAD.MOV.U32 R43, RZ, RZ, R13 ;  /* 0x000000ffff2b2224 */ /* 0x000fe200078e000d */
[----:B------:R-:W4:Y:S04]  /*4f490*/  LDL R12, [R1+0x187c] ;  /* 0x00187c00010c7983 */ /* 0x000f280000100800 */
[----:B------:R-:W3:Y:S04]  /*4f4a0*/  LDL R13, [R1+0x1878] ;  /* 0x00187800010d7983 */ /* 0x000ee80000100800 */
[----:B------:R0:W3:Y:S01]  /*4f4b0*/  @P2 LDG.E.U8 R34, desc[UR14][R42.64] ;  /* 0x0000000e2a222981 */ /* 0x0000e2000c1e1100 */
[----:B------:R-:W-:Y:S01]  /*4f4c0*/  PRMT R33, RZ, 0x7610, R33 ;  /* 0x00007610ff217816 */ /* 0x000fe20000000021 */
[----:B0-----:R-:W-:-:S02]  /*4f4d0*/  @P1 IMAD.MOV.U32 R42, RZ, RZ, R3 ;  /* 0x000000ffff2a1224 */ /* 0x001fc400078e0003 */
[----:B------:R-:W-:Y:S01]  /*4f4e0*/  @P1 IMAD.MOV.U32 R43, RZ, RZ, R4 ;  /* 0x000000ffff2b1224 */ /* 0x000fe200078e0004 */
[----:B------:R-:W3:Y:S04]  /*4f4f0*/  LDL R3, [R1+0x1884] ;  /* 0x0018840001037983 */ /* 0x000ee80000100800 */
[----:B------:R-:W3:Y:S04]  /*4f500*/  LDL R4, [R1+0x1880] ;  /* 0x0018800001047983 */ /* 0x000ee80000100800 */
[----:B------:R0:W3:Y:S02]  /*4f510*/  @P1 LDG.E.U8 R33, desc[UR14][R42.64] ;  /* 0x0000000e2a211981 */ /* 0x0000e4000c1e1100 */
[----:B0-----:R-:W-:-:S02]  /*4f520*/  @P1 IMAD.MOV.U32 R43, RZ, RZ, R10 ;  /* 0x000000ffff2b1224 */ /* 0x001fc400078e000a */
[----:B------:R-:W3:Y:S01]  /*4f530*/  LDL R10, [R1+0x1888] ;  /* 0x00188800010a7983 */ /* 0x000ee20000100800 */
[----:B--2---:R-:W-:-:S03]  /*4f540*/  @P1 IMAD.MOV.U32 R42, RZ, RZ, R9 ;  /* 0x000000ffff2a1224 */ /* 0x004fc600078e0009 */
[----:B------:R-:W2:Y:S01]  /*4f550*/  LDL R9, [R1+0x188c] ;  /* 0x00188c0001097983 */ /* 0x000ea20000100800 */
[----:B------:R-:W-:Y:S02]  /*4f560*/  ISETP.GT.AND P2, PT, R20, 0x79, PT ;  /* 0x000000791400780c */ /* 0x000fe40003f44270 */
[----:B------:R-:W-:Y:S02]  /*4f570*/  PRMT R19, RZ, 0x7610, R19 ;  /* 0x00007610ff137816 */ /* 0x000fe40000000013 */
[----:B------:R-:W-:-:S04]  /*4f580*/  PRMT R41, RZ, 0x7610, R41 ;  /* 0x00007610ff297816 */ /* 0x000fc80000000029 */
[----:B------:R0:W2:Y:S05]  /*4f590*/  @P1 LDG.E.U8 R19, desc[UR14][R42.64] ;  /* 0x0000000e2a131981 */ /* 0x0000aa000c1e1100 */
[----:B0-----:R-:W-:Y:S02]  /*4f5a0*/  @P2 IMAD.MOV.U32 R42, RZ, RZ, R5 ;  /* 0x000000ffff2a2224 */ /* 0x001fe400078e0005 */
[----:B------:R-:W-:Y:S01]  /*4f5b0*/  @P2 IMAD.MOV.U32 R43, RZ, RZ, R6 ;  /* 0x000000ffff2b2224 */ /* 0x000fe200078e0006 */
[----:B------:R-:W2:Y:S04]  /*4f5c0*/  LDL R5, [R1+0x1844] ;  /* 0x0018440001057983 */ /* 0x000ea80000100800 */
[----:B------:R-:W2:Y:S04]  /*4f5d0*/  LDL R6, [R1+0x1840] ;  /* 0x0018400001067983 */ /* 0x000ea80000100800 */
[----:B------:R0:W2:Y:S01]  /*4f5e0*/  @P2 LDG.E.U8 R41, desc[UR14][R42.64] ;  /* 0x0000000e2a292981 */ /* 0x0000a2000c1e1100 */
[----:B----4-:R-:W-:-:S02]  /*4f5f0*/  @P2 IMAD.MOV.U32 R44, RZ, RZ, R12 ;  /* 0x000000ffff2c2224 */ /* 0x010fc400078e000c */
[----:B---3--:R-:W-:Y:S01]  /*4f600*/  @P2 IMAD.MOV.U32 R45, RZ, RZ, R13 ;  /* 0x000000ffff2d2224 */ /* 0x008fe200078e000d */
[----:B------:R-:W3:Y:S04]  /*4f610*/  LDL R12, [R1+0x184c] ;  /* 0x00184c00010c7983 */ /* 0x000ee80000100800 */
[----:B------:R-:W4:Y:S01]  /*4f620*/  LDL R13, [R1+0x1848] ;  /* 0x00184800010d7983 */ /* 0x000f220000100800 */
[----:B0-----:R-:W-:-:S06]  /*4f630*/  PRMT R42, RZ, 0x7610, R42 ;  /* 0x00007610ff2a7816 */ /* 0x001fcc000000002a */
[----:B------:R0:W3:Y:S01]  /*4f640*/  @P2 LDG.E.U8 R42, desc[UR14][R44.64] ;  /* 0x0000000e2c2a2981 */ /* 0x0000e2000c1e1100 */
[----:B------:R-:W-:Y:S02]  /*4f650*/  @P2 IMAD.MOV.U32 R47, RZ, RZ, R10 ;  /* 0x000000ffff2f2224 */ /* 0x000fe400078e000a */
[----:B0-----:R-:W-:Y:S02]  /*4f660*/  @P2 IMAD.MOV.U32 R44, RZ, RZ, R3 ;  /* 0x000000ffff2c2224 */ /* 0x001fe400078e0003 */
[----:B------:R-:W-:Y:S01]  /*4f670*/  @P2 IMAD.MOV.U32 R45, RZ, RZ, R4 ;  /* 0x000000ffff2d2224 */ /* 0x000fe200078e0004 */
[----:B------:R-:W4:Y:S04]  /*4f680*/  LDL R3, [R1+0x1894] ;  /* 0x0018940001037983 */ /* 0x000f280000100800 */
[----:B------:R-:W4:Y:S04]  /*4f690*/  LDL R4, [R1+0x1890] ;  /* 0x0018900001047983 */ /* 0x000f280000100800 */
[----:B------:R-:W-:Y:S04]  /*4f6a0*/  STL [R1+0x14c], R35 ;  /* 0x00014c2301007387 */ /* 0x000fe80000100800 */
[----:B------:R-:W4:Y:S01]  /*4f6b0*/  LDL R10, [R1+0x1898] ;  /* 0x00189800010a7983 */ /* 0x000f220000100800 */
[----:B--2---:R-:W-:-:S03]  /*4f6c0*/  @P2 IMAD.MOV.U32 R46, RZ, RZ, R9 ;  /* 0x000000ffff2e2224 */ /* 0x004fc600078e0009 */
[----:B------:R-:W2:Y:S01]  /*4f6d0*/  LDL R9, [R1+0x189c] ;  /* 0x00189c0001097983 */ /* 0x000ea20000100800 */
[----:B------:R-:W-:-:S06]  /*4f6e0*/  PRMT R43, RZ, 0x7610, R43 ;  /* 0x00007610ff2b7816 */ /* 0x000fcc000000002b */
[----:B------:R0:W2:Y:S01]  /*4f6f0*/  @P2 LDG.E.U8 R43, desc[UR14][R44.64] ;  /* 0x0000000e2c2b2981 */ /* 0x0000a2000c1e1100 */
[----:B------:R-:W-:-:S03]  /*4f700*/  PRMT R17, RZ, 0x7610, R17 ;  /* 0x00007610ff117816 */ /* 0x000fc60000000011 */
[----:B------:R-:W-:Y:S01]  /*4f710*/  STL [R1+0x140], R34 ;  /* 0x0001402201007387 */ /* 0x000fe20000100800 */
[----:B0-----:R-:W-:-:S06]  /*4f720*/  PRMT R44, RZ, 0x7610, R44 ;  /* 0x00007610ff2c7816 */ /* 0x001fcc000000002c */
[----:B------:R0:W2:Y:S01]  /*4f730*/  @P2 LDG.E.U8 R44, desc[UR14][R46.64] ;  /* 0x0000000e2e2c2981 */ /* 0x0000a2000c1e1100 */
[----:B------:R-:W-:Y:S02]  /*4f740*/  ISETP.GT.AND P2, PT, R20, 0x7a, PT ;  /* 0x0000007a1400780c */ /* 0x000fe40003f44270 */
[----:B------:R-:W-:Y:S01]  /*4f750*/  PRMT R15, RZ, 0x7610, R15 ;  /* 0x00007610ff0f7816 */ /* 0x000fe2000000000f */
[----:B0-----:R-:W-:Y:S02]  /*4f760*/  @P1 IMAD.MOV.U32 R46, RZ, RZ, R5 ;  /* 0x000000ffff2e1224 */ /* 0x001fe400078e0005 */
[----:B------:R-:W-:Y:S01]  /*4f770*/  @P1 IMAD.MOV.U32 R47, RZ, RZ, R6 ;  /* 0x000000ffff2f1224 */ /* 0x000fe200078e0006 */
[----:B------:R-:W2:Y:S04]  /*4f780*/  LDL R5, [R1+0x18a4] ;  /* 0x0018a40001057983 */ /* 0x000ea80000100800 */
[----:B------:R-:W2:Y:S04]  /*4f790*/  LDL R6, [R1+0x18a0] ;  /* 0x0018a00001067983 */ /* 0x000ea80000100800 */
[----:B------:R3:W2:Y:S04]  /*4f7a0*/  @P1 LDG.E.U8 R17, desc[UR14][R46.64] ;  /* 0x0000000e2e111981 */ /* 0x0006a8000c1e1100 */
[----:B------:R-:W-:Y:S01]  /*4f7b0*/  STL [R1+0x134], R33 ;  /* 0x0001342101007387 */ /* 0x000fe20000100800 */
[----:B------:R-:W-:Y:S01]  /*4f7c0*/  PRMT R45, RZ, 0x7610, R45 ;  /* 0x00007610ff2d7816 */ /* 0x000fe2000000002d */
[----:B---3--:R-:W-:-:S02]  /*4f7d0*/  @P1 IMAD.MOV.U32 R46, RZ, RZ, R12 ;  /* 0x000000ffff2e1224 */ /* 0x008fc400078e000c */
[----:B----4-:R-:W-:Y:S01]  /*4f7e0*/  @P1 IMAD.MOV.U32 R47, RZ, RZ, R13 ;  /* 0x000000ffff2f1224 */ /* 0x010fe200078e000d */
[----:B------:R-:W3:Y:S04]  /*4f7f0*/  LDL R12, [R1+0x18ac] ;  /* 0x0018ac00010c7983 */ /* 0x000ee80000100800 */
[----:B------:R-:W4:Y:S04]  /*4f800*/  LDL R13, [R1+0x18a8] ;  /* 0x0018a800010d7983 */ /* 0x000f280000100800 */
[----:B------:R0:W4:Y:S04]  /*4f810*/  @P1 LDG.E.U8 R15, desc[UR14][R46.64] ;  /* 0x0000000e2e0f1981 */ /* 0x000128000c1e1100 */
[----:B------:R-:W-:Y:S01]  /*4f820*/  STL [R1+0x128], R19 ;  /* 0x0001281301007387 */ /* 0x000fe20000100800 */
[----:B0-----:R-:W-:-:S02]  /*4f830*/  @P2 IMAD.MOV.U32 R46, RZ, RZ, R3 ;  /* 0x000000ffff2e2224 */ /* 0x001fc400078e0003 */
[----:B------:R-:W-:Y:S01]  /*4f840*/  @P2 IMAD.MOV.U32 R47, RZ, RZ, R4 ;  /* 0x000000ffff2f2224 */ /* 0x000fe200078e0004 */
[----:B------:R-:W4:Y:S04]  /*4f850*/  LDL R3, [R1+0x18b4] ;  /* 0x0018b40001037983 */ /* 0x000f280000100800 */
[----:B------:R-:W4:Y:S04]  /*4f860*/  LDL R4, [R1+0x18b0] ;  /* 0x0018b00001047983 */ /* 0x000f280000100800 */
[----:B------:R0:W4:Y:S02]  /*4f870*/  @P2 LDG.E.U8 R45, desc[UR14][R46.64] ;  /* 0x0000000e2e2d2981 */ /* 0x000124000c1e1100 */
[----:B0-----:R-:W-:-:S02]  /*4f880*/  @P2 IMAD.MOV.U32 R47, RZ, RZ, R10 ;  /* 0x000000ffff2f2224 */ /* 0x001fc400078e000a */
[----:B------:R-:W4:Y:S01]  /*4f890*/  LDL R10, [R1+0x18b8] ;  /* 0x0018b800010a7983 */ /* 0x000f220000100800 */
[----:B--2---:R-:W-:-:S03]  /*4f8a0*/  @P2 IMAD.MOV.U32 R46, RZ, RZ, R9 ;  /* 0x000000ffff2e2224 */ /* 0x004fc600078e0009 */
[----:B------:R-:W2:Y:S01]  /*4f8b0*/  LDL R9, [R1+0x18bc] ;  /* 0x0018bc0001097983 */ /* 0x000ea20000100800 */
[----:B------:R-:W-:Y:S02]  /*4f8c0*/  PRMT R49, RZ, 0x7610, R49 ;  /* 0x00007610ff317816 */ /* 0x000fe40000000031 */
[----:B------:R-:W-:Y:S02]  /*4f8d0*/  PRMT R51, RZ, 0x7610, R51 ;  /* 0x00007610ff337816 */ /* 0x000fe40000000033 */
[----:B------:R-:W-:Y:S02]  /*4f8e0*/  ISETP.GT.AND P1, PT, R20, 0x7b, PT ;  /* 0x0000007b1400780c */ /* 0x000fe40003f24270 */
[----:B------:R0:W2:Y:S01]  /*4f8f0*/  @P2 LDG.E.U8 R49, desc[UR14][R46.64] ;  /* 0x0000000e2e312981 */ /* 0x0000a2000c1e1100 */
[----:B------:R-:W-:Y:S02]  /*4f900*/  PRMT R53, RZ, 0x7610, R53 ;  /* 0x00007610ff357816 */ /* 0x000fe40000000035 */
[----:B------:R-:W-:Y:S01]  /*4f910*/  PRMT R55, RZ, 0x7610, R55 ;  /* 0x00007610ff377816 */ /* 0x000fe20000000037 */
[----:B0-----:R-:W-:-:S02]  /*4f920*/  @P2 IMAD.MOV.U32 R46, RZ, RZ, R5 ;  /* 0x000000ffff2e2224 */ /* 0x001fc400078e0005 */
[----:B------:R-:W-:Y:S01]  /*4f930*/  @P2 IMAD.MOV.U32 R47, RZ, RZ, R6 ;  /* 0x000000ffff2f2224 */ /* 0x000fe200078e0006 */
[----:B------:R-:W2:Y:S04]  /*4f940*/  LDL R5, [R1+0x18c4] ;  /* 0x0018c40001057983 */ /* 0x000ea80000100800 */
[----:B------:R-:W2:Y:S04]  /*4f950*/  LDL R6, [R1+0x18c0] ;  /* 0x0018c00001067983 */ /* 0x000ea80000100800 */
[----:B------:R3:W2:Y:S02]  /*4f960*/  @P2 LDG.E.U8 R51, desc[UR14][R46.64] ;  /* 0x0000000e2e332981 */ /* 0x0006a4000c1e1100 */
[----:B---3--:R-:W-:-:S02]  /*4f970*/  @P2 IMAD.MOV.U32 R46, RZ, RZ, R12 ;  /* 0x000000ffff2e2224 */ /* 0x008fc400078e000c */
[----:B----4-:R-:W-:Y:S01]  /*4f980*/  @P2 IMAD.MOV.U32 R47, RZ, RZ, R13 ;  /* 0x000000ffff2f2224 */ /* 0x010fe200078e000d */
[----:B------:R-:W3:Y:S04]  /*4f990*/  LDL R12, [R1+0x18cc] ;  /* 0x0018cc00010c7983 */ /* 0x000ee80000100800 */
[----:B------:R-:W4:Y:S04]  /*4f9a0*/  LDL R13, [R1+0x18c8] ;  /* 0x0018c800010d7983 */ /* 0x000f280000100800 */
[----:B------:R0:W4:Y:S02]  /*4f9b0*/  @P2 LDG.E.U8 R53, desc[UR14][R46.64] ;  /* 0x0000000e2e352981 */ /* 0x000124000c1e1100 */
[----:B0-----:R-:W-:-:S02]  /*4f9c0*/  @P1 IMAD.MOV.U32 R46, RZ, RZ, R3 ;  /* 0x000000ffff2e1224 */ /* 0x001fc400078e0003 */
[----:B------:R-:W-:Y:S01]  /*4f9d0*/  @P1 IMAD.MOV.U32 R47, RZ, RZ, R4 ;  /* 0x000000ffff2f1224 */ /* 0x000fe200078e0004 */
[----:B------:R-:W4:Y:S04]  /*4f9e0*/  LDL R3, [R1+0x18d4] ;  /* 0x0018d40001037983 */ /* 0x000f280000100800 */
[----:B------:R-:W4:Y:S04]  /*4f9f0*/  LDL R4, [R1+0x18d0] ;  /* 0x0018d00001047983 */ /* 0x000f280000100800 */
[----:B------:R0:W4:Y:S04]  /*4fa00*/  @P1 LDG.E.U8 R55, desc[UR14][R46.64] ;  /* 0x0000000e2e371981 */ /* 0x000128000c1e1100 */
[----:B------:R1:W-:Y:S01]  /*4fa10*/  STL [R1+0x10c], R17 ;  /* 0x00010c1101007387 */ /* 0x0003e20000100800 */
[----:B0-----:R-:W-:-:S03]  /*4fa20*/  @P1 IMAD.MOV.U32 R47, RZ, RZ, R10 ;  /* 0x000000ffff2f1224 */ /* 0x001fc600078e000a */
[----:B------:R-:W4:Y:S01]  /*4fa30*/  LDL R10, [R1+0x18d8] ;  /* 0x0018d800010a7983 */ /* 0x000f220000100800 */
[----:B--2---:R-:W-:-:S03]  /*4fa40*/  @P1 IMAD.MOV.U32 R46, RZ, RZ, R9 ;  /* 0x000000ffff2e1224 */ /* 0x004fc600078e0009 */
[----:B------:R-:W2:Y:S01]  /*4fa50*/  LDL R9, [R1+0x18dc] ;  /* 0x0018dc0001097983 */ /* 0x000ea20000100800 */
[----:B------:R-:W-:Y:S02]  /*4fa60*/  PRMT R57, RZ, 0x7610, R57 ;  /* 0x00007610ff397816 */ /* 0x000fe40000000039 */
[----:B------:R-:W-:Y:S02]  /*4fa70*/  PRMT R59, RZ, 0x7610, R59 ;  /* 0x00007610ff3b7816 */ /* 0x000fe4000000003b */
[----:B------:R-:W-:Y:S01]  /*4fa80*/  ISETP.GT.AND P2, PT, R20, 0x7c, PT ;  /* 0x0000007c1400780c */ /* 0x000fe20003f44270 */
[----:B------:R0:W-:Y:S04]  /*4fa90*/  STL [R1+0x100], R15 ;  /* 0x0001000f01007387 */ /* 0x0001e80000100800 */
[----:B------:R0:W2:Y:S01]  /*4faa0*/  @P1 LDG.E.U8 R57, desc[UR14][R46.64] ;  /* 0x0000000e2e391981 */ /* 0x0000a2000c1e1100 */
[----:B------:R-:W-:-:S02]  /*4fab0*/  PRMT R61, RZ, 0x7610, R61 ;  /* 0x00007610ff3d7816 */ /* 0x000fc4000000003d */
[----:B------:R-:W-:Y:S01]  /*4fac0*/  PRMT R63, RZ, 0x7610, R63 ;  /* 0x00007610ff3f7816 */ /* 0x000fe2000000003f */
[----:B0-----:R-:W-:Y:S02]  /*4fad0*/  @P1 IMAD.MOV.U32 R46, RZ, RZ, R5 ;  /* 0x000000ffff2e1224 */ /* 0x001fe400078e0005 */
        /* <DEDUP_REMOVED lines=31> */
[----:B----4-:R-:W-:-:S05]  /*4fcd0*/  @P2 IMAD.MOV.U32 R47, RZ, RZ, R13 ;  /* 0x000000ffff2f2224 */ /* 0x010fca00078e000d */
[----:B------:R0:W3:Y:S02]  /*4fce0*/  @P2 LDG.E.U8 R69, desc[UR14][R46.64] ;  /* 0x0000000e2e452981 */ /* 0x0000e4000c1e1100 */
[----:B0-----:R-:W-:Y:S02]  /*4fcf0*/  @P1 IMAD.MOV.U32 R46, RZ, RZ, R3 ;  /* 0x000000ffff2e1224 */ /* 0x001fe400078e0003 */
[----:B------:R-:W-:Y:S01]  /*4fd00*/  @P1 IMAD.MOV.U32 R47, RZ, RZ, R4 ;  /* 0x000000ffff2f1224 */ /* 0x000fe200078e0004 */
[----:B------:R-:W4:Y:S04]  /*4fd10*/  LDL R3, [R1+0x190c] ;  /* 0x00190c0001037983 */ /* 0x000f280000100800 */
[----:B------:R-:W3:Y:S04]  /*4fd20*/  LDL R4, [R1+0x1908] ;  /* 0x0019080001047983 */ /* 0x000ee80000100800 */
[----:B------:R0:W3:Y:S02]  /*4fd30*/  @P1 LDG.E.U8 R71, desc[UR14][R46.64] ;  /* 0x0000000e2e471981 */ /* 0x0000e4000c1e1100 */
[----:B0-----:R-:W-:-:S02]  /*4fd40*/  @P1 IMAD.MOV.U32 R47, RZ, RZ, R10 ;  /* 0x000000ffff2f1224 */ /* 0x001fc400078e000a */
[----:B--2---:R-:W-:-:S05]  /*4fd50*/  @P1 IMAD.MOV.U32 R46, RZ, RZ, R9 ;  /* 0x000000ffff2e1224 */ /* 0x004fca00078e0009 */
[----:B------:R0:W2:Y:S01]  /*4fd60*/  @P1 LDG.E.U8 R73, desc[UR14][R46.64] ;  /* 0x0000000e2e491981 */ /* 0x0000a2000c1e1100 */
[----:B------:R-:W-:Y:S01]  /*4fd70*/  PRMT R75, RZ, 0x7610, R75 ;  /* 0x00007610ff4b7816 */ /* 0x000fe2000000004b */
[----:B0-----:R-:W-:Y:S02]  /*4fd80*/  @P1 IMAD.MOV.U32 R46, RZ, RZ, R5 ;  /* 0x000000ffff2e1224 */ /* 0x001fe400078e0005 */
[----:B------:R-:W-:-:S05]  /*4fd90*/  @P1 IMAD.MOV.U32 R47, RZ, RZ, R6 ;  /* 0x000000ffff2f1224 */ /* 0x000fca00078e0006 */
[----:B------:R4:W4:Y:S04]  /*4fda0*/  @P1 LDG.E.U8 R75, desc[UR14][R46.64] ;  /* 0x0000000e2e4b1981 */ /* 0x000928000c1e1100 */
[----:B---3--:R-:W-:Y:S04]  /*4fdb0*/  STL [R1+0x1e1c], R71 ;  /* 0x001e1c4701007387 */ /* 0x008fe80000100800 */
[----:B-1----:R-:W3:Y:S04]  /*4fdc0*/  LDL R17, [R1+0x1910] ;  /* 0x0019100001117983 */ /* 0x002ee80000100800 */
[----:B------:R-:W3:Y:S04]  /*4fdd0*/  LDL R15, [R1+0x1914] ;  /* 0x00191400010f7983 */ /* 0x000ee80000100800 */
[----:B------:R-:W3:Y:S04]  /*4fde0*/  LDL R12, [R1+0x191c] ;  /* 0x00191c00010c7983 */ /* 0x000ee80000100800 */
[----:B--2---:R-:W-:Y:S04]  /*4fdf0*/  STL [R1+0x1e20], R73 ;  /* 0x001e204901007387 */ /* 0x004fe80000100800 */
[----:B------:R-:W2:Y:S04]  /*4fe00*/  LDL R13, [R1+0x1918] ;  /* 0x00191800010d7983 */ /* 0x000ea80000100800 */
[----:B------:R-:W2:Y:S04]  /*4fe10*/  LDL R10, [R1+0x1920] ;  /* 0x00192000010a7983 */ /* 0x000ea80000100800 */
[----:B------:R-:W2:Y:S04]  /*4fe20*/  LDL R9, [R1+0x1924] ;  /* 0x0019240001097983 */ /* 0x000ea80000100800 */
[----:B------:R-:W2:Y:S04]  /*4fe30*/  LDL R6, [R1+0x1928] ;  /* 0x0019280001067983 */ /* 0x000ea80000100800 */
[----:B------:R-:W2:Y:S01]  /*4fe40*/  LDL R5, [R1+0x192c] ;  /* 0x00192c0001057983 */ /* 0x000ea20000100800 */
[----:B------:R-:W-:-:S02]  /*4fe50*/  ISETP.GT.AND P2, PT, R20, 0x7e, PT ;  /* 0x0000007e1400780c */ /* 0x000fc40003f44270 */
[----:B------:R-:W-:Y:S01]  /*4fe60*/  PRMT R77, RZ, 0x7610, R77 ;  /* 0x00007610ff4d7816 */ /* 0x000fe2000000004d */
[----:B----4-:R-:W-:Y:S02]  /*4fe70*/  @P1 IMAD.MOV.U32 R46, RZ, RZ, R3 ;  /* 0x000000ffff2e1224 */ /* 0x010fe400078e0003 */
[----:B------:R-:W-:Y:S01]  /*4fe80*/  @P1 IMAD.MOV.U32 R47, RZ, RZ, R4 ;  /* 0x000000ffff2f1224 */ /* 0x000fe200078e0004 */
[----:B------:R-:W-:-:S04]  /*4fe90*/  PRMT R14, RZ, 0x7610, R14 ;  /* 0x00007610ff0e7816 */ /* 0x000fc8000000000e */
[----:B------:R3:W4:Y:S01]  /*4fea0*/  @P1 LDG.E.U8 R77, desc[UR14][R46.64] ;  /* 0x0000000e2e4d1981 */ /* 0x000722000c1e1100 */
[----:B------:R-:W-:Y:S02]  /*4feb0*/  PRMT R11, RZ, 0x7610, R11 ;  /* 0x00007610ff0b7816 */ /* 0x000fe4000000000b */
[----:B------:R-:W-:Y:S02]  /*4fec0*/  PRMT R7, RZ, 0x7610, R7 ;  /* 0x00007610ff077816 */ /* 0x000fe40000000007 */
[----:B------:R-:W-:Y:S01]  /*4fed0*/  PRMT R16, RZ, 0x7610, R16 ;  /* 0x00007610ff107816 */ /* 0x000fe20000000010 */
[----:B------:R0:W-:Y:S04]  /*4fee0*/  STL [R1+0x1e24], R75 ;  /* 0x001e244b01007387 */ /* 0x0001e80000100800 */
[----:B------:R-:W4:Y:S04]  /*4fef0*/  LDL R4, [R1+0x1930] ;  /* 0x0019300001047983 */ /* 0x000f280000100800 */
[----:B------:R-:W4:Y:S01]  /*4ff00*/  LDL R3, [R1+0x1934] ;  /* 0x0019340001037983 */ /* 0x000f220000100800 */
[----:B---3--:R-:W-:-:S02]  /*4ff10*/  @P2 IMAD.MOV.U32 R47, RZ, RZ, R17 ;  /* 0x000000ffff2f2224 */ /* 0x008fc400078e0011 */
[----:B------:R-:W-:-:S05]  /*4ff20*/  @P2 IMAD.MOV.U32 R46, RZ, RZ, R15 ;  /* 0x000000ffff2e2224 */ /* 0x000fca00078e000f */
[----:B------:R1:W3:Y:S02]  /*4ff30*/  @P2 LDG.E.U8 R14, desc[UR14][R46.64] ;  /* 0x0000000e2e0e2981 */ /* 0x0002e4000c1e1100 */
[----:B-1----:R-:W-:Y:S02]  /*4ff40*/  @P2 IMAD.MOV.U32 R46, RZ, RZ, R12 ;  /* 0x000000ffff2e2224 */ /* 0x002fe400078e000c */
[----:B--2---:R-:W-:-:S05]  /*4ff50*/  @P2 IMAD.MOV.U32 R47, RZ, RZ, R13 ;  /* 0x000000ffff2f2224 */ /* 0x004fca00078e000d */
[----:B------:R1:W2:Y:S02]  /*4ff60*/  @P2 LDG.E.U8 R11, desc[UR14][R46.64] ;  /* 0x0000000e2e0b2981 */ /* 0x0002a4000c1e1100 */
[----:B-1----:R-:W-:Y:S02]  /*4ff70*/  @P2 IMAD.MOV.U32 R46, RZ, RZ, R9 ;  /* 0x000000ffff2e2224 */ /* 0x002fe400078e0009 */
[----:B------:R-:W-:-:S05]  /*4ff80*/  @P2 IMAD.MOV.U32 R47, RZ, RZ, R10 ;  /* 0x000000ffff2f2224 */ /* 0x000fca00078e000a */
[----:B------:R1:W2:Y:S02]  /*4ff90*/  @P2 LDG.E.U8 R7, desc[UR14][R46.64] ;  /* 0x0000000e2e072981 */ /* 0x0002a4000c1e1100 */
[----:B-1----:R-:W-:Y:S02]  /*4ffa0*/  @P2 IMAD.MOV.U32 R46, RZ, RZ, R5 ;  /* 0x000000ffff2e2224 */ /* 0x002fe400078e0005 */
[----:B------:R-:W-:-:S05]  /*4ffb0*/  @P2 IMAD.MOV.U32 R47, RZ, RZ, R6 ;  /* 0x000000ffff2f2224 */ /* 0x000fca00078e0006 */
[----:B------:R1:W2:Y:S01]  /*4ffc0*/  @P2 LDG.E.U8 R16, desc[UR14][R46.64] ;  /* 0x0000000e2e102981 */ /* 0x0002a2000c1e1100 */
[----:B------:R-:W-:-:S03]  /*4ffd0*/  ISETP.GT.AND P1, PT, R20, 0x7f, PT ;  /* 0x0000007f1400780c */ /* 0x000fc60003f24270 */
[----:B----4-:R4:W-:Y:S01]  /*4ffe0*/  STL [R1+0x1e28], R77 ;  /* 0x001e284d01007387 */ /* 0x0109e20000100800 */
[----:B------:R-:W-:-:S09]  /*4fff0*/  PRMT R2, RZ, 0x7610, R2 ;  /* 0x00007610ff027816 */ /* 0x000fd20000000002 */
[----:B-1----:R-:W-:Y:S02]  /*50000*/  @P1 IMAD.MOV.U32 R46, RZ, RZ, R3 ;  /* 0x000000ffff2e1224 */ /* 0x002fe400078e0003 */
[----:B------:R-:W-:-:S05]  /*50010*/  @P1 IMAD.MOV.U32 R47, RZ, RZ, R4 ;  /* 0x000000ffff2f1224 */ /* 0x000fca00078e0004 */
[----:B------:R-:W3:Y:S04]  /*50020*/  @P1 LDG.E.U8 R2, desc[UR14][R46.64] ;  /* 0x0000000e2e021981 */ /* 0x000ee8000c1e1100 */
[----:B--2---:R-:W-:Y:S04]  /*50030*/  STL [R1+0x1d7c], R16 ;  /* 0x001d7c1001007387 */ /* 0x004fe80000100800 */
[----:B0-----:R-:W2:Y:S04]  /*50040*/  LDL R75, [R1+0x193c] ;  /* 0x00193c00014b7983 */ /* 0x001ea80000100800 */
[----:B----4-:R-:W4:Y:S04]  /*50050*/  LDL R77, [R1+0x1938] ;  /* 0x00193800014d7983 */ /* 0x010f280000100800 */
[----:B------:R-:W4:Y:S04]  /*50060*/  LDL R36, [R1+0x1944] ;  /* 0x0019440001247983 */ /* 0x000f280000100800 */
[----:B------:R-:W4:Y:S04]  /*50070*/  LDL R71, [R1+0x1940] ;  /* 0x0019400001477983 */ /* 0x000f280000100800 */
[----:B------:R-:W4:Y:S04]  /*50080*/  LDL R34, [R1+0x194c] ;  /* 0x00194c0001227983 */ /* 0x000f280000100800 */
[----:B------:R-:W4:Y:S04]  /*50090*/  LDL R35, [R1+0x1948] ;  /* 0x0019480001237983 */ /* 0x000f280000100800 */
[----:B------:R-:W4:Y:S04]  /*500a0*/  LDL.LU R33, [R1+0x6a8] ;  /* 0x0006a80001217983 */ /* 0x000f280000300800 */
[----:B------:R-:W4:Y:S04]  /*500b0*/  LDL.LU R64, [R1+0x6a0] ;  /* 0x0006a00001407983 */ /* 0x000f280000300800 */
[----:B------:R-:W4:Y:S04]  /*500c0*/  LDL.LU R66, [R1+0x698] ;  /* 0x0006980001427983 */ /* 0x000f280000300800 */
[----:B------:R-:W4:Y:S04]  /*500d0*/  LDL.LU R68, [R1+0x690] ;  /* 0x0006900001447983 */ /* 0x000f280000300800 */
[----:B------:R-:W4:Y:S04]  /*500e0*/  LDL.LU R70, [R1+0x618] ;  /* 0x0006180001467983 */ /* 0x000f280000300800 */
[----:B------:R-:W4:Y:S04]  /*500f0*/  LDL.LU R15, [R1+0x610] ;  /* 0x00061000010f7983 */ /* 0x000f280000300800 */
[----:B------:R0:W-:Y:S01]  /*50100*/  STL [R1+0xbc], R7 ;  /* 0x0000bc0701007387 */ /* 0x0001e20000100800 */
[----:B------:R-:W-:-:S02]  /*50110*/  PRMT R73, RZ, 0x7610, R73 ;  /* 0x00007610ff497816 */ /* 0x000fc40000000049 */
[----:B------:R-:W-:Y:S01]  /*50120*/  PRMT R8, RZ, 0x7610, R8 ;  /* 0x00007610ff087816 */ /* 0x000fe20000000008 */
[----:B0-----:R-:W4:Y:S04]  /*50130*/  LDL.LU R7, [R1+0x608] ;  /* 0x0006080001077983 */ /* 0x001f280000300800 */
[----:B------:R-:W4:Y:S04]  /*50140*/  LDL.LU R6, [R1+0x600] ;  /* 0x0006000001067983 */ /* 0x000f280000300800 */
[----:B------:R-:W4:Y:S04]  /*50150*/  LDL.LU R5, [R1+0x588] ;  /* 0x0005880001057983 */ /* 0x000f280000300800 */
[----:B---3--:R0:W-:Y:S04]  /*50160*/  STL [R1+0xd4], R14 ;  /* 0x0000d40e01007387 */ /* 0x0081e80000100800 */
[----:B0-----:R-:W3:Y:S04]  /*50170*/  LDL.LU R14, [R1+0x580] ;  /* 0x00058000010e7983 */ /* 0x001ee80000300800 */
[----:B------:R-:W3:Y:S04]  /*50180*/  LDL.LU R9, [R1+0x578] ;  /* 0x0005780001097983 */ /* 0x000ee80000300800 */
[----:B------:R-:W3:Y:S04]  /*50190*/  LDL.LU R17, [R1+0x570] ;  /* 0x0005700001117983 */ /* 0x000ee80000300800 */
[----:B------:R0:W-:Y:S04]  /*501a0*/  STL [R1+0xa4], R2 ;  /* 0x0000a40201007387 */ /* 0x0001e80000100800 */
[----:B------:R1:W-:Y:S01]  /*501b0*/  STL [R1+0xc8], R11 ;  /* 0x0000c80b01007387 */ /* 0x0003e20000100800 */
[----:B------:R-:W-:-:S03]  /*501c0*/  PRMT R16, RZ, 0x7610, R16 ;  /* 0x00007610ff107816 */ /* 0x000fc60000000010 */
[----:B0-----:R-:W3:Y:S04]  /*501d0*/  LDL.LU R2, [R1+0x4f8] ;  /* 0x0004f80001027983 */ /* 0x001ee80000300800 */
[----:B------:R-:W3:Y:S04]  /*501e0*/  LDL.LU R3, [R1+0x4f0] ;  /* 0x0004f00001037983 */ /* 0x000ee80000300800 */
[----:B------:R-:W3:Y:S04]  /*501f0*/  LDL.LU R4, [R1+0x4e8] ;  /* 0x0004e80001047983 */ /* 0x000ee80000300800 */
[----:B------:R-:W3:Y:S04]  /*50200*/  LDL.LU R12, [R1+0x4e0] ;  /* 0x0004e000010c7983 */ /* 0x000ee80000300800 */
[----:B-1----:R-:W3:Y:S04]  /*50210*/  LDL.LU R11, [R1+0x468] ;  /* 0x00046800010b7983 */ /* 0x002ee80000300800 */
[----:B------:R-:W3:Y:S04]  /*50220*/  LDL.LU R13, [R1+0x460] ;  /* 0x00046000010d7983 */ /* 0x000ee80000300800 */
[----:B------:R-:W3:Y:S04]  /*50230*/  LDL.LU R19, [R1+0x458] ;  /* 0x0004580001137983 */ /* 0x000ee80000300800 */
[----:B------:R-:W3:Y:S01]  /*50240*/  LDL.LU R10, [R1+0x450] ;  /* 0x00045000010a7983 */ /* 0x000ee20000300800 */
[----:B--2---:R-:W-:-:S02]  /*50250*/  @P1 IMAD.MOV.U32 R46, RZ, RZ, R75 ;  /* 0x000000ffff2e1224 */ /* 0x004fc400078e004b */
[----:B----4-:R-:W-:-:S05]  /*50260*/  @P1 IMAD.MOV.U32 R47, RZ, RZ, R77 ;  /* 0x000000ffff2f1224 */ /* 0x010fca00078e004d */
[----:B------:R0:W2:Y:S02]  /*50270*/  @P1 LDG.E.U8 R73, desc[UR14][R46.64] ;  /* 0x0000000e2e491981 */ /* 0x0000a4000c1e1100 */
[----:B0-----:R-:W-:Y:S02]  /*50280*/  @P1 IMAD.MOV.U32 R46, RZ, RZ, R36 ;  /* 0x000000ffff2e1224 */ /* 0x001fe400078e0024 */
[----:B------:R-:W-:-:S05]  /*50290*/  @P1 IMAD.MOV.U32 R47, RZ, RZ, R71 ;  /* 0x000000ffff2f1224 */ /* 0x000fca00078e0047 */
[----:B------:R0:W4:Y:S02]  /*502a0*/  @P1 LDG.E.U8 R8, desc[UR14][R46.64] ;  /* 0x0000000e2e081981 */ /* 0x000124000c1e1100 */
[----:B0-----:R-:W-:Y:S02]  /*502b0*/  @P1 IMAD.MOV.U32 R46, RZ, RZ, R34 ;  /* 0x000000ffff2e1224 */ /* 0x001fe400078e0022 */
[----:B------:R-:W-:-:S05]  /*502c0*/  @P1 IMAD.MOV.U32 R47, RZ, RZ, R35 ;  /* 0x000000ffff2f1224 */ /* 0x000fca00078e0023 */
[----:B------:R-:W2:Y:S01]  /*502d0*/  @P1 LDG.E.U8 R16, desc[UR14][R46.64] ;  /* 0x0000000e2e101981 */ /* 0x000ea2000c1e1100 */
[----:B------:R-:W0:Y:S01]  /*502e0*/  S2R R0, SR_TID.X ;  /* 0x0000000000007919 */ /* 0x000e220000002100 */
[----:B------:R-:W-:Y:S01]  /*502f0*/  BAR.SYNC.DEFER_BLOCKING 0x0 ;  /* 0x0000000000007b1d */ /* 0x000fe20000010000 */
[----:B0-----:R-:W-:-:S05]  /*50300*/  LOP3.LUT R0, R0, 0x7f, RZ, 0xc0, !PT ;  /* 0x0000007f00007812 */ /* 0x001fca00078ec0ff */
[----:B---3--:R0:W-:Y:S04]  /*50310*/  STS.U8 [R0+UR4+0x1cc00], R12 ;  /* 0x01cc000c00007988 */ /* 0x0081e80008000004 */
[----:B------:R1:W-:Y:S04]  /*50320*/  STS.U8 [R0+UR4+0x11000], R11 ;  /* 0x0110000b00007988 */ /* 0x0003e80008000004 */
[----:B------:R3:W-:Y:S01]  /*50330*/  STS.U8 [R0+UR4+0x1d000], R10 ;  /* 0x01d0000a00007988 */ /* 0x0007e20008000004 */
[----:B------:R-:W-:-:S03]  /*50340*/  ISETP.GE.AND P1, PT, R0, R20, PT ;  /* 0x000000140000720c */ /* 0x000fc60003f26270 */
        /* <DEDUP_REMOVED lines=17> */
[----:B----4-:R-:W-:Y:S04]  /*50460*/  STL [R1+0x1d10], R8 ;  /* 0x001d100801007387 */ /* 0x010fe80000100800 */
[----:B0-----:R-:W4:Y:S04]  /*50470*/  LDL.LU R12, [R1+0x3e4] ;  /* 0x0003e400010c7983 */ /* 0x001f280000300800 */
[----:B-1----:R-:W4:Y:S04]  /*50480*/  LDL.LU R11, [R1+0x3dc] ;  /* 0x0003dc00010b7983 */ /* 0x002f280000300800 */
[----:B--2---:R-:W-:Y:S04]  /*50490*/  STL [R1+0x98], R73 ;  /* 0x0000984901007387 */ /* 0x004fe80000100800 */
[----:B---3--:R-:W2:Y:S04]  /*504a0*/  LDL.LU R10, [R1+0x3d4] ;  /* 0x0003d400010a7983 */ /* 0x008ea80000300800 */
[----:B------:R-:W3:Y:S04]  /*504b0*/  LDL.LU R20, [R1+0x3cc] ;  /* 0x0003cc0001147983 */ /* 0x000ee80000300800 */
[----:B------:R-:W3:Y:S04]  /*504c0*/  LDL.LU R46, [R1+0x364] ;  /* 0x00036400012e7983 */ /* 0x000ee80000300800 */
[----:B------:R-:W3:Y:S04]  /*504d0*/  LDL.LU R47, [R1+0x35c] ;  /* 0x00035c00012f7983 */ /* 0x000ee80000300800 */
[----:B------:R0:W-:Y:S04]  /*504e0*/  STL [R1+0x84], R16 ;  /* 0x0000841001007387 */ /* 0x0001e80000100800 */
[----:B0-----:R-:W3:Y:S04]  /*504f0*/  LDL.LU R16, [R1+0x354] ;  /* 0x0003540001107983 */ /* 0x001ee80000300800 */
        /* <DEDUP_REMOVED lines=24> */
[----:B----4-:R0:W-:Y:S04]  /*50680*/  STS.U8 [R0+UR4+0x11400], R12 ;  /* 0x0114000c00007988 */ /* 0x0101e80008000004 */
[----:B------:R1:W-:Y:S04]  /*50690*/  STS.U8 [R0+UR4+0x15400], R11 ;  /* 0x0154000b00007988 */ /* 0x0003e80008000004 */
[----:B--2---:R2:W-:Y:S04]  /*506a0*/  STS.U8 [R0+UR4+0x19400], R10 ;  /* 0x0194000a00007988 */ /* 0x0045e80008000004 */
[----:B0-----:R-:W4:Y:S04]  /*506b0*/  LDL.LU R12, [R1+0x1e60] ;  /* 0x001e6000010c7983 */ /* 0x001f280000300800 */
[----:B-1----:R-:W4:Y:S04]  /*506c0*/  LDL.LU R11, [R1+0x1e5c] ;  /* 0x001e5c00010b7983 */ /* 0x002f280000300800 */
[----:B--2---:R-:W2:Y:S04]  /*506d0*/  LDL.LU R10, [R1+0x1e58] ;  /* 0x001e5800010a7983 */ /* 0x004ea80000300800 */
        /* <DEDUP_REMOVED lines=8> */
[----:B---3--:R-:W3:Y:S04]  /*50760*/  LDL.LU R66, [R1+0x678] ;  /* 0x0006780001427983 */ /* 0x008ee80000300800 */
[----:B------:R-:W3:Y:S04]  /*50770*/  LDL.LU R68, [R1+0x670] ;  /* 0x0006700001447983 */ /* 0x000ee80000300800 */
[----:B------:R-:W3:Y:S04]  /*50780*/  LDL.LU R70, [R1+0x5f8] ;  /* 0x0005f80001467983 */ /* 0x000ee80000300800 */
[----:B------:R0:W-:Y:S04]  /*50790*/  STS.U8 [R0+UR4+0x12800], R7 ;  /* 0x0128000700007988 */ /* 0x0001e80008000004 */
[----:B------:R-:W3:Y:S04]  /*507a0*/  LDL.LU R15, [R1+0x5f0] ;  /* 0x0005f000010f7983 */ /* 0x000ee80000300800 */
        /* <DEDUP_REMOVED lines=44> */
[----:B0-----:R-:W4:Y:S04]  /*50a70*/  LDL.LU R18, [R1+0x434] ;  /* 0x0004340001127983 */ /* 0x001f280000300800 */
[----:B--2---:R0:W-:Y:S02]  /*50a80*/  STS.U8 [R0+UR4+0x1f000], R10 ;  /* 0x01f0000a00007988 */ /* 0x0041e40008000004 */
[----:B0-----:R-:W-:-:S05]  /*50a90*/  LOP3.LUT R10, R0, 0x10, RZ, 0x3c, !PT ;  /* 0x00000010000a7812 */ /* 0x001fca00078e3cff */
[----:B---3--:R0:W-:Y:S04]  /*50aa0*/  STS.U8 [R10+UR4+0x1cc80], R13 ;  /* 0x01cc800d0a007988 */ /* 0x0081e80008000004 */
[----:B----4-:R1:W-:Y:S04]  /*50ab0*/  STS.U8 [R10+UR4+0x11080], R19 ;  /* 0x011080130a007988 */ /* 0x0103e80008000004 */
[----:B0-----:R-:W2:Y:S04]  /*50ac0*/  LDL.LU R13, [R1+0x430] ;  /* 0x00043000010d7983 */ /* 0x001ea80000300800 */
[----:B-1----:R-:W3:Y:S04]  /*50ad0*/  LDL.LU R19, [R1+0x42c] ;  /* 0x00042c0001137983 */ /* 0x002ee80000300800 */
[----:B------:R-:W4:Y:S04]  /*50ae0*/  LDL.LU R0, [R1+0x3c4] ;  /* 0x0003c40001007983 */ /* 0x000f280000300800 */
[----:B------:R-:W4:Y:S04]  /*50af0*/  LDL.LU R20, [R1+0x3b4] ;  /* 0x0003b40001147983 */ /* 0x000f280000300800 */
[----:B------:R0:W-:Y:S04]  /*50b00*/  STS.U8 [R10+UR4+0x18c80], R4 ;  /* 0x018c80040a007988 */ /* 0x0001e80008000004 */
        /* <DEDUP_REMOVED lines=38> */
[----:B0-----:R-:W4:Y:S04]  /*50d70*/  LDL.LU R2, [R1+0xcc] ;  /* 0x0000cc0001027983 */ /* 0x001f280000300800 */
[----:B-1----:R-:W4:Y:S04]  /*50d80*/  LDL.LU R3, [R1+0xc4] ;  /* 0x0000c40001037983 */ /* 0x002f280000300800 */
[----:B------:R-:W4:Y:S04]  /*50d90*/  LDL.LU R18, [R1+0xc0] ;  /* 0x0000c00001127983 */ /* 0x000f280000300800 */
[----:B--2---:R0:W-:Y:S04]  /*50da0*/  STS.U8 [R10+UR4+0x19080], R13 ;  /* 0x0190800d0a007988 */ /* 0x0041e80008000004 */
[----:B---3--:R1:W-:Y:S04]  /*50db0*/  STS.U8 [R10+UR4+0x1d080], R19 ;  /* 0x01d080130a007988 */ /* 0x0083e80008000004 */
[----:B0-----:R-:W2:Y:S04]  /*50dc0*/  LDL.LU R13, [R1+0x1e54] ;  /* 0x001e5400010d7983 */ /* 0x001ea80000300800 */
[----:B-1----:R-:W3:Y:S04]  /*50dd0*/  LDL.LU R19, [R1+0x1e50] ;  /* 0x001e500001137983 */ /* 0x002ee80000300800 */
[----:B----4-:R0:W-:Y:S04]  /*50de0*/  STS.U8 [R10+UR4+0x1d480], R4 ;  /* 0x01d480040a007988 */ /* 0x0101e80008000004 */
[----:B0-----:R-:W4:Y:S04]  /*50df0*/  LDL.LU R4, [R1+0x48] ;  /* 0x0000480001047983 */ /* 0x001f280000300800 */
[----:B------:R0:W-:Y:S04]  /*50e00*/  STS.U8 [R10+UR4+0x1a080], R64 ;  /* 0x01a080400a007988 */ /* 0x0001e80008000004 */
[----:B0-----:R-:W4:Y:S04]  /*50e10*/  LDL.LU R64, [R1+0x66c] ;  /* 0x00066c0001407983 */ /* 0x001f280000300800 */
[----:B------:R0:W-:Y:S04]  /*50e20*/  STS.U8 [R10+UR4+0x1ec80], R18 ;  /* 0x01ec80120a007988 */ /* 0x0001e80008000004 */
[----:B0-----:R-:W4:Y:S04]  /*50e30*/  LDL.LU R18, [R1+0x668] ;  /* 0x0006680001127983 */ /* 0x001f280000300800 */
[----:B---3--:R0:W-:Y:S04]  /*50e40*/  STS.U8 [R10+UR4+0x13080], R19 ;  /* 0x013080130a007988 */ /* 0x0081e80008000004 */
[----:B0-----:R-:W3:Y:S04]  /*50e50*/  LDL.LU R19, [R1+0x664] ;  /* 0x0006640001137983 */ /* 0x001ee80000300800 */
[----:B--2---:R0:W-:Y:S04]  /*50e60*/  STS.U8 [R10+UR4+0x17080], R13 ;  /* 0x0170800d0a007988 */ /* 0x0041e80008000004 */
[----:B0-----:R-:W2:Y:S04]  /*50e70*/  LDL.LU R13, [R1+0x660] ;  /* 0x00066000010d7983 */ /* 0x001ea80000300800 */
        /* <DEDUP_REMOVED lines=8> */
[----:B-1----:R-:W2:Y:S04]  /*50f00*/  LDL.LU R66, [R1+0x5dc] ;  /* 0x0005dc0001427983 */ /* 0x002ea80000300800 */
[----:B------:R-:W2:Y:S04]  /*50f10*/  LDL.LU R68, [R1+0x5d8] ;  /* 0x0005d80001447983 */ /* 0x000ea80000300800 */
[----:B0-----:R-:W2:Y:S04]  /*50f20*/  LDL.LU R70, [R1+0x5d4] ;  /* 0x0005d40001467983 */ /* 0x001ea80000300800 */
[----:B------:R-:W2:Y:S04]  /*50f30*/  LDL.LU R15, [R1+0x5d0] ;  /* 0x0005d000010f7983 */ /* 0x000ea80000300800 */
[----:B------:R-:W2:Y:S04]  /*50f40*/  LDL.LU R7, [R1+0x54c] ;  /* 0x00054c0001077983 */ /* 0x000ea80000300800 */
[----:B------:R0:W-:Y:S04]  /*50f50*/  STS.U8 [R10+UR4+0x16880], R5 ;  /* 0x016880050a007988 */ /* 0x0001e80008000004 */
[----:B------:R-:W2:Y:S04]  /*50f60*/  LDL.LU R6, [R1+0x548] ;  /* 0x0005480001067983 */ /* 0x000ea80000300800 */
        /* <DEDUP_REMOVED lines=9> */
[----:B------:R-:W2:Y:S01]  /*51000*/  LDL.LU R2, [R1+0x4b0] ;  /* 0x0004b00001027983 */ /* 0x000ea20000300800 */
[----:B------:R-:W-:-:S03]  /*51010*/  LOP3.LUT R11, R11, 0x7f, RZ, 0xc0, !PT ;  /* 0x0000007f0b0b7812 */ /* 0x000fc600078ec0ff */
[----:B----4-:R0:W-:Y:S04]  /*51020*/  STS.U8 [R10+UR4+0x1b080], R4 ;  /* 0x01b080040a007988 */ /* 0x0101e80008000004 */
[----:B------:R-:W4:Y:S01]  /*51030*/  LDL.LU R3, [R1+0x4ac] ;  /* 0x0004ac0001037983 */ /* 0x000f220000300800 */
[----:B------:R-:W-:-:S03]  /*51040*/  LOP3.LUT R11, R11, 0x20, RZ, 0x3c, !PT ;  /* 0x000000200b0b7812 */ /* 0x000fc600078e3cff */
[----:B------:R-:W-:Y:S04]  /*51050*/  STS.U8 [R10+UR4+0x11480], R0 ;  /* 0x011480000a007988 */ /* 0x000fe80008000004 */
        /* <DEDUP_REMOVED lines=26> */
[----:B0-----:R-:W4:Y:S04]  /*51200*/  LDL.LU R18, [R1+0x424] ;  /* 0x0004240001127983 */ /* 0x001f280000300800 */
[----:B---3--:R0:W-:Y:S04]  /*51210*/  STS.U8 [R11+UR4+0x18100], R19 ;  /* 0x018100130b007988 */ /* 0x0081e80008000004 */
[----:B0-----:R-:W3:Y:S04]  /*51220*/  LDL.LU R19, [R1+0x420] ;  /* 0x0004200001137983 */ /* 0x001ee80000300800 */
[----:B--2---:R0:W-:Y:S04]  /*51230*/  STS.U8 [R11+UR4+0x1c100], R13 ;  /* 0x01c1000d0b007988 */ /* 0x0041e80008000004 */
[----:B0-----:R-:W2:Y:S04]  /*51240*/  LDL.LU R13, [R1+0x41c] ;  /* 0x00041c00010d7983 */ /* 0x001ea80000300800 */
        /* <DEDUP_REMOVED lines=34> */
[----:B----4-:R0:W-:Y:S04]  /*51470*/  STS.U8 [R11+UR4+0x1cd00], R3 ;  /* 0x01cd00030b007988 */ /* 0x0101e80008000004 */
[----:B------:R-:W4:Y:S04]  /*51480*/  LDL.LU R2, [R1+0x124] ;  /* 0x0001240001027983 */ /* 0x000f280000300800 */
[----:B------:R1:W-:Y:S04]  /*51490*/  STS.U8 [R11+UR4+0x11100], R4 ;  /* 0x011100040b007988 */ /* 0x0003e80008000004 */
[----:B0-----:R-:W4:Y:S04]  /*514a0*/  LDL.LU R3, [R1+0x120] ;  /* 0x0001200001037983 */ /* 0x001f280000300800 */
[----:B-1----:R-:W4:Y:S04]  /*514b0*/  LDL.LU R4, [R1+0xb8] ;  /* 0x0000b80001047983 */ /* 0x002f280000300800 */
[----:B------:R0:W-:Y:S04]  /*514c0*/  STS.U8 [R11+UR4+0x15100], R18 ;  /* 0x015100120b007988 */ /* 0x0001e80008000004 */
[----:B0-----:R-:W4:Y:S04]  /*514d0*/  LDL.LU R18, [R1+0xb4] ;  /* 0x0000b40001127983 */ /* 0x001f280000300800 */
[----:B---3--:R0:W-:Y:S04]  /*514e0*/  STS.U8 [R11+UR4+0x19100], R19 ;  /* 0x019100130b007988 */ /* 0x0081e80008000004 */
[----:B0-----:R-:W3:Y:S04]  /*514f0*/  LDL.LU R19, [R1+0xac] ;  /* 0x0000ac0001137983 */ /* 0x001ee80000300800 */
[----:B--2---:R0:W-:Y:S04]  /*51500*/  STS.U8 [R11+UR4+0x1d100], R13 ;  /* 0x01d1000d0b007988 */ /* 0x0041e80008000004 */
[----:B0-----:R-:W2:Y:S04]  /*51510*/  LDL.LU R13, [R1+0xa8] ;  /* 0x0000a800010d7983 */ /* 0x001ea80000300800 */
[----:B------:R0:W-:Y:S04]  /*51520*/  STS.U8 [R11+UR4+0x19d00], R33 ;  /* 0x019d00210b007988 */ /* 0x0001e80008000004 */
[----:B------:R1:W-:Y:S04]  /*51530*/  STS.U8 [R11+UR4+0x1dd00], R64 ;  /* 0x01dd00400b007988 */ /* 0x0003e80008000004 */
[----:B0-----:R-:W2:Y:S04]  /*51540*/  LDL.LU R33, [R1+0x40] ;  /* 0x0000400001217983 */ /* 0x001ea80000300800 */
[----:B------:R0:W-:Y:S04]  /*51550*/  STS.U8 [R11+UR4+0x12100], R66 ;  /* 0x012100420b007988 */ /* 0x0001e80008000004 */
[----:B------:R0:W-:Y:S04]  /*51560*/  STS.U8 [R11+UR4+0x16100], R68 ;  /* 0x016100440b007988 */ /* 0x0001e80008000004 */
[----:B------:R0:W-:Y:S04]  /*51570*/  STS.U8 [R11+UR4+0x1a100], R70 ;  /* 0x01a100460b007988 */ /* 0x0001e80008000004 */
[----:B------:R0:W-:Y:S04]  /*51580*/  STS.U8 [R11+UR4+0x1e100], R15 ;  /* 0x01e1000f0b007988 */ /* 0x0001e80008000004 */
[----:B------:R0:W-:Y:S04]  /*51590*/  STS.U8 [R11+UR4+0x12500], R7 ;  /* 0x012500070b007988 */ /* 0x0001e80008000004 */
[----:B-1----:R-:W2:Y:S04]  /*515a0*/  LDL.LU R64, [R1+0x3c] ;  /* 0x00003c0001407983 */ /* 0x002ea80000300800 */
[----:B0-----:R-:W2:Y:S04]  /*515b0*/  LDL.LU R66, [R1+0x38] ;  /* 0x0000380001427983 */ /* 0x001ea80000300800 */
        /* <DEDUP_REMOVED lines=9> */
[----:B----4-:R4:W-:Y:S04]  /*51650*/  STS.U8 [R11+UR4+0x1a900], R2 ;  /* 0x01a900020b007988 */ /* 0x0109e80008000004 */
[----:B0-----:R-:W2:Y:S04]  /*51660*/  LDL.LU R6, [R1+0x5cc] ;  /* 0x0005cc0001067983 */ /* 0x001ea80000300800 */
[----:B-1----:R-:W2:Y:S04]  /*51670*/  LDL.LU R5, [R1+0x5c8] ;  /* 0x0005c80001057983 */ /* 0x002ea80000300800 */
[----:B------:R-:W2:Y:S04]  /*51680*/  LDL.LU R14, [R1+0x5c4] ;  /* 0x0005c400010e7983 */ /* 0x000ea80000300800 */
[----:B------:R-:W2:Y:S04]  /*51690*/  LDL.LU R9, [R1+0x5c0] ;  /* 0x0005c00001097983 */ /* 0x000ea80000300800 */
[----:B------:R-:W2:Y:S04]  /*516a0*/  LDL.LU R17, [R1+0x53c] ;  /* 0x00053c0001117983 */ /* 0x000ea80000300800 */
[----:B------:R0:W-:Y:S04]  /*516b0*/  STS.U8 [R11+UR4+0x1e900], R3 ;  /* 0x01e900030b007988 */ /* 0x0001e80008000004 */
[----:B----4-:R-:W4:Y:S04]  /*516c0*/  LDL.LU R2, [R1+0x538] ;  /* 0x0005380001027983 */ /* 0x010f280000300800 */
        /* <DEDUP_REMOVED lines=45> */
[----:B------:R1:W-:Y:S04]  /*519a0*/  STS.U8 [R12+UR4+0x1c580], R9 ;  /* 0x01c580090c007988 */ /* 0x0003e80008000004 */
[----:B------:R0:W-:Y:S04]  /*519b0*/  STS.U8 [R12+UR4+0x10980], R17 ;  /* 0x010980110c007988 */ /* 0x0001e80008000004 */
[----:B----4-:R4:W-:Y:S04]  /*519c0*/  STS.U8 [R12+UR4+0x14980], R2 ;  /* 0x014980020c007988 */ /* 0x0109e80008000004 */
[----:B------:R1:W-:Y:S04]  /*519d0*/  STS.U8 [R12+UR4+0x18980], R3 ;  /* 0x018980030c007988 */ /* 0x0003e80008000004 */
[----:B------:R4:W-:Y:S04]  /*519e0*/  STS.U8 [R12+UR4+0x1c980], R4 ;  /* 0x01c980040c007988 */ /* 0x0009e80008000004 */
[----:B0-----:R-:W2:Y:S04]  /*519f0*/  LDL.LU R14, [R1+0x49c] ;  /* 0x00049c00010e7983 */ /* 0x001ea80000300800 */
[----:B-1----:R-:W2:Y:S04]  /*51a00*/  LDL.LU R9, [R1+0x418] ;  /* 0x0004180001097983 */ /* 0x002ea80000300800 */
[----:B------:R-:W2:Y:S04]  /*51a10*/  LDL.LU R17, [R1+0x414] ;  /* 0x0004140001117983 */ /* 0x000ea80000300800 */
[----:B----4-:R-:W4:Y:S04]  /*51a20*/  LDL.LU R2, [R1+0x410] ;  /* 0x0004100001027983 */ /* 0x010f280000300800 */
[----:B------:R-:W4:Y:S04]  /*51a30*/  LDL.LU R3, [R1+0x40c] ;  /* 0x00040c0001037983 */ /* 0x000f280000300800 */
[----:B------:R-:W4:Y:S04]  /*51a40*/  LDL.LU R4, [R1+0x398] ;  /* 0x0003980001047983 */ /* 0x000f280000300800 */
        /* <DEDUP_REMOVED lines=62> */
[----:B0-----:R-:W2:Y:S04]  /*51e30*/  LDL.LU R66, [R1+0x5b4] ;  /* 0x0005b40001427983 */ /* 0x001ea80000300800 */
[----:B-1----:R-:W2:Y:S04]  /*51e40*/  LDL.LU R68, [R1+0x5b0] ;  /* 0x0005b00001447983 */ /* 0x002ea80000300800 */
[----:B------:R-:W2:Y:S04]  /*51e50*/  LDL.LU R70, [R1+0x52c] ;  /* 0x00052c0001467983 */ /* 0x000ea80000300800 */
[----:B------:R-:W2:Y:S04]  /*51e60*/  LDL.LU R15, [R1+0x528] ;  /* 0x00052800010f7983 */ /* 0x000ea80000300800 */
[----:B------:R0:W-:Y:S04]  /*51e70*/  STS.U8 [R12+UR4+0x1e980], R7 ;  /* 0x01e980070c007988 */ /* 0x0001e80008000004 */
[----:B------:R1:W-:Y:S04]  /*51e80*/  STS.U8 [R12+UR4+0x12d80], R6 ;  /* 0x012d80060c007988 */ /* 0x0003e80008000004 */
[----:B------:R1:W-:Y:S04]  /*51e90*/  STS.U8 [R12+UR4+0x16d80], R5 ;  /* 0x016d80050c007988 */ /* 0x0003e80008000004 */
[----:B0-----:R-:W2:Y:S04]  /*51ea0*/  LDL.LU R7, [R1+0x524] ;  /* 0x0005240001077983 */ /* 0x001ea80000300800 */
[----:B-1----:R-:W2:Y:S04]  /*51eb0*/  LDL.LU R6, [R1+0x520] ;  /* 0x0005200001067983 */ /* 0x002ea80000300800 */
[----:B------:R-:W2:Y:S04]  /*51ec0*/  LDL.LU R5, [R1+0x498] ;  /* 0x0004980001057983 */ /* 0x000ea80000300800 */
[----:B----4-:R-:W-:Y:S04]  /*51ed0*/  STS.U8 [R12+UR4+0x1f180], R2 ;  /* 0x01f180020c007988 */ /* 0x010fe80008000004 */
[----:B------:R0:W-:Y:S04]  /*51ee0*/  STS.U8 [R12+UR4+0x17180], R4 ;  /* 0x017180040c007988 */ /* 0x0001e80008000004 */
[----:B------:R1:W-:Y:S04]  /*51ef0*/  STS.U8 [R12+UR4+0x1b180], R3 ;  /* 0x01b180030c007988 */ /* 0x0003e80008000004 */
[----:B0-----:R-:W4:Y:S04]  /*51f00*/  LDL.LU R4, [R1+0x494] ;  /* 0x0004940001047983 */ /* 0x001f280000300800 */
[----:B-1----:R-:W4:Y:S04]  /*51f10*/  LDL.LU R3, [R1+0x490] ;  /* 0x0004900001037983 */ /* 0x002f280000300800 */
[----:B------:R0:W-:Y:S04]  /*51f20*/  STS.U8 [R12+UR4+0x13180], R18 ;  /* 0x013180120c007988 */ /* 0x0001e80008000004 */
[----:B------:R-:W4:Y:S04]  /*51f30*/  LDL.LU R2, [R1+0x48c] ;  /* 0x00048c0001027983 */ /* 0x000f280000300800 */
[----:B0-----:R-:W4:Y:S04]  /*51f40*/  LDL.LU R18, [R1+0x408] ;  /* 0x0004080001127983 */ /* 0x001f280000300800 */
[----:B---3--:R0:W-:Y:S04]  /*51f50*/  STS.U8 [R12+UR4+0x1ed80], R19 ;  /* 0x01ed80130c007988 */ /* 0x0081e80008000004 */
[----:B0-----:R-:W3:Y:S04]  /*51f60*/  LDL.LU R19, [R1+0x404] ;  /* 0x0004040001137983 */ /* 0x001ee80000300800 */
[----:B--2---:R0:W-:Y:S02]  /*51f70*/  STS.U8 [R12+UR4+0x1ad80], R13 ;  /* 0x01ad800d0c007988 */ /* 0x0041e40008000004 */
[----:B0-----:R-:W0:Y:S02]  /*51f80*/  S2R R13, SR_TID.X ;  /* 0x00000000000d7919 */ /* 0x001e240000002100 */
[----:B------:R1:W-:Y:S04]  /*51f90*/  STS.U8 [R12+UR4+0x19980], R20 ;  /* 0x019980140c007988 */ /* 0x0003e80008000004 */
        /* <DEDUP_REMOVED lines=20> */
[----:B-1----:R-:W3:Y:S04]  /*520e0*/  LDL.LU R20, [R1+0x400] ;  /* 0x0004000001147983 */ /* 0x002ee80000300800 */
[----:B--2---:R-:W2:Y:S01]  /*520f0*/  LDL.LU R46, [R1+0x3fc] ;  /* 0x0003fc00012e7983 */ /* 0x004ea20000300800 */
[----:B0-----:R-:W-:-:S04]  /*52100*/  LOP3.LUT R13, R13, 0x7f, RZ, 0xc0, !PT ;  /* 0x0000007f0d0d7812 */ /* 0x001fc800078ec0ff */
[----:B------:R-:W-:-:S05]  /*52110*/  LOP3.LUT R13, R13, 0x40, RZ, 0x3c, !PT ;  /* 0x000000400d0d7812 */ /* 0x000fca00078e3cff */
        /* <DEDUP_REMOVED lines=30> */
[----:B----4-:R1:W-:Y:S04]  /*52300*/  STS.U8 [R13+UR4+0x14e00], R4 ;  /* 0x014e00040d007988 */ /* 0x0103e80008000004 */
[----:B------:R4:W-:Y:S04]  /*52310*/  STS.U8 [R13+UR4+0x18e00], R3 ;  /* 0x018e00030d007988 */ /* 0x0009e80008000004 */
[----:B------:R1:W-:Y:S04]  /*52320*/  STS.U8 [R13+UR4+0x1ce00], R2 ;  /* 0x01ce00020d007988 */ /* 0x0003e80008000004 */
[----:B------:R4:W-:Y:S04]  /*52330*/  STS.U8 [R13+UR4+0x11200], R18 ;  /* 0x011200120d007988 */ /* 0x0009e80008000004 */
[----:B0-----:R-:W2:Y:S04]  /*52340*/  LDL.LU R5, [R1+0x180] ;  /* 0x0001800001057983 */ /* 0x001ea80000300800 */
[----:B-1----:R-:W2:Y:S04]  /*52350*/  LDL.LU R4, [R1+0x17c] ;  /* 0x00017c0001047983 */ /* 0x002ea80000300800 */
[----:B----4-:R-:W4:Y:S04]  /*52360*/  LDL.LU R3, [R1+0x178] ;  /* 0x0001780001037983 */ /* 0x010f280000300800 */
[----:B------:R-:W4:Y:S04]  /*52370*/  LDL.LU R2, [R1+0x108] ;  /* 0x0001080001027983 */ /* 0x000f280000300800 */
[----:B------:R-:W4:Y:S04]  /*52380*/  LDL.LU R18, [R1+0x104] ;  /* 0x0001040001127983 */ /* 0x000f280000300800 */
[----:B---3--:R0:W-:Y:S04]  /*52390*/  STS.U8 [R13+UR4+0x15200], R19 ;  /* 0x015200130d007988 */ /* 0x0081e80008000004 */
[----:B0-----:R-:W3:Y:S04]  /*523a0*/  LDL.LU R19, [R1+0xfc] ;  /* 0x0000fc0001137983 */ /* 0x001ee80000300800 */
[----:B------:R-:W-:Y:S04]  /*523b0*/  STS.U8 [R13+UR4+0x17200], R17 ;  /* 0x017200110d007988 */ /* 0x000fe80008000004 */
[----:B------:R-:W-:Y:S04]  /*523c0*/  STS.U8 [R13+UR4+0x1b200], R9 ;  /* 0x01b200090d007988 */ /* 0x000fe80008000004 */
[----:B--2---:R0:W-:Y:S04]  /*523d0*/  STS.U8 [R13+UR4+0x11600], R33 ;  /* 0x011600210d007988 */ /* 0x0041e80008000004 */
[----:B------:R1:W-:Y:S04]  /*523e0*/  STS.U8 [R13+UR4+0x15600], R64 ;  /* 0x015600400d007988 */ /* 0x0003e80008000004 */
[----:B------:R2:W-:Y:S04]  /*523f0*/  STS.U8 [R13+UR4+0x19600], R66 ;  /* 0x019600420d007988 */ /* 0x0005e80008000004 */
[----:B------:R0:W-:Y:S04]  /*52400*/  STS.U8 [R13+UR4+0x1d600], R68 ;  /* 0x01d600440d007988 */ /* 0x0001e80008000004 */
[----:B------:R1:W-:Y:S04]  /*52410*/  STS.U8 [R13+UR4+0x11a00], R70 ;  /* 0x011a00460d007988 */ /* 0x0003e80008000004 */
[----:B------:R2:W-:Y:S04]  /*52420*/  STS.U8 [R13+UR4+0x15a00], R15 ;  /* 0x015a000f0d007988 */ /* 0x0005e80008000004 */
[----:B0-----:R-:W3:Y:S04]  /*52430*/  LDL.LU R33, [R1+0xf8] ;  /* 0x0000f80001217983 */ /* 0x001ee80000300800 */
[----:B-1----:R-:W3:Y:S04]  /*52440*/  LDL.LU R64, [R1+0x88] ;  /* 0x0000880001407983 */ /* 0x002ee80000300800 */
[----:B--2---:R-:W2:Y:S04]  /*52450*/  LDL.LU R66, [R1+0x80] ;  /* 0x0000800001427983 */ /* 0x004ea80000300800 */
[----:B------:R-:W2:Y:S04]  /*52460*/  LDL.LU R68, [R1+0x7c] ;  /* 0x00007c0001447983 */ /* 0x000ea80000300800 */
[----:B------:R-:W2:Y:S04]  /*52470*/  LDL.LU R70, [R1+0x78] ;  /* 0x0000780001467983 */ /* 0x000ea80000300800 */
[----:B------:R-:W2:Y:S04]  /*52480*/  LDL.LU R15, [R1+0x20] ;  /* 0x00002000010f7983 */ /* 0x000ea80000300800 */
[----:B------:R0:W-:Y:S04]  /*52490*/  STS.U8 [R13+UR4+0x1e200], R7 ;  /* 0x01e200070d007988 */ /* 0x0001e80008000004 */
[----:B------:R1:W-:Y:S04]  /*524a0*/  STS.U8 [R13+UR4+0x12600], R6 ;  /* 0x012600060d007988 */ /* 0x0003e80008000004 */
[----:B0-----:R-:W2:Y:S04]  /*524b0*/  LDL.LU R7, [R1+0x63c] ;  /* 0x00063c0001077983 */ /* 0x001ea80000300800 */
[----:B------:R0:W-:Y:S04]  /*524c0*/  STS.U8 [R13+UR4+0x16600], R5 ;  /* 0x016600050d007988 */ /* 0x0001e80008000004 */
[----:B-1----:R-:W2:Y:S04]  /*524d0*/  LDL.LU R6, [R1+0x638] ;  /* 0x0006380001067983 */ /* 0x002ea80000300800 */
[----:B------:R1:W-:Y:S04]  /*524e0*/  STS.U8 [R13+UR4+0x1a600], R4 ;  /* 0x01a600040d007988 */ /* 0x0003e80008000004 */
[----:B----4-:R4:W-:Y:S04]  /*524f0*/  STS.U8 [R13+UR4+0x1e600], R3 ;  /* 0x01e600030d007988 */ /* 0x0109e80008000004 */
        /* <DEDUP_REMOVED lines=9> */
[----:B------:R-:W3:Y:S04]  /*52590*/  LDL.LU R17, [R1+0x51c] ;  /* 0x00051c0001117983 */ /* 0x000ee80000300800 */
[----:B------:R-:W3:Y:S04]  /*525a0*/  LDL.LU R9, [R1+0x518] ;  /* 0x0005180001097983 */ /* 0x000ee80000300800 */
[----:B------:R0:W-:Y:S02]  /*525b0*/  STS.U8 [R13+UR4+0x1f200], R14 ;  /* 0x01f2000e0d007988 */ /* 0x0001e40008000004 */
[----:B0-----:R-:W0:Y:S02]  /*525c0*/  S2R R14, SR_TID.X ;  /* 0x00000000000e7919 */ /* 0x001e240000002100 */
[----:B------:R1:W-:Y:S04]  /*525d0*/  STS.U8 [R13+UR4+0x11e00], R77 ;  /* 0x011e004d0d007988 */ /* 0x0003e80008000004 */
[----:B------:R0:W-:Y:S04]  /*525e0*/  STS.U8 [R13+UR4+0x15e00], R75 ;  /* 0x015e004b0d007988 */ /* 0x0001e80008000004 */
[----:B------:R0:W-:Y:S04]  /*525f0*/  STS.U8 [R13+UR4+0x19e00], R73 ;  /* 0x019e00490d007988 */ /* 0x0001e80008000004 */
[----:B------:R0:W-:Y:S04]  /*52600*/  STS.U8 [R13+UR4+0x1de00], R71 ;  /* 0x01de00470d007988 */ /* 0x0001e80008000004 */
[----:B------:R0:W-:Y:S04]  /*52610*/  STS.U8 [R13+UR4+0x12200], R36 ;  /* 0x012200240d007988 */ /* 0x0001e80008000004 */
[----:B------:R-:W-:Y:S04]  /*52620*/  STS.U8 [R13+UR4+0x19200], R20 ;  /* 0x019200140d007988 */ /* 0x000fe80008000004 */
[----:B------:R-:W-:Y:S04]  /*52630*/  STS.U8 [R13+UR4+0x1d200], R46 ;  /* 0x01d2002e0d007988 */ /* 0x000fe80008000004 */
[----:B-1----:R-:W3:Y:S04]  /*52640*/  LDL.LU R77, [R1+0x514] ;  /* 0x00051400014d7983 */ /* 0x002ee80000300800 */
[----:B0-----:R-:W3:Y:S04]  /*52650*/  LDL.LU R75, [R1+0x510] ;  /* 0x00051000014b7983 */ /* 0x001ee80000300800 */
[----:B------:R-:W3:Y:S04]  /*52660*/  LDL.LU R73, [R1+0x488] ;  /* 0x0004880001497983 */ /* 0x000ee80000300800 */
[----:B------:R-:W3:Y:S04]  /*52670*/  LDL.LU R71, [R1+0x484] ;  /* 0x0004840001477983 */ /* 0x000ee80000300800 */
        /* <DEDUP_REMOVED lines=16> */
[----:B------:R-:W3:Y:S01]  /*52780*/  LDL.LU R36, [R1+0x480] ;  /* 0x0004800001247983 */ /* 0x000ee20000300800 */
[----:B------:R-:W-:-:S03]  /*52790*/  LOP3.LUT R14, R14, 0x7f, RZ, 0xc0, !PT ;  /* 0x0000007f0e0e7812 */ /* 0x000fc600078ec0ff */
[----:B0-----:R-:W3:Y:S01]  /*527a0*/  LDL.LU R35, [R1+0x47c] ;  /* 0x00047c0001237983 */ /* 0x001ee20000300800 */
[----:B------:R-:W-:-:S03]  /*527b0*/  LOP3.LUT R14, R14, 0x50, RZ, 0x3c, !PT ;  /* 0x000000500e0e7812 */ /* 0x000fc600078e3cff */
[----:B------:R-:W-:Y:S04]  /*527c0*/  STS.U8 [R13+UR4+0x1ea00], R33 ;  /* 0x01ea00210d007988 */ /* 0x000fe80008000004 */
[----:B------:R-:W-:Y:S04]  /*527d0*/  STS.U8 [R13+UR4+0x12e00], R64 ;  /* 0x012e00400d007988 */ /* 0x000fe80008000004 */
[----:B--2---:R-:W-:Y:S04]  /*527e0*/  STS.U8 [R13+UR4+0x16e00], R66 ;  /* 0x016e00420d007988 */ /* 0x004fe80008000004 */
[----:B------:R-:W-:Y:S04]  /*527f0*/  STS.U8 [R13+UR4+0x1ae00], R68 ;  /* 0x01ae00440d007988 */ /* 0x000fe80008000004 */
[----:B------:R-:W-:Y:S04]  /*52800*/  STS.U8 [R13+UR4+0x1ee00], R70 ;  /* 0x01ee00460d007988 */ /* 0x000fe80008000004 */
[----:B------:R-:W-:Y:S04]  /*52810*/  STS.U8 [R13+UR4+0x13200], R15 ;  /* 0x0132000f0d007988 */ /* 0x000fe80008000004 */
[----:B------:R-:W-:Y:S04]  /*52820*/  STS.U8 [R14+UR4+0x10280], R7 ;  /* 0x010280070e007988 */ /* 0x000fe80008000004 */
[----:B------:R-:W-:Y:S04]  /*52830*/  STS.U8 [R14+UR4+0x14280], R6 ;  /* 0x014280060e007988 */ /* 0x000fe80008000004 */
[----:B----4-:R0:W-:Y:S04]  /*52840*/  STS.U8 [R14+UR4+0x18680], R18 ;  /* 0x018680120e007988 */ /* 0x0101e80008000004 */
[----:B0-----:R-:W2:Y:S04]  /*52850*/  LDL.LU R18, [R1+0x3f8] ;  /* 0x0003f80001127983 */ /* 0x001ea80000300800 */
[----:B------:R-:W-:Y:S04]  /*52860*/  STS.U8 [R14+UR4+0x18280], R5 ;  /* 0x018280050e007988 */ /* 0x000fe80008000004 */
[----:B------:R-:W-:Y:S04]  /*52870*/  STS.U8 [R14+UR4+0x1c280], R4 ;  /* 0x01c280040e007988 */ /* 0x000fe80008000004 */
[----:B------:R-:W-:Y:S04]  /*52880*/  STS.U8 [R14+UR4+0x10680], R3 ;  /* 0x010680030e007988 */ /* 0x000fe80008000004 */
[----:B------:R-:W-:Y:S04]  /*52890*/  STS.U8 [R14+UR4+0x14680], R2 ;  /* 0x014680020e007988 */ /* 0x000fe80008000004 */
[----:B---3--:R0:W-:Y:S04]  /*528a0*/  STS.U8 [R14+UR4+0x1c680], R19 ;  /* 0x01c680130e007988 */ /* 0x0081e80008000004 */
[----:B0-----:R-:W3:Y:S04]  /*528b0*/  LDL.LU R19, [R1+0x3f4] ;  /* 0x0003f40001137983 */ /* 0x001ee80000300800 */
        /* <DEDUP_REMOVED lines=35> */
[----:B--2---:R0:W-:Y:S04]  /*52af0*/  STS.U8 [R14+UR4+0x11280], R18 ;  /* 0x011280120e007988 */ /* 0x0041e80008000004 */
[----:B0-----:R-:W2:Y:S04]  /*52b00*/  LDL.LU R18, [R1+0xf4] ;  /* 0x0000f40001127983 */ /* 0x001ea80000300800 */
[----:B---3--:R0:W-:Y:S04]  /*52b10*/  STS.U8 [R14+UR4+0x15280], R19 ;  /* 0x015280130e007988 */ /* 0x0081e80008000004 */
[----:B----4-:R1:W-:Y:S04]  /*52b20*/  STS.U8 [R14+UR4+0x19280], R34 ;  /* 0x019280220e007988 */ /* 0x0103e80008000004 */
[----:B------:R3:W-:Y:S04]  /*52b30*/  STS.U8 [R14+UR4+0x1d280], R33 ;  /* 0x01d280210e007988 */ /* 0x0007e80008000004 */
[----:B------:R4:W-:Y:S04]  /*52b40*/  STS.U8 [R14+UR4+0x11680], R64 ;  /* 0x011680400e007988 */ /* 0x0009e80008000004 */
[----:B------:R1:W-:Y:S04]  /*52b50*/  STS.U8 [R14+UR4+0x15680], R66 ;  /* 0x015680420e007988 */ /* 0x0003e80008000004 */
[----:B------:R3:W-:Y:S04]  /*52b60*/  STS.U8 [R14+UR4+0x19680], R68 ;  /* 0x019680440e007988 */ /* 0x0007e80008000004 */
[----:B0-----:R-:W2:Y:S04]  /*52b70*/  LDL.LU R19, [R1+0xf0] ;  /* 0x0000f00001137983 */ /* 0x001ea80000300800 */
[----:B-1----:R-:W2:Y:S04]  /*52b80*/  LDL.LU R34, [R1+0x1e10] ;  /* 0x001e100001227983 */ /* 0x002ea80000300800 */
[----:B---3--:R-:W3:Y:S04]  /*52b90*/  LDL.LU R33, [R1+0x1e0c] ;  /* 0x001e0c0001217983 */ /* 0x008ee80000300800 */
[----:B----4-:R-:W4:Y:S04]  /*52ba0*/  LDL.LU R64, [R1+0x1e08] ;  /* 0x001e080001407983 */ /* 0x010f280000300800 */
        /* <DEDUP_REMOVED lines=30> */
[----:B---3--:R0:W-:Y:S04]  /*52d90*/  STS.U8 [R14+UR4+0x1e680], R9 ;  /* 0x01e680090e007988 */ /* 0x0081e80008000004 */
[----:B0-----:R-:W2:Y:S04]  /*52da0*/  LDL.LU R9, [R1+0x62c] ;  /* 0x00062c0001097983 */ /* 0x001ea80000300800 */
[----:B------:R-:W3:Y:S04]  /*52db0*/  LDL.LU R21, [R1+0x628] ;  /* 0x0006280001157983 */ /* 0x000ee80000300800 */
[----:B------:R-:W2:Y:S04]  /*52dc0*/  LDL.LU R0, [R1+0x624] ;  /* 0x0006240001007983 */ /* 0x000ea80000300800 */
[----:B------:R-:W2:Y:S04]  /*52dd0*/  LDL.LU R20, [R1+0x620] ;  /* 0x0006200001147983 */ /* 0x000ea80000300800 */
[----:B------:R-:W2:Y:S04]  /*52de0*/  LDL.LU R46, [R1+0x59c] ;  /* 0x00059c00012e7983 */ /* 0x000ea80000300800 */
[----:B------:R-:W2:Y:S04]  /*52df0*/  LDL.LU R47, [R1+0x598] ;  /* 0x00059800012f7983 */ /* 0x000ea80000300800 */
[----:B------:R-:W2:Y:S04]  /*52e00*/  LDL.LU R16, [R1+0x594] ;  /* 0x0005940001107983 */ /* 0x000ea80000300800 */
[----:B------:R-:W2:Y:S04]  /*52e10*/  LDL.LU R18, [R1+0x1dd4] ;  /* 0x001dd40001127983 */ /* 0x000ea80000300800 */
[----:B------:R-:W3:Y:S04]  /*52e20*/  LDL.LU R19, [R1+0x1dd0] ;  /* 0x001dd00001137983 */ /* 0x000ee80000300800 */
        /* <DEDUP_REMOVED lines=23> */
[----:B--2---:R-:W-:Y:S04]  /*52fa0*/  STS.U8 [R14+UR4+0x1ea80], R18 ;  /* 0x01ea80120e007988 */ /* 0x004fe80008000004 */
[----:B---3--:R0:W-:Y:S04]  /*52fb0*/  STS.U8 [R14+UR4+0x1aa80], R19 ;  /* 0x01aa80130e007988 */ /* 0x0081e80008000004 */
        /* <DEDUP_REMOVED lines=10> */
[----:B-1----:R-:W2:Y:S04]  /*53060*/  LDL.LU R9, [R1+0x1da8] ;  /* 0x001da80001097983 */ /* 0x002ea80000300800 */
[----:B------:R0:W-:Y:S04]  /*53070*/  STS.U8 [R15+UR4+0x14300], R21 ;  /* 0x014300150f007988 */ /* 0x0001e80008000004 */
[----:B------:R1:W-:Y:S04]  /*53080*/  STS.U8 [R15+UR4+0x1c300], R20 ;  /* 0x01c300140f007988 */ /* 0x0003e80008000004 */
[----:B------:R-:W-:Y:S04]  /*53090*/  STS.U8 [R15+UR4+0x18300], R0 ;  /* 0x018300000f007988 */ /* 0x000fe80008000004 */
[----:B------:R-:W-:Y:S04]  /*530a0*/  STS.U8 [R15+UR4+0x18700], R16 ;  /* 0x018700100f007988 */ /* 0x000fe80008000004 */
[----:B0-----:R-:W3:Y:S04]  /*530b0*/  LDL R21, [R1+0x73c] ;  /* 0x00073c0001157983 */ /* 0x001ee80000100800 */
[----:B-1----:R-:W3:Y:S04]  /*530c0*/  LDL R20, [R1+0x740] ;  /* 0x0007400001147983 */ /* 0x002ee80000100800 */
[----:B--2---:R0:W-:Y:S04]  /*530d0*/  STS.U8 [R15+UR4+0x1c700], R9 ;  /* 0x01c700090f007988 */ /* 0x0041e80008000004 */
[----:B------:R1:W-:Y:S04]  /*530e0*/  STS.U8 [R15+UR4+0x10b00], R7 ;  /* 0x010b00070f007988 */ /* 0x0003e80008000004 */
[----:B------:R2:W-:Y:S04]  /*530f0*/  STS.U8 [R15+UR4+0x14b00], R6 ;  /* 0x014b00060f007988 */ /* 0x0005e80008000004 */
[----:B0-----:R-:W3:Y:S04]  /*53100*/  LDL.LU R9, [R1+0x1da4] ;  /* 0x001da40001097983 */ /* 0x001ee80000300800 */
[----:B-1----:R-:W3:Y:S04]  /*53110*/  LDL.LU R7, [R1+0x1da0] ;  /* 0x001da00001077983 */ /* 0x002ee80000300800 */
[----:B------:R-:W3:Y:S04]  /*53120*/  LDL R16, [R1+0x77c] ;  /* 0x00077c0001107983 */ /* 0x000ee80000100800 */
[----:B------:R-:W3:Y:S04]  /*53130*/  LDL R0, [R1+0x780] ;  /* 0x0007800001007983 */ /* 0x000ee80000100800 */
[----:B--2---:R-:W2:Y:S04]  /*53140*/  LDL.LU R6, [R1+0x1d9c] ;  /* 0x001d9c0001067983 */ /* 0x004ea80000300800 */
[----:B------:R0:W-:Y:S04]  /*53150*/  STS.U8 [R15+UR4+0x18b00], R5 ;  /* 0x018b00050f007988 */ /* 0x0001e80008000004 */
[----:B------:R1:W-:Y:S04]  /*53160*/  STS.U8 [R15+UR4+0x1cb00], R4 ;  /* 0x01cb00040f007988 */ /* 0x0003e80008000004 */
[----:B------:R-:W-:Y:S04]  /*53170*/  STS.U8 [R15+UR4+0x10700], R46 ;  /* 0x0107002e0f007988 */ /* 0x000fe80008000004 */
[----:B------:R-:W-:Y:S04]  /*53180*/  STS.U8 [R15+UR4+0x14700], R47 ;  /* 0x0147002f0f007988 */ /* 0x000fe80008000004 */
[----:B------:R0:W-:Y:S04]  /*53190*/  STS.U8 [R15+UR4+0x10f00], R3 ;  /* 0x010f00030f007988 */ /* 0x0001e80008000004 */
[----:B------:R0:W-:Y:S04]  /*531a0*/  STS.U8 [R15+UR4+0x14f00], R2 ;  /* 0x014f00020f007988 */ /* 0x0001e80008000004 */
[----:B----4-:R4:W-:Y:S04]  /*531b0*/  STS.U8 [R15+UR4+0x18f00], R17 ;  /* 0x018f00110f007988 */ /* 0x0109e80008000004 */
[----:B---3--:R3:W-:Y:S04]  /*531c0*/  STS.U8 [R15+UR4+0x1cf00], R18 ;  /* 0x01cf00120f007988 */ /* 0x0087e80008000004 */
[----:B0-----:R-:W2:Y:S04]  /*531d0*/  LDL.LU R5, [R1+0x1d98] ;  /* 0x001d980001057983 */ /* 0x001ea80000300800 */
[----:B-1----:R-:W2:Y:S04]  /*531e0*/  LDL.LU R4, [R1+0x1d94] ;  /* 0x001d940001047983 */ /* 0x002ea80000300800 */
[----:B------:R0:W-:Y:S04]  /*531f0*/  STS.U8 [R15+UR4+0x11300], R19 ;  /* 0x011300130f007988 */ /* 0x0001e80008000004 */
[----:B------:R-:W2:Y:S04]  /*53200*/  LDL.LU R3, [R1+0x1d90] ;  /* 0x001d900001037983 */ /* 0x000ea80000300800 */
[----:B------:R-:W2:Y:S04]  /*53210*/  LDL.LU R2, [R1+0x1d8c] ;  /* 0x001d8c0001027983 */ /* 0x000ea80000300800 */
[----:B------:R-:W2:Y:S04]  /*53220*/  LDL R47, [R1+0x7bc] ;  /* 0x0007bc00012f7983 */ /* 0x000ea80000100800 */
[----:B------:R-:W2:Y:S04]  /*53230*/  LDL R46, [R1+0x7c0] ;  /* 0x0007c000012e7983 */ /* 0x000ea80000100800 */
[----:B----4-:R-:W4:Y:S04]  /*53240*/  LDL.LU R17, [R1+0x1d88] ;  /* 0x001d880001117983 */ /* 0x010f280000300800 */
[----:B---3--:R-:W3:Y:S04]  /*53250*/  LDL.LU R18, [R1+0x1d84] ;  /* 0x001d840001127983 */ /* 0x008ee80000300800 */
[----:B0-----:R-:W3:Y:S01]  /*53260*/  LDL.LU R19, [R1+0x1d80] ;  /* 0x001d800001137983 */ /* 0x001ee20000300800 */
[----:B------:R-:W-:-:S02]  /*53270*/  PRMT R9, RZ, 0x7610, R9 ;  /* 0x00007610ff097816 */ /* 0x000fc40000000009 */
[----:B--2---:R-:W-:-:S04]  /*53280*/  PRMT R6, RZ, 0x7610, R6 ;  /* 0x00007610ff067816 */ /* 0x004fc80000000006 */
[----:B------:R0:W2:Y:S02]  /*53290*/  @!P1 LDG.E.U8 R9, desc[UR14][R20.64] ;  /* 0x0000000e14099981 */ /* 0x0000a4000c1e1100 */
[----:B0-----:R-:W-:Y:S02]  /*532a0*/  @!P1 IMAD.MOV.U32 R20, RZ, RZ, R0 ;  /* 0x000000ffff149224 */ /* 0x001fe400078e0000 */
[----:B------:R-:W-:-:S05]  /*532b0*/  @!P1 IMAD.MOV.U32 R21, RZ, RZ, R16 ;  /* 0x000000ffff159224 */ /* 0x000fca00078e0010 */
[----:B------:R0:W3:Y:S01]  /*532c0*/  @!P1 LDG.E.U8 R6, desc[UR14][R20.64] ;  /* 0x0000000e14069981 */ /* 0x0000e2000c1e1100 */
[----:B------:R-:W-:Y:S01]  /*532d0*/  PRMT R7, RZ, 0x7610, R7 ;  /* 0x00007610ff077816 */ /* 0x000fe20000000007 */
[----:B0-----:R-:W-:Y:S02]  /*532e0*/  @!P1 IMAD.MOV.U32 R20, RZ, RZ, R46 ;  /* 0x000000ffff149224 */ /* 0x001fe400078e002e */
[----:B------:R-:W-:-:S05]  /*532f0*/  @!P1 IMAD.MOV.U32 R21, RZ, RZ, R47 ;  /* 0x000000ffff159224 */ /* 0x000fca00078e002f */
[----:B------:R-:W4:Y:S04]  /*53300*/  @!P1 LDG.E.U8 R7, desc[UR14][R20.64] ;  /* 0x0000000e14079981 */ /* 0x000f28000c1e1100 */
[----:B--2---:R0:W-:Y:S04]  /*53310*/  STL [R1+0x1d14], R9 ;  /* 0x001d140901007387 */ /* 0x0041e80000100800 */
[----:B------:R-:W2:Y:S04]  /*53320*/  LDL R16, [R1+0x95c] ;  /* 0x00095c0001107983 */ /* 0x000ea80000100800 */
[----:B------:R-:W2:Y:S04]  /*53330*/  LDL R0, [R1+0x960] ;  /* 0x0009600001007983 */ /* 0x000ea80000100800 */
[----:B0-----:R-:W2:Y:S04]  /*53340*/  LDL R9, [R1+0x930] ;  /* 0x0009300001097983 */ /* 0x001ea80000100800 */
[----:B---3--:R0:W-:Y:S04]  /*53350*/  STL [R1+0x1d18], R6 ;  /* 0x001d180601007387 */ /* 0x0081e80000100800 */
[----:B------:R-:W3:Y:S04]  /*53360*/  LDL R20, [R1+0x814] ;  /* 0x0008140001147983 */ /* 0x000ee80000100800 */
[----:B------:R-:W3:Y:S04]  /*53370*/  LDL R21, [R1+0x818] ;  /* 0x0008180001157983 */ /* 0x000ee80000100800 */
[----:B------:R-:W2:Y:S04]  /*53380*/  LDL R47, [R1+0x98c] ;  /* 0x00098c00012f7983 */ /* 0x000ea80000100800 */
[----:B------:R-:W2:Y:S01]  /*53390*/  LDL R46, [R1+0x990] ;  /* 0x00099000012e7983 */ /* 0x000ea20000100800 */
[----:B0-----:R-:W-:-:S03]  /*533a0*/  PRMT R6, RZ, 0x7610, R6 ;  /* 0x00007610ff067816 */ /* 0x001fc60000000006 */
[----:B----4-:R0:W-:Y:S01]  /*533b0*/  STL [R1+0x1d1c], R7 ;  /* 0x001d1c0701007387 */ /* 0x0101e20000100800 */
[----:B------:R-:W-:-:S03]  /*533c0*/  PRMT R8, RZ, 0x7610, R8 ;  /* 0x00007610ff087816 */ /* 0x000fc60000000008 */
[----:B0-----:R-:W4:Y:S01]  /*533d0*/  LDL R7, [R1+0x9bc] ;  /* 0x0009bc0001077983 */ /* 0x001f220000100800 */
[----:B---3--:R-:W-:-:S04]  /*533e0*/  @!P1 LOP3.LUT R21, R21, R20, RZ, 0x3c, !PT ;  /* 0x0000001415159212 */ /* 0x008fc800078e3cff */
[----:B------:R-:W-:-:S04]  /*533f0*/  @!P1 LOP3.LUT R20, R21, R20, RZ, 0x3c, !PT ;  /* 0x0000001415149212 */ /* 0x000fc800078e3cff */
[----:B------:R-:W-:-:S05]  /*53400*/  @!P1 LOP3.LUT R21, R21, R20, RZ, 0x3c, !PT ;  /* 0x0000001415159212 */ /* 0x000fca00078e3cff */
[----:B------:R2:W3:Y:S04]  /*53410*/  @!P1 LDG.E.U8 R6, desc[UR14][R20.64] ;  /* 0x0000000e14069981 */ /* 0x0004e8000c1e1100 */
[----:B------:R-:W3:Y:S01]  /*53420*/  LDL R21, [R1+0x92c] ;  /* 0x00092c0001157983 */ /* 0x000ee20000100800 */
[----:B--2---:R-:W-:-:S05]  /*53430*/  @!P1 IMAD.MOV.U32 R20, RZ, RZ, R9 ;  /* 0x000000ffff149224 */ /* 0x004fca00078e0009 */
[----:B---3--:R0:W2:Y:S04]  /*53440*/  @!P1 LDG.E.U8 R8, desc[UR14][R20.64] ;  /* 0x0000000e14089981 */ /* 0x0080a8000c1e1100 */
[----:B------:R1:W-:Y:S04]  /*53450*/  STL [R1+0x1c], R6 ;  /* 0x00001c0601007387 */ /* 0x0003e80000100800 */
[----:B------:R-:W3:Y:S04]  /*53460*/  LDL R9, [R1+0x9ec] ;  /* 0x0009ec0001097983 */ /* 0x000ee80000100800 */
[----:B-1----:R-:W3:Y:S01]  /*53470*/  LDL R6, [R1+0x9c0] ;  /* 0x0009c00001067983 */ /* 0x002ee20000100800 */
[----:B------:R-:W-:Y:S01]  /*53480*/  PRMT R10, RZ, 0x7610, R10 ;  /* 0x00007610ff0a7816 */ /* 0x000fe2000000000a */
[----:B0-----:R-:W-:-:S02]  /*53490*/  @!P1 IMAD.MOV.U32 R20, RZ, RZ, R0 ;  /* 0x000000ffff149224 */ /* 0x001fc400078e0000 */
[----:B------:R-:W-:Y:S01]  /*534a0*/  @!P1 IMAD.MOV.U32 R21, RZ, RZ, R16 ;  /* 0x000000ffff159224 */ /* 0x000fe200078e0010 */
[----:B------:R-:W-:-:S04]  /*534b0*/  PRMT R92, RZ, 0x7610, R92 ;  /* 0x00007610ff5c7816 */ /* 0x000fc8000000005c */
[----:B------:R0:W4:Y:S04]  /*534c0*/  @!P1 LDG.E.U8 R10, desc[UR14][R20.64] ;  /* 0x0000000e140a9981 */ /* 0x000128000c1e1100 */
[----:B--2---:R1:W-:Y:S01]  /*534d0*/  STL [R1+0x10], R8 ;  /* 0x0000100801007387 */ /* 0x0043e20000100800 */
[----:B0-----:R-:W-:Y:S02]  /*534e0*/  @!P1 IMAD.MOV.U32 R20, RZ, RZ, R46 ;  /* 0x000000ffff149224 */ /* 0x001fe400078e002e */
[----:B------:R-:W-:Y:S01]  /*534f0*/  @!P1 IMAD.MOV.U32 R21, RZ, RZ, R47 ;  /* 0x000000ffff159224 */ /* 0x000fe200078e002f */
[----:B------:R-:W-:Y:S02]  /*53500*/  PRMT R86, RZ, 0x7610, R86 ;  /* 0x00007610ff567816 */ /* 0x000fe40000000056 */
[----:B------:R-:W-:Y:S01]  /*53510*/  PRMT R64, RZ, 0x7610, R64 ;  /* 0x00007610ff407816 */ /* 0x000fe20000000040 */
[----:B------:R-:W2:Y:S04]  /*53520*/  LDL R16, [R1+0xa1c] ;  /* 0x000a1c0001107983 */ /* 0x000ea80000100800 */
[----:B------:R3:W2:Y:S04]  /*53530*/  @!P1 LDG.E.U8 R92, desc[UR14][R20.64] ;  /* 0x0000000e145c9981 */ /* 0x0006a8000c1e1100 */
[----:B------:R-:W2:Y:S04]  /*53540*/  LDL R0, [R1+0xa20] ;  /* 0x000a200001007983 */ /* 0x000ea80000100800 */
[----:B-1----:R-:W2:Y:S01]  /*53550*/  LDL R8, [R1+0x9f0] ;  /* 0x0009f00001087983 */ /* 0x002ea20000100800 */
[----:B---3--:R-:W-:-:S02]  /*53560*/  @!P1 IMAD.MOV.U32 R20, RZ, RZ, R6 ;  /* 0x000000ffff149224 */ /* 0x008fc400078e0006 */
[----:B----4-:R-:W-:-:S05]  /*53570*/  @!P1 IMAD.MOV.U32 R21, RZ, RZ, R7 ;  /* 0x000000ffff159224 */ /* 0x010fca00078e0007 */
[----:B------:R0:W3:Y:S02]  /*53580*/  @!P1 LDG.E.U8 R86, desc[UR14][R20.64] ;  /* 0x0000000e14569981 */ /* 0x0000e4000c1e1100 */
[----:B0-----:R-:W-:Y:S02]  /*53590*/  @!P1 IMAD.MOV.U32 R21, RZ, RZ, R9 ;  /* 0x000000ffff159224 */ /* 0x001fe400078e0009 */
[----:B--2---:R-:W-:-:S05]  /*535a0*/  @!P1 IMAD.MOV.U32 R20, RZ, RZ, R8 ;  /* 0x000000ffff149224 */ /* 0x004fca00078e0008 */
[----:B------:R0:W2:Y:S04]  /*535b0*/  @!P1 LDG.E.U8 R64, desc[UR14][R20.64] ;  /* 0x0000000e14409981 */ /* 0x0000a8000c1e1100 */
[----:B------:R1:W-:Y:S04]  /*535c0*/  STL [R1+0x1d20], R10 ;  /* 0x001d200a01007387 */ /* 0x0003e80000100800 */
[----:B------:R-:W-:Y:S04]  /*535d0*/  STL [R1+0x1d24], R92 ;  /* 0x001d245c01007387 */ /* 0x000fe80000100800 */
[----:B------:R-:W4:Y:S04]  /*535e0*/  LDL R7, [R1+0xa4c] ;  /* 0x000a4c0001077983 */ /* 0x000f280000100800 */
[----:B------:R-:W4:Y:S04]  /*535f0*/  LDL R6, [R1+0xa50] ;  /* 0x000a500001067983 */ /* 0x000f280000100800 */
[----:B---3--:R-:W-:Y:S04]  /*53600*/  STL [R1+0x1d28], R86 ;  /* 0x001d285601007387 */ /* 0x008fe80000100800 */
[----:B------:R-:W3:Y:S04]  /*53610*/  LDL R9, [R1+0xa74] ;  /* 0x000a740001097983 */ /* 0x000ee80000100800 */
[----:B------:R-:W3:Y:S01]  /*53620*/  LDL R8, [R1+0xa78] ;  /* 0x000a780001087983 */ /* 0x000ee20000100800 */
[----:B0-----:R-:W-:Y:S01]  /*53630*/  @!P1 IMAD.MOV.U32 R21, RZ, RZ, R16 ;  /* 0x000000ffff159224 */ /* 0x001fe200078e0010 */
[----:B------:R-:W-:Y:S01]  /*53640*/  PRMT R56, RZ, 0x7610, R56 ;  /* 0x00007610ff387816 */ /* 0x000fe20000000038 */
[----:B------:R-:W-:-:S05]  /*53650*/  @!P1 IMAD.MOV.U32 R20, RZ, RZ, R0 ;  /* 0x000000ffff149224 */ /* 0x000fca00078e0000 */
[----:B------:R4:W3:Y:S04]  /*53660*/  @!P1 LDG.E.U8 R56, desc[UR14][R20.64] ;  /* 0x0000000e14389981 */ /* 0x0008e8000c1e1100 */
[----:B--2---:R-:W-:Y:S04]  /*53670*/  STL [R1+0x1d2c], R64 ;  /* 0x001d2c4001007387 */ /* 0x004fe80000100800 */
[----:B------:R-:W2:Y:S04]  /*53680*/  LDL R46, [R1+0xa9c] ;  /* 0x000a9c00012e7983 */ /* 0x000ea80000100800 */
[----:B------:R-:W2:Y:S01]  /*53690*/  LDL R16, [R1+0xaa0] ;  /* 0x000aa00001107983 */ /* 0x000ea20000100800 */
[----:B------:R-:W-:Y:S01]  /*536a0*/  PRMT R45, RZ, 0x7610, R45 ;  /* 0x00007610ff2d7816 */ /* 0x000fe2000000002d */
[----:B----4-:R-:W-:-:S02]  /*536b0*/  @!P1 IMAD.MOV.U32 R20, RZ, RZ, R6 ;  /* 0x000000ffff149224 */ /* 0x010fc400078e0006 */
[----:B------:R-:W-:Y:S01]  /*536c0*/  @!P1 IMAD.MOV.U32 R21, RZ, RZ, R7 ;  /* 0x000000ffff159224 */ /* 0x000fe200078e0007 */
[----:B------:R-:W-:Y:S02]  /*536d0*/  PRMT R44, RZ, 0x7610, R44 ;  /* 0x00007610ff2c7816 */ /* 0x000fe4000000002c */
[----:B------:R-:W-:Y:S01]  /*536e0*/  PRMT R43, RZ, 0x7610, R43 ;  /* 0x00007610ff2b7816 */ /* 0x000fe2000000002b */
[----:B-1----:R-:W4:Y:S04]  /*536f0*/  LDL R10, [R1+0xac4] ;  /* 0x000ac400010a7983 */ /* 0x002f280000100800 */
[----:B------:R3:W4:Y:S04]  /*53700*/  @!P1 LDG.E.U8 R45, desc[UR14][R20.64] ;  /* 0x0000000e142d9981 */ /* 0x000728000c1e1100 */
[----:B------:R-:W4:Y:S01]  /*53710*/  LDL R0, [R1+0xac8] ;  /* 0x000ac80001007983 */ /* 0x000f220000100800 */
[----:B---3--:R-:W-:-:S02]  /*53720*/  @!P1 IMAD.MOV.U32 R20, RZ, RZ, R8 ;  /* 0x000000ffff149224 */ /* 0x008fc400078e0008 */
[----:B------:R-:W-:-:S05]  /*53730*/  @!P1 IMAD.MOV.U32 R21, RZ, RZ, R9 ;  /* 0x000000ffff159224 */ /* 0x000fca00078e0009 */
[----:B------:R2:W3:Y:S02]  /*53740*/  @!P1 LDG.E.U8 R44, desc[UR14][R20.64] ;  /* 0x0000000e142c9981 */ /* 0x0004e4000c1e1100 */
[----:B--2---:R-:W-:Y:S02]  /*53750*/  @!P1 IMAD.MOV.U32 R21, RZ, RZ, R46 ;  /* 0x000000ffff159224 */ /* 0x004fe400078e002e */
[----:B------:R-:W-:-:S05]  /*53760*/  @!P1 IMAD.MOV.U32 R20, RZ, RZ, R16 ;  /* 0x000000ffff149224 */ /* 0x000fca00078e0010 */
[----:B------:R0:W2:Y:S04]  /*53770*/  @!P1 LDG.E.U8 R43, desc[UR14][R20.64] ;  /* 0x0000000e142b9981 */ /* 0x0000a8000c1e1100 */
[----:B------:R-:W-:Y:S04]  /*53780*/  STL [R1+0x1d30], R56 ;  /* 0x001d303801007387 */ /* 0x000fe80000100800 */
[----:B------:R-:W2:Y:S04]  /*53790*/  LDL R7, [R1+0xaec] ;  /* 0x000aec0001077983 */ /* 0x000ea80000100800 */
[----:B------:R-:W2:Y:S04]  /*537a0*/  LDL R6, [R1+0xaf0] ;  /* 0x000af00001067983 */ /* 0x000ea80000100800 */
[----:B----4-:R-:W-:Y:S04]  /*537b0*/  STL [R1+0x1d34], R45 ;  /* 0x001d342d01007387 */ /* 0x010fe80000100800 */
[----:B------:R-:W4:Y:S04]  /*537c0*/  LDL R9, [R1+0xb14] ;  /* 0x000b140001097983 */ /* 0x000f280000100800 */
[----:B------:R-:W4:Y:S01]  /*537d0*/  LDL R8, [R1+0xb18] ;  /* 0x000b180001087983 */ /* 0x000f220000100800 */
[----:B------:R-:W-:Y:S01]  /*537e0*/  PRMT R42, RZ, 0x7610, R42 ;  /* 0x00007610ff2a7816 */ /* 0x000fe2000000002a */
[----:B0-----:R-:W-:-:S02]  /*537f0*/  @!P1 IMAD.MOV.U32 R20, RZ, RZ, R0 ;  /* 0x000000ffff149224 */ /* 0x001fc400078e0000 */
[----:B------:R-:W-:-:S05]  /*53800*/  @!P1 IMAD.MOV.U32 R21, RZ, RZ, R10 ;  /* 0x000000ffff159224 */ /* 0x000fca00078e000a */
[----:B------:R0:W4:Y:S04]  /*53810*/  @!P1 LDG.E.U8 R42, desc[UR14][R20.64] ;  /* 0x0000000e142a9981 */ /* 0x000128000c1e1100 */
[----:B---3--:R-:W-:Y:S01]  /*53820*/  STL [R1+0x1d38], R44 ;  /* 0x001d382c01007387 */ /* 0x008fe20000100800 */
[----:B------:R-:W-:-:S03]  /*53830*/  PRMT R41, RZ, 0x7610, R41 ;  /* 0x00007610ff297816 */ /* 0x000fc60000000029 */
[----:B--2---:R-:W-:Y:S04]  /*53840*/  STL [R1+0x1d3c], R43 ;  /* 0x001d3c2b01007387 */ /* 0x004fe80000100800 */
[----:B------:R-:W2:Y:S04]  /*53850*/  LDL R10, [R1+0x744] ;  /* 0x00074400010a7983 */ /* 0x000ea80000100800 */
[----:B------:R-:W3:Y:S01]  /*53860*/  LDL R0, [R1+0x748] ;  /* 0x0007480001007983 */ /* 0x000ee20000100800 */
[----:B0-----:R-:W-:Y:S02]  /*53870*/  @!P1 IMAD.MOV.U32 R20, RZ, RZ, R6 ;  /* 0x000000ffff149224 */ /* 0x001fe400078e0006 */
[----:B------:R-:W-:-:S05]  /*53880*/  @!P1 IMAD.MOV.U32 R21, RZ, RZ, R7 ;  /* 0x000000ffff159224 */ /* 0x000fca00078e0007 */
[----:B------:R4:W3:Y:S01]  /*53890*/  @!P1 LDG.E.U8 R41, desc[UR14][R20.64] ;  /* 0x0000000e14299981 */ /* 0x0008e2000c1e1100 */
[----:B------:R-:W-:Y:S02]  /*538a0*/  PRMT R40, RZ, 0x7610, R40 ;  /* 0x00007610ff287816 */ /* 0x000fe40000000028 */
[----:B------:R-:W-:Y:S01]  /*538b0*/  PRMT R4, RZ, 0x7610, R4 ;  /* 0x00007610ff047816 */ /* 0x000fe20000000004 */
[----:B----4-:R-:W-:Y:S02]  /*538c0*/  @!P1 IMAD.MOV.U32 R20, RZ, RZ, R8 ;  /* 0x000000ffff149224 */ /* 0x010fe400078e0008 */
[----:B------:R-:W-:-:S05]  /*538d0*/  @!P1 IMAD.MOV.U32 R21, RZ, RZ, R9 ;  /* 0x000000ffff159224 */ /* 0x000fca00078e0009 */
[----:B------:R2:W4:Y:S04]  /*538e0*/  @!P1 LDG.E.U8 R40, desc[UR14][R20.64] ;  /* 0x0000000e14289981 */ /* 0x000528000c1e1100 */
[----:B------:R-:W-:Y:S04]  /*538f0*/  STL [R1+0x1d40], R42 ;  /* 0x001d402a01007387 */ /* 0x000fe80000100800 */
[----:B------:R-:W4:Y:S04]  /*53900*/  LDL R7, [R1+0x784] ;  /* 0x0007840001077983 */ /* 0x000f280000100800 */
[----:B------:R-:W4:Y:S01]  /*53910*/  LDL R6, [R1+0x788] ;  /* 0x0007880001067983 */ /* 0x000f220000100800 */
[----:B--2---:R-:W-:-:S02]  /*53920*/  @!P1 IMAD.MOV.U32 R21, RZ, RZ, R10 ;  /* 0x000000ffff159224 */ /* 0x004fc400078e000a */
[----:B---3--:R-:W-:-:S05]  /*53930*/  @!P1 IMAD.MOV.U32 R20, RZ, RZ, R0 ;  /* 0x000000ffff149224 */ /* 0x008fca00078e0000 */
[----:B------:R0:W2:Y:S04]  /*53940*/  @!P1 LDG.E.U8 R4, desc[UR14][R20.64] ;  /* 0x0000000e14049981 */ /* 0x0000a8000c1e1100 */
[----:B------:R1:W-:Y:S04]  /*53950*/  STL [R1+0x1d44], R41 ;  /* 0x001d442901007387 */ /* 0x0003e80000100800 */
[----:B------:R-:W3:Y:S04]  /*53960*/  LDL R16, [R1+0x7c8] ;  /* 0x0007c80001107983 */ /* 0x000ee80000100800 */
[----:B------:R-:W3:Y:S04]  /*53970*/  LDL R9, [R1+0x81c] ;  /* 0x00081c0001097983 */ /* 0x000ee80000100800 */
[----:B------:R-:W3:Y:S04]  /*53980*/  LDL R8, [R1+0x820] ;  /* 0x0008200001087983 */ /* 0x000ee80000100800 */
[----:B-1----:R-:W3:Y:S04]  /*53990*/  LDL R41, [R1+0x7c4] ;  /* 0x0007c40001297983 */ /* 0x002ee80000100800 */
[----:B----4-:R-:W-:Y:S04]  /*539a0*/  STL [R1+0x1d48], R40 ;  /* 0x001d482801007387 */ /* 0x010fe80000100800 */
[----:B------:R-:W4:Y:S04]  /*539b0*/  LDL R10, [R1+0x934] ;  /* 0x00093400010a7983 */ /* 0x000f280000100800 */
[----:B------:R-:W4:Y:S01]  /*539c0*/  LDL R0, [R1+0x938] ;  /* 0x0009380001007983 */ /* 0x000f220000100800 */
[----:B0-----:R-:W-:-:S02]  /*539d0*/  @!P1 IMAD.MOV.U32 R20, RZ, RZ, R6 ;  /* 0x000000ffff149224 */ /* 0x001fc400078e0006 */
[----:B------:R-:W-:Y:S01]  /*539e0*/  @!P1 IMAD.MOV.U32 R21, RZ, RZ, R7 ;  /* 0x000000ffff159224 */ /* 0x000fe200078e0007 */
[----:B------:R-:W-:Y:S02]  /*539f0*/  PRMT R5, RZ, 0x7610, R5 ;  /* 0x00007610ff057816 */ /* 0x000fe40000000005 */
[----:B------:R-:W-:-:S04]  /*53a00*/  PRMT R2, RZ, 0x7610, R2 ;  /* 0x00007610ff027816 */ /* 0x000fc80000000002 */
[----:B------:R3:W4:Y:S04]  /*53a10*/  @!P1 LDG.E.U8 R5, desc[UR14][R20.64] ;  /* 0x0000000e14059981 */ /* 0x000728000c1e1100 */
[----:B--2---:R0:W-:Y:S04]  /*53a20*/  STL [R1+0x1d4c], R4 ;  /* 0x001d4c0401007387 */ /* 0x0041e80000100800 */
[----:B------:R-:W2:Y:S04]  /*53a30*/  LDL R7, [R1+0x964] ;  /* 0x0009640001077983 */ /* 0x000ea80000100800 */
[----:B------:R-:W2:Y:S01]  /*53a40*/  LDL R6, [R1+0x968] ;  /* 0x0009680001067983 */ /* 0x000ea20000100800 */
[----:B---3--:R-:W-:Y:S01]  /*53a50*/  @!P1 IMAD.MOV.U32 R20, RZ, RZ, R16 ;  /* 0x000000ffff149224 */ /* 0x008fe200078e0010 */
[----:B------:R-:W-:Y:S01]  /*53a60*/  PRMT R3, RZ, 0x7610, R3 ;  /* 0x00007610ff037816 */ /* 0x000fe20000000003 */
[----:B------:R-:W-:-:S05]  /*53a70*/  @!P1 IMAD.MOV.U32 R21, RZ, RZ, R41 ;  /* 0x000000ffff159224 */ /* 0x000fca00078e0029 */
[----:B------:R1:W3:Y:S02]  /*53a80*/  @!P1 LDG.E.U8 R2, desc[UR14][R20.64] ;  /* 0x0000000e14029981 */ /* 0x0002e4000c1e1100 */
[----:B-1----:R-:W-:Y:S02]  /*53a90*/  @!P1 IMAD.MOV.U32 R20, RZ, RZ, R8 ;  /* 0x000000ffff149224 */ /* 0x002fe400078e0008 */
[----:B------:R-:W-:-:S05]  /*53aa0*/  @!P1 IMAD.MOV.U32 R21, RZ, RZ, R9 ;  /* 0x000000ffff159224 */ /* 0x000fca00078e0009 */
[----:B------:R4:W3:Y:S01]  /*53ab0*/  @!P1 LDG.E.U8 R3, desc[UR14][R20.64] ;  /* 0x0000000e14039981 */ /* 0x0008e2000c1e1100 */
[----:B------:R-:W-:Y:S02]  /*53ac0*/  PRMT R19, RZ, 0x7610, R19 ;  /* 0x00007610ff137816 */ /* 0x000fe40000000013 */
[----:B------:R-:W-:Y:S01]  /*53ad0*/  PRMT R11, RZ, 0x7610, R11 ;  /* 0x00007610ff0b7816 */ /* 0x000fe2000000000b */
[----:B----4-:R-:W-:Y:S02]  /*53ae0*/  @!P1 IMAD.MOV.U32 R20, RZ, RZ, R0 ;  /* 0x000000ffff149224 */ /* 0x010fe400078e0000 */
[----:B------:R-:W-:-:S05]  /*53af0*/  @!P1 IMAD.MOV.U32 R21, RZ, RZ, R10 ;  /* 0x000000ffff159224 */ /* 0x000fca00078e000a */
[----:B------:R2:W4:Y:S02]  /*53b00*/  @!P1 LDG.E.U8 R19, desc[UR14][R20.64] ;  /* 0x0000000e14139981 */ /* 0x000524000c1e1100 */
[----:B--2---:R-:W-:Y:S02]  /*53b10*/  @!P1 IMAD.MOV.U32 R21, RZ, RZ, R7 ;  /* 0x000000ffff159224 */ /* 0x004fe400078e0007 */
[----:B------:R-:W-:-:S05]  /*53b20*/  @!P1 IMAD.MOV.U32 R20, RZ, RZ, R6 ;  /* 0x000000ffff149224 */ /* 0x000fca00078e0006 */
[----:B------:R-:W2:Y:S04]  /*53b30*/  @!P1 LDG.E.U8 R11, desc[UR14][R20.64] ;  /* 0x0000000e140b9981 */ /* 0x000ea8000c1e1100 */
[----:B------:R1:W-:Y:S04]  /*53b40*/  STL [R1+0x1d50], R5 ;  /* 0x001d500501007387 */ /* 0x0003e80000100800 */
[----:B0-----:R-:W2:Y:S04]  /*53b50*/  LDL R4, [R1+0x998] ;  /* 0x0009980001047983 */ /* 0x001ea80000100800 */
[----:B-1----:R-:W2:Y:S04]  /*53b60*/  LDL R5, [R1+0x994] ;  /* 0x0009940001057983 */ /* 0x002ea80000100800 */
[----:B---3--:R0:W-:Y:S04]  /*53b70*/  STL [R1+0x1d54], R2 ;  /* 0x001d540201007387 */ /* 0x0081e80000100800 */
[----:B------:R-:W3:Y:S04]  /*53b80*/  LDL R9, [R1+0x9c4] ;  /* 0x0009c40001097983 */ /* 0x000ee80000100800 */
[----:B------:R-:W3:Y:S04]  /*53b90*/  LDL R8, [R1+0x9c8] ;  /* 0x0009c80001087983 */ /* 0x000ee80000100800 */
[----:B------:R1:W-:Y:S04]  /*53ba0*/  STL [R1+0x1d58], R3 ;  /* 0x001d580301007387 */ /* 0x0003e80000100800 */
[----:B------:R-:W3:Y:S04]  /*53bb0*/  LDL R10, [R1+0x9f4] ;  /* 0x0009f400010a7983 */ /* 0x000ee80000100800 */
[----:B------:R-:W3:Y:S04]  /*53bc0*/  LDL R0, [R1+0x9f8] ;  /* 0x0009f80001007983 */ /* 0x000ee80000100800 */
[----:B----4-:R-:W-:Y:S04]  /*53bd0*/  STL [R1+0x1d5c], R19 ;  /* 0x001d5c1301007387 */ /* 0x010fe80000100800 */
[----:B------:R-:W4:Y:S04]  /*53be0*/  LDL R7, [R1+0xa24] ;  /* 0x000a240001077983 */ /* 0x000f280000100800 */
[----:B0-----:R-:W4:Y:S04]  /*53bf0*/  LDL R2, [R1+0xa28] ;  /* 0x000a280001027983 */ /* 0x001f280000100800 */
[----:B-1----:R-:W4:Y:S04]  /*53c00*/  LDL R3, [R1+0xa58] ;  /* 0x000a580001037983 */ /* 0x002f280000100800 */
[----:B--2---:R0:W-:Y:S04]  /*53c10*/  STL [R1+0x1d60], R11 ;  /* 0x001d600b01007387 */ /* 0x0041e80000100800 */
[----:B------:R-:W2:Y:S01]  /*53c20*/  LDL R6, [R1+0xa54] ;  /* 0x000a540001067983 */ /* 0x000ea20000100800 */
[----:B------:R-:W-:Y:S01]  /*53c30*/  PRMT R91, RZ, 0x7610, R91 ;  /* 0x00007610ff5b7816 */ /* 0x000fe2000000005b */
[----:B------:R-:W-:-:S02]  /*53c40*/  @!P1 IMAD.MOV.U32 R20, RZ, RZ, R4 ;  /* 0x000000ffff149224 */ /* 0x000fc400078e0004 */
[----:B------:R-:W2:Y:S01]  /*53c50*/  LDL R4, [R1+0xa80] ;  /* 0x000a800001047983 */ /* 0x000ea20000100800 */
[----:B------:R-:W-:Y:S01]  /*53c60*/  PRMT R70, RZ, 0x7610, R70 ;  /* 0x00007610ff467816 */ /* 0x000fe20000000046 */
[----:B------:R-:W-:Y:S02]  /*53c70*/  @!P1 IMAD.MOV.U32 R21, RZ, RZ, R5 ;  /* 0x000000ffff159224 */ /* 0x000fe400078e0005 */
[----:B------:R-:W2:Y:S04]  /*53c80*/  LDL R5, [R1+0xa7c] ;  /* 0x000a7c0001057983 */ /* 0x000ea80000100800 */
[----:B------:R3:W2:Y:S01]  /*53c90*/  @!P1 LDG.E.U8 R91, desc[UR14][R20.64] ;  /* 0x0000000e145b9981 */ /* 0x0006a2000c1e1100 */
[----:B------:R-:W-:Y:S01]  /*53ca0*/  PRMT R62, RZ, 0x7610, R62 ;  /* 0x00007610ff3e7816 */ /* 0x000fe2000000003e */
[----:B---3--:R-:W-:-:S02]  /*53cb0*/  @!P1 IMAD.MOV.U32 R20, RZ, RZ, R8 ;  /* 0x000000ffff149224 */ /* 0x008fc400078e0008 */
        /* <DEDUP_REMOVED lines=10> */
[----:B-1----:R-:W-:Y:S02]  /*53d60*/  @!P1 IMAD.MOV.U32 R20, RZ, RZ, R3 ;  /* 0x000000ffff149224 */ /* 0x002fe400078e0003 */
[----:B--2---:R-:W-:-:S05]  /*53d70*/  @!P1 IMAD.MOV.U32 R21, RZ, RZ, R6 ;  /* 0x000000ffff159224 */ /* 0x004fca00078e0006 */
[----:B------:R1:W2:Y:S01]  /*53d80*/  @!P1 LDG.E.U8 R39, desc[UR14][R20.64] ;  /* 0x0000000e14279981 */ /* 0x0002a2000c1e1100 */
[----:B------:R-:W-:Y:S01]  /*53d90*/  PRMT R38, RZ, 0x7610, R38 ;  /* 0x00007610ff267816 */ /* 0x000fe20000000026 */
[----:B-1----:R-:W-:Y:S02]  /*53da0*/  @!P1 IMAD.MOV.U32 R20, RZ, RZ, R4 ;  /* 0x000000ffff149224 */ /* 0x002fe400078e0004 */
[----:B------:R-:W-:Y:S01]  /*53db0*/  @!P1 IMAD.MOV.U32 R21, RZ, RZ, R5 ;  /* 0x000000ffff159224 */ /* 0x000fe200078e0005 */
[----:B------:R-:W-:Y:S04]  /*53dc0*/  STL [R1+0x1d64], R91 ;  /* 0x001d645b01007387 */ /* 0x000fe80000100800 */
[----:B------:R-:W2:Y:S04]  /*53dd0*/  LDL R9, [R1+0xaa4] ;  /* 0x000aa40001097983 */ /* 0x000ea80000100800 */
[----:B------:R-:W2:Y:S04]  /*53de0*/  LDL R8, [R1+0xaa8] ;  /* 0x000aa80001087983 */ /* 0x000ea80000100800 */
[----:B------:R1:W2:Y:S04]  /*53df0*/  @!P1 LDG.E.U8 R38, desc[UR14][R20.64] ;  /* 0x0000000e14269981 */ /* 0x0002a8000c1e1100 */
[----:B---3--:R-:W-:Y:S04]  /*53e00*/  STL [R1+0x1d68], R70 ;  /* 0x001d684601007387 */ /* 0x008fe80000100800 */
[----:B------:R-:W3:Y:S04]  /*53e10*/  LDL R10, [R1+0xacc] ;  /* 0x000acc00010a7983 */ /* 0x000ee80000100800 */
[----:B------:R-:W3:Y:S04]  /*53e20*/  LDL R0, [R1+0xad0] ;  /* 0x000ad00001007983 */ /* 0x000ee80000100800 */
[----:B------:R-:W-:Y:S04]  /*53e30*/  STL [R1+0x1d6c], R62 ;  /* 0x001d6c3e01007387 */ /* 0x000fe80000100800 */
[----:B0-----:R-:W3:Y:S04]  /*53e40*/  LDL R11, [R1+0xaf4] ;  /* 0x000af400010b7983 */ /* 0x001ee80000100800 */
[----:B------:R-:W3:Y:S04]  /*53e50*/  LDL R2, [R1+0xaf8] ;  /* 0x000af80001027983 */ /* 0x000ee80000100800 */
[----:B----4-:R-:W-:Y:S04]  /*53e60*/  STL [R1+0x1d70], R54 ;  /* 0x001d703601007387 */ /* 0x010fe80000100800 */
[----:B------:R-:W4:Y:S04]  /*53e70*/  LDL R6, [R1+0xb1c] ;  /* 0x000b1c0001067983 */ /* 0x000f280000100800 */
[----:B------:R-:W4:Y:S04]  /*53e80*/  LDL R3, [R1+0xb20] ;  /* 0x000b200001037983 */ /* 0x000f280000100800 */
[----:B--2---:R-:W-:Y:S04]  /*53e90*/  STL [R1+0x1d74], R39 ;  /* 0x001d742701007387 */ /* 0x004fe80000100800 */
[----:B------:R-:W2:Y:S04]  /*53ea0*/  LDL R4, [R1+0x750] ;  /* 0x0007500001047983 */ /* 0x000ea80000100800 */
[----:B------:R-:W2:Y:S01]  /*53eb0*/  LDL R7, [R1+0x74c] ;  /* 0x00074c0001077983 */ /* 0x000ea20000100800 */
[----:B------:R-:W-:-:S03]  /*53ec0*/  PRMT R37, RZ, 0x7610, R37 ;  /* 0x00007610ff257816 */ /* 0x000fc60000000025 */
[----:B------:R-:W2:Y:S01]  /*53ed0*/  LDL R5, [R1+0x790] ;  /* 0x0007900001057983 */ /* 0x000ea20000100800 */
[----:B------:R-:W-:Y:S01]  /*53ee0*/  PRMT R36, RZ, 0x7610, R36 ;  /* 0x00007610ff247816 */ /* 0x000fe20000000024 */
[----:B-1----:R-:W-:Y:S02]  /*53ef0*/  @!P1 IMAD.MOV.U32 R21, RZ, RZ, R9 ;  /* 0x000000ffff159224 */ /* 0x002fe400078e0009 */
[----:B------:R-:W-:Y:S01]  /*53f00*/  @!P1 IMAD.MOV.U32 R20, RZ, RZ, R8 ;  /* 0x000000ffff149224 */ /* 0x000fe200078e0008 */
[----:B------:R0:W-:Y:S04]  /*53f10*/  STL [R1+0x1d78], R38 ;  /* 0x001d782601007387 */ /* 0x0001e80000100800 */
[----:B------:R-:W2:Y:S04]  /*53f20*/  LDL R9, [R1+0x78c] ;  /* 0x00078c0001097983 */ /* 0x000ea80000100800 */
[----:B------:R3:W2:Y:S04]  /*53f30*/  @!P1 LDG.E.U8 R37, desc[UR14][R20.64] ;  /* 0x0000000e14259981 */ /* 0x0006a8000c1e1100 */
[----:B------:R-:W2:Y:S01]  /*53f40*/  LDL R8, [R1+0x7d0] ;  /* 0x0007d00001087983 */ /* 0x000ea20000100800 */
[----:B------:R-:W-:-:S03]  /*53f50*/  PRMT R35, RZ, 0x7610, R35 ;  /* 0x00007610ff237816 */ /* 0x000fc60000000023 */
[----:B------:R-:W2:Y:S01]  /*53f60*/  LDL R16, [R1+0x93c] ;  /* 0x00093c0001107983 */ /* 0x000ea20000100800 */
[----:B------:R-:W-:Y:S02]  /*53f70*/  PRMT R34, RZ, 0x7610, R34 ;  /* 0x00007610ff227816 */ /* 0x000fe40000000022 */
[----:B------:R-:W-:Y:S02]  /*53f80*/  PRMT R18, RZ, 0x7610, R18 ;  /* 0x00007610ff127816 */ /* 0x000fe40000000012 */
[----:B------:R-:W-:Y:S02]  /*53f90*/  PRMT R17, RZ, 0x7610, R17 ;  /* 0x00007610ff117816 */ /* 0x000fe40000000011 */
[----:B------:R-:W-:Y:S02]  /*53fa0*/  PRMT R14, RZ, 0x7610, R14 ;  /* 0x00007610ff0e7816 */ /* 0x000fe4000000000e */
[----:B------:R-:W-:Y:S02]  /*53fb0*/  PRMT R13, RZ, 0x7610, R13 ;  /* 0x00007610ff0d7816 */ /* 0x000fe4000000000d */
[----:B------:R-:W-:Y:S01]  /*53fc0*/  PRMT R12, RZ, 0x7610, R12 ;  /* 0x00007610ff0c7816 */ /* 0x000fe2000000000c */
[----:B---3--:R-:W-:-:S02]  /*53fd0*/  @!P1 IMAD.MOV.U32 R20, RZ, RZ, R0 ;  /* 0x000000ffff149224 */ /* 0x008fc400078e0000 */
[----:B------:R-:W-:Y:S01]  /*53fe0*/  @!P1 IMAD.MOV.U32 R21, RZ, RZ, R10 ;  /* 0x000000ffff159224 */ /* 0x000fe200078e000a */
[----:B------:R-:W3:Y:S04]  /*53ff0*/  LDL R0, [R1+0x828] ;  /* 0x0008280001007983 */ /* 0x000ee80000100800 */
[----:B------:R-:W3:Y:S04]  /*54000*/  LDL R10, [R1+0x7cc] ;  /* 0x0007cc00010a7983 */ /* 0x000ee80000100800 */
[----:B------:R1:W3:Y:S01]  /*54010*/  @!P1 LDG.E.U8 R36, desc[UR14][R20.64] ;  /* 0x0000000e14249981 */ /* 0x0002e2000c1e1100 */
        /* <DEDUP_REMOVED lines=8> */
[----:B------:R-:W-:Y:S01]  /*540a0*/  PRMT R29, RZ, 0x7610, R29 ;  /* 0x00007610ff1d7816 */ /* 0x000fe2000000001d */
[----:B-1----:R-:W-:Y:S01]  /*540b0*/  @!P1 IMAD.MOV.U32 R21, RZ, RZ, R11 ;  /* 0x000000ffff159224 */ /* 0x002fe200078e000b */
[----:B------:R-:W-:Y:S01]  /*540c0*/  PRMT R28, RZ, 0x7610, R28 ;  /* 0x00007610ff1c7816 */ /* 0x000fe2000000001c */
[----:B------:R-:W3:Y:S01]  /*540d0*/  LDL R11, [R1+0x824] ;  /* 0x00082400010b7983 */ /* 0x000ee20000100800 */
[----:B------:R-:W-:-:S03]  /*540e0*/  @!P1 IMAD.MOV.U32 R20, RZ, RZ, R2 ;  /* 0x000000ffff149224 */ /* 0x000fc600078e0002 */
[----:B------:R-:W3:Y:S01]  /*540f0*/  LDL R2, [R1+0x940] ;  /* 0x0009400001027983 */ /* 0x000ee20000100800 */
[----:B------:R-:W-:Y:S02]  /*54100*/  PRMT R27, RZ, 0x7610, R27 ;  /* 0x00007610ff1b7816 */ /* 0x000fe4000000001b */
[----:B------:R-:W-:Y:S02]  /*54110*/  PRMT R84, RZ, 0x7610, R84 ;  /* 0x00007610ff547816 */ /* 0x000fe40000000054 */
[----:B------:R-:W-:Y:S01]  /*54120*/  PRMT R82, RZ, 0x7610, R82 ;  /* 0x00007610ff527816 */ /* 0x000fe20000000052 */
[----:B------:R4:W3:Y:S01]  /*54130*/  @!P1 LDG.E.U8 R35, desc[UR14][R20.64] ;  /* 0x0000000e14239981 */ /* 0x0008e2000c1e1100 */
        /* <DEDUP_REMOVED lines=8> */
[----:B------:R-:W-:Y:S01]  /*541c0*/  PRMT R25, RZ, 0x7610, R25 ;  /* 0x00007610ff197816 */ /* 0x000fe20000000019 */
[----:B----4-:R-:W-:-:S02]  /*541d0*/  @!P1 IMAD.MOV.U32 R20, RZ, RZ, R3 ;  /* 0x000000ffff149224 */ /* 0x010fc400078e0003 */
[----:B------:R-:W-:Y:S01]  /*541e0*/  @!P1 IMAD.MOV.U32 R21, RZ, RZ, R6 ;  /* 0x000000ffff159224 */ /* 0x000fe200078e0006 */
[----:B------:R-:W4:Y:S04]  /*541f0*/  LDL R3, [R1+0x970] ;  /* 0x0009700001037983 */ /* 0x000f280000100800 */
[----:B------:R-:W4:Y:S04]  /*54200*/  LDL R6, [R1+0x96c] ;  /* 0x00096c0001067983 */ /* 0x000f280000100800 */
[----:B------:R2:W4:Y:S01]  /*54210*/  @!P1 LDG.E.U8 R34, desc[UR14][R20.64] ;  /* 0x0000000e14229981 */ /* 0x000522000c1e1100 */
        /* <DEDUP_REMOVED lines=10> */
[----:B------:R-:W-:Y:S01]  /*542c0*/  PRMT R57, RZ, 0x7610, R57 ;  /* 0x00007610ff397816 */ /* 0x000fe20000000039 */
[----:B------:R-:W4:Y:S04]  /*542d0*/  LDL R19, [R1+0xae8] ;  /* 0x000ae80001137983 */ /* 0x000f280000100800 */
[----:B0-----:R-:W4:Y:S01]  /*542e0*/  LDL R38, [R1+0xae4] ;  /* 0x000ae40001267983 */ /* 0x001f220000100800 */
        /* <DEDUP_REMOVED lines=11> */
[----:B------:R-:W4:Y:S01]  /*543a0*/  LDL R39, [R1+0x954] ;  /* 0x0009540001277983 */ /* 0x000f220000100800 */
[----:B--2---:R-:W-:-:S03]  /*543b0*/  @!P1 IMAD.MOV.U32 R20, RZ, RZ, R4 ;  /* 0x000000ffff149224 */ /* 0x004fc600078e0004 */
[----:B------:R-:W2:Y:S01]  /*543c0*/  LDL R4, [R1+0x9a0] ;  /* 0x0009a00001047983 */ /* 0x000ea20000100800 */
[----:B------:R-:W-:-:S03]  /*543d0*/  @!P1 IMAD.MOV.U32 R21, RZ, RZ, R7 ;  /* 0x000000ffff159224 */ /* 0x000fc600078e0007 */
[----:B------:R-:W2:Y:S04]  /*543e0*/  LDL R7, [R1+0x99c] ;  /* 0x00099c0001077983 */ /* 0x000ea80000100800 */
[----:B------:R0:W2:Y:S02]  /*543f0*/  @!P1 LDG.E.U8 R18, desc[UR14][R20.64] ;  /* 0x0000000e14129981 */ /* 0x0000a4000c1e1100 */
[----:B0-----:R-:W-:Y:S02]  /*54400*/  @!P1 IMAD.MOV.U32 R20, RZ, RZ, R5 ;  /* 0x000000ffff149224 */ /* 0x001fe400078e0005 */
[----:B------:R-:W-:Y:S01]  /*54410*/  @!P1 IMAD.MOV.U32 R21, RZ, RZ, R9 ;  /* 0x000000ffff159224 */ /* 0x000fe200078e0009 */
[----:B------:R-:W2:Y:S04]  /*54420*/  LDL R5, [R1+0x9d0] ;  /* 0x0009d00001057983 */ /* 0x000ea80000100800 */
[----:B------:R-:W2:Y:S04]  /*54430*/  LDL R9, [R1+0x9cc] ;  /* 0x0009cc0001097983 */ /* 0x000ea80000100800 */
[----:B------:R0:W2:Y:S02]  /*54440*/  @!P1 LDG.E.U8 R17, desc[UR14][R20.64] ;  /* 0x0000000e14119981 */ /* 0x0000a4000c1e1100 */
[----:B0-----:R-:W-:-:S02]  /*54450*/  @!P1 IMAD.MOV.U32 R20, RZ, RZ, R8 ;  /* 0x000000ffff149224 */ /* 0x001fc400078e0008 */
[----:B---3--:R-:W-:Y:S01]  /*54460*/  @!P1 IMAD.MOV.U32 R21, RZ, RZ, R10 ;  /* 0x000000ffff159224 */ /* 0x008fe200078e000a */
[----:B------:R-:W3:Y:S04]  /*54470*/  LDL R8, [R1+0xa00] ;  /* 0x000a000001087983 */ /* 0x000ee80000100800 */
[----:B------:R-:W3:Y:S04]  /*54480*/  LDL R10, [R1+0x9fc] ;  /* 0x0009fc00010a7983 */ /* 0x000ee80000100800 */
[----:B------:R0:W3:Y:S02]  /*54490*/  @!P1 LDG.E.U8 R14, desc[UR14][R20.64] ;  /* 0x0000000e140e9981 */ /* 0x0000e4000c1e1100 */
[----:B0-----:R-:W-:-:S02]  /*544a0*/  @!P1 IMAD.MOV.U32 R20, RZ, RZ, R0 ;  /* 0x000000ffff149224 */ /* 0x001fc400078e0000 */
[----:B------:R-:W-:Y:S01]  /*544b0*/  @!P1 IMAD.MOV.U32 R21, RZ, RZ, R11 ;  /* 0x000000ffff159224 */ /* 0x000fe200078e000b */
        /* <DEDUP_REMOVED lines=8> */
[----:B----4-:R-:W-:-:S02]  /*54540*/  @!P1 IMAD.MOV.U32 R20, RZ, RZ, R3 ;  /* 0x000000ffff149224 */ /* 0x010fc400078e0003 */
[----:B------:R-:W-:Y:S01]  /*54550*/  @!P1 IMAD.MOV.U32 R21, RZ, RZ, R6 ;  /* 0x000000ffff159224 */ /* 0x000fe200078e0006 */
[----:B------:R-:W4:Y:S04]  /*54560*/  LDL R3, [R1+0xa88] ;  /* 0x000a880001037983 */ /* 0x000f280000100800 */
[----:B------:R-:W4:Y:S04]  /*54570*/  LDL R6, [R1+0xa5c] ;  /* 0x000a5c0001067983 */ /* 0x000f280000100800 */
[----:B------:R2:W4:Y:S02]  /*54580*/  @!P1 LDG.E.U8 R93, desc[UR14][R20.64] ;  /* 0x0000000e145d9981 */ /* 0x000524000c1e1100 */
[----:B--2---:R-:W-:-:S02]  /*54590*/  @!P1 IMAD.MOV.U32 R20, RZ, RZ, R4 ;  /* 0x000000ffff149224 */ /* 0x004fc400078e0004 */
        /* <DEDUP_REMOVED lines=9> */
[----:B---3--:R-:W-:-:S02]  /*54630*/  @!P1 IMAD.MOV.U32 R20, RZ, RZ, R8 ;  /* 0x000000ffff149224 */ /* 0x008fc400078e0008 */
[----:B------:R-:W3:Y:S01]  /*54640*/  LDL R8, [R1+0xad4] ;  /* 0x000ad40001087983 */ /* 0x000ee20000100800 */
[----:B------:R-:W-:-:S03]  /*54650*/  @!P1 IMAD.MOV.U32 R21, RZ, RZ, R10 ;  /* 0x000000ffff159224 */ /* 0x000fc600078e000a */
[----:B------:R-:W3:Y:S04]  /*54660*/  LDL R10, [R1+0xb00] ;  /* 0x000b0000010a7983 */ /* 0x000ee80000100800 */
[----:B------:R0:W3:Y:S02]  /*54670*/  @!P1 LDG.E.U8 R60, desc[UR14][R20.64] ;  /* 0x0000000e143c9981 */ /* 0x0000e4000c1e1100 */
[----:B0-----:R-:W-:Y:S02]  /*54680*/  @!P1 IMAD.MOV.U32 R20, RZ, RZ, R0 ;  /* 0x000000ffff149224 */ /* 0x001fe400078e0000 */
[----:B------:R-:W-:Y:S01]  /*54690*/  @!P1 IMAD.MOV.U32 R21, RZ, RZ, R11 ;  /* 0x000000ffff159224 */ /* 0x000fe200078e000b */
[----:B------:R-:W3:Y:S04]  /*546a0*/  LDL R0, [R1+0xb28] ;  /* 0x000b280001007983 */ /* 0x000ee80000100800 */
[----:B------:R-:W3:Y:S04]  /*546b0*/  LDL R11, [R1+0xb24] ;  /* 0x000b2400010b7983 */ /* 0x000ee80000100800 */
[----:B------:R0:W3:Y:S02]  /*546c0*/  @!P1 LDG.E.U8 R33, desc[UR14][R20.64] ;  /* 0x0000000e14219981 */ /* 0x0000e4000c1e1100 */
[----:B0-----:R-:W-:-:S02]  /*546d0*/  @!P1 IMAD.MOV.U32 R20, RZ, RZ, R2 ;  /* 0x000000ffff149224 */ /* 0x001fc400078e0002 */
[----:B------:R-:W3:Y:S01]  /*546e0*/  LDL R2, [R1+0x758] ;  /* 0x0007580001027983 */ /* 0x000ee20000100800 */
[----:B----4-:R-:W-:-:S03]  /*546f0*/  @!P1 IMAD.MOV.U32 R21, RZ, RZ, R6 ;  /* 0x000000ffff159224 */ /* 0x010fc600078e0006 */
[----:B------:R-:W4:Y:S04]  /*54700*/  LDL R6, [R1+0x754] ;  /* 0x0007540001067983 */ /* 0x000f280000100800 */
[----:B------:R0:W4:Y:S02]  /*54710*/  @!P1 LDG.E.U8 R32, desc[UR14][R20.64] ;  /* 0x0000000e14209981 */ /* 0x000124000c1e1100 */
[----:B0-----:R-:W-:Y:S02]  /*54720*/  @!P1 IMAD.MOV.U32 R20, RZ, RZ, R3 ;  /* 0x000000ffff149224 */ /* 0x001fe400078e0003 */
[----:B------:R-:W4:Y:S01]  /*54730*/  LDL R3, [R1+0x798] ;  /* 0x0007980001037983 */ /* 0x000f220000100800 */
[----:B--2---:R-:W-:-:S03]  /*54740*/  @!P1 IMAD.MOV.U32 R21, RZ, RZ, R4 ;  /* 0x000000ffff159224 */ /* 0x004fc600078e0004 */
[----:B------:R-:W2:Y:S04]  /*54750*/  LDL R4, [R1+0x794] ;  /* 0x0007940001047983 */ /* 0x000ea80000100800 */
[----:B------:R0:W2:Y:S02]  /*54760*/  @!P1 LDG.E.U8 R31, desc[UR14][R20.64] ;  /* 0x0000000e141f9981 */ /* 0x0000a4000c1e1100 */
[----:B0-----:R-:W-:Y:S02]  /*54770*/  @!P1 IMAD.MOV.U32 R20, RZ, RZ, R7 ;  /* 0x000000ffff149224 */ /* 0x001fe400078e0007 */
[----:B------:R-:W2:Y:S01]  /*54780*/  LDL R7, [R1+0x7d8] ;  /* 0x0007d80001077983 */ /* 0x000ea20000100800 */
[----:B------:R-:W-:-:S03]  /*54790*/  @!P1 IMAD.MOV.U32 R21, RZ, RZ, R9 ;  /* 0x000000ffff159224 */ /* 0x000fc600078e0009 */
[----:B------:R-:W2:Y:S04]  /*547a0*/  LDL R9, [R1+0x7d4] ;  /* 0x0007d40001097983 */ /* 0x000ea80000100800 */
[----:B------:R0:W2:Y:S02]  /*547b0*/  @!P1 LDG.E.U8 R30, desc[UR14][R20.64] ;  /* 0x0000000e141e9981 */ /* 0x0000a4000c1e1100 */
[----:B0-----:R-:W-:Y:S02]  /*547c0*/  @!P1 IMAD.MOV.U32 R20, RZ, RZ, R5 ;  /* 0x000000ffff149224 */ /* 0x001fe400078e0005 */
        /* <DEDUP_REMOVED lines=15> */
[----:B----4-:R-:W-:Y:S01]  /*548c0*/  @!P1 IMAD.MOV.U32 R21, RZ, RZ, R6 ;  /* 0x000000ffff159224 */ /* 0x010fe200078e0006 */
[----:B------:R-:W4:Y:S04]  /*548d0*/  LDL R2, [R1+0x9a8] ;  /* 0x0009a80001027983 */ /* 0x000f280000100800 */
[----:B------:R-:W4:Y:S04]  /*548e0*/  LDL R6, [R1+0x974] ;  /* 0x0009740001067983 */ /* 0x000f280000100800 */
[----:B------:R0:W4:Y:S02]  /*548f0*/  @!P1 LDG.E.U8 R84, desc[UR14][R20.64] ;  /* 0x0000000e14549981 */ /* 0x000124000c1e1100 */
[----:B0-----:R-:W-:-:S02]  /*54900*/  @!P1 IMAD.MOV.U32 R20, RZ, RZ, R3 ;  /* 0x000000ffff149224 */ /* 0x001fc400078e0003 */
        /* <DEDUP_REMOVED lines=9> */
[----:B---3--:R-:W-:Y:S02]  /*549a0*/  @!P1 IMAD.MOV.U32 R20, RZ, RZ, R5 ;  /* 0x000000ffff149224 */ /* 0x008fe400078e0005 */
[----:B------:R-:W-:Y:S01]  /*549b0*/  @!P1 IMAD.MOV.U32 R21, RZ, RZ, R8 ;  /* 0x000000ffff159224 */ /* 0x000fe200078e0008 */
[----:B------:R-:W3:Y:S04]  /*549c0*/  LDL R5, [R1+0xa38] ;  /* 0x000a380001057983 */ /* 0x000ee80000100800 */
[----:B------:R-:W3:Y:S04]  /*549d0*/  LDL R8, [R1+0xa34] ;  /* 0x000a340001087983 */ /* 0x000ee80000100800 */
[----:B------:R0:W3:Y:S02]  /*549e0*/  @!P1 LDG.E.U8 R78, desc[UR14][R20.64] ;  /* 0x0000000e144e9981 */ /* 0x0000e4000c1e1100 */
[----:B0-----:R-:W-:-:S02]  /*549f0*/  @!P1 IMAD.MOV.U32 R20, RZ, RZ, R10 ;  /* 0x000000ffff149224 */ /* 0x001fc400078e000a */
[----:B------:R-:W3:Y:S01]  /*54a00*/  LDL R10, [R1+0xa68] ;  /* 0x000a6800010a7983 */ /* 0x000ee20000100800 */
[----:B------:R-:W-:-:S03]  /*54a10*/  @!P1 IMAD.MOV.U32 R21, RZ, RZ, R11 ;  /* 0x000000ffff159224 */ /* 0x000fc600078e000b */
[----:B------:R-:W3:Y:S04]  /*54a20*/  LDL R11, [R1+0xa64] ;  /* 0x000a6400010b7983 */ /* 0x000ee80000100800 */
[----:B------:R0:W3:Y:S02]  /*54a30*/  @!P1 LDG.E.U8 R76, desc[UR14][R20.64] ;  /* 0x0000000e144c9981 */ /* 0x0000e4000c1e1100 */
[----:B0-----:R-:W-:Y:S02]  /*54a40*/  @!P1 IMAD.MOV.U32 R20, RZ, RZ, R0 ;  /* 0x000000ffff149224 */ /* 0x001fe400078e0000 */
        /* <DEDUP_REMOVED lines=34> */
[----:B0-----:R-:W-:-:S02]  /*54c70*/  @!P1 IMAD.MOV.U32 R20, RZ, RZ, R2 ;  /* 0x000000ffff149224 */ /* 0x001fc400078e0002 */
[----:B------:R-:W4:Y:S01]  /*54c80*/  LDL R2, [R1+0x7a0] ;  /* 0x0007a00001027983 */ /* 0x000f220000100800 */
[----:B--2---:R-:W-:-:S03]  /*54c90*/  @!P1 IMAD.MOV.U32 R21, RZ, RZ, R4 ;  /* 0x000000ffff159224 */ /* 0x004fc600078e0004 */
[----:B------:R-:W2:Y:S04]  /*54ca0*/  LDL R4, [R1+0x79c] ;  /* 0x00079c0001047983 */ /* 0x000ea80000100800 */
[----:B------:R0:W2:Y:S01]  /*54cb0*/  @!P1 LDG.E.U8 R23, desc[UR14][R20.64] ;  /* 0x0000000e14179981 */ /* 0x0000a2000c1e1100 */
[----:B------:R-:W-:-:S03]  /*54cc0*/  @!P1 IMAD.MOV.U32 R46, RZ, RZ, R3 ;  /* 0x000000ffff2e9224 */ /* 0x000fc600078e0003 */
[----:B------:R-:W2:Y:S01]  /*54cd0*/  LDL R3, [R1+0x7e0] ;  /* 0x0007e00001037983 */ /* 0x000ea20000100800 */
[----:B------:R-:W-:-:S03]  /*54ce0*/  @!P1 IMAD.MOV.U32 R47, RZ, RZ, R9 ;  /* 0x000000ffff2f9224 */ /* 0x000fc600078e0009 */
[----:B------:R-:W2:Y:S01]  /*54cf0*/  LDL R9, [R1+0x7dc] ;  /* 0x0007dc0001097983 */ /* 0x000ea20000100800 */
[----:B0-----:R-:W-:-:S03]  /*54d00*/  PRMT R21, RZ, 0x7610, R21 ;  /* 0x00007610ff157816 */ /* 0x001fc60000000015 */
[----:B------:R0:W2:Y:S01]  /*54d10*/  @!P1 LDG.E.U8 R22, desc[UR14][R46.64] ;  /* 0x0000000e2e169981 */ /* 0x0000a2000c1e1100 */
[----:B------:R-:W-:Y:S01]  /*54d20*/  PRMT R20, RZ, 0x7610, R20 ;  /* 0x00007610ff147816 */ /* 0x000fe20000000014 */
[----:B0-----:R-:W-:Y:S02]  /*54d30*/  @!P1 IMAD.MOV.U32 R46, RZ, RZ, R7 ;  /* 0x000000ffff2e9224 */ /* 0x001fe400078e0007 */
[----:B------:R-:W2:Y:S01]  /*54d40*/  LDL R7, [R1+0x838] ;  /* 0x0008380001077983 */ /* 0x000ea20000100800 */
[----:B---3--:R-:W-:-:S03]  /*54d50*/  @!P1 IMAD.MOV.U32 R47, RZ, RZ, R8 ;  /* 0x000000ffff2f9224 */ /* 0x008fc600078e0008 */
[----:B------:R-:W3:Y:S04]  /*54d60*/  LDL R8, [R1+0x834] ;  /* 0x0008340001087983 */ /* 0x000ee80000100800 */
[----:B------:R0:W3:Y:S02]  /*54d70*/  @!P1 LDG.E.U8 R21, desc[UR14][R46.64] ;  /* 0x0000000e2e159981 */ /* 0x0000e4000c1e1100 */
[----:B0-----:R-:W-:Y:S02]  /*54d80*/  @!P1 IMAD.MOV.U32 R46, RZ, RZ, R5 ;  /* 0x000000ffff2e9224 */ /* 0x001fe400078e0005 */
        /* <DEDUP_REMOVED lines=75> */
[----:B------:R-:W-:Y:S01]  /*55240*/  @!P1 IMAD.MOV.U32 R47, RZ, RZ, R16 ;  /* 0x000000ffff2f9224 */ /* 0x000fe200078e0010 */
[----:B------:R-:W2:Y:S04]  /*55250*/  LDL R11, [R1+0x9b8] ;  /* 0x0009b800010b7983 */ /* 0x000ea80000100800 */
[----:B------:R0:W2:Y:S02]  /*55260*/  @!P1 LDG.E.U8 R71, desc[UR14][R46.64] ;  /* 0x0000000e2e479981 */ /* 0x0000a4000c1e1100 */
[----:B0-----:R-:W-:Y:S02]  /*55270*/  @!P1 IMAD.MOV.U32 R46, RZ, RZ, R9 ;  /* 0x000000ffff2e9224 */ /* 0x001fe400078e0009 */
[----:B------:R-:W-:Y:S01]  /*55280*/  @!P1 IMAD.MOV.U32 R47, RZ, RZ, R10 ;  /* 0x000000ffff2f9224 */ /* 0x000fe200078e000a */
[----:B------:R-:W2:Y:S04]  /*55290*/  LDL R9, [R1+0x988] ;  /* 0x0009880001097983 */ /* 0x000ea80000100800 */
[----:B------:R3:W2:Y:S02]  /*552a0*/  @!P1 LDG.E.U8 R73, desc[UR14][R46.64] ;  /* 0x0000000e2e499981 */ /* 0x0006a4000c1e1100 */
[----:B---3--:R-:W-:-:S02]  /*552b0*/  @!P1 IMAD.MOV.U32 R46, RZ, RZ, R7 ;  /* 0x000000ffff2e9224 */ /* 0x008fc400078e0007 */
[----:B------:R-:W-:-:S05]  /*552c0*/  @!P1 IMAD.MOV.U32 R47, RZ, RZ, R8 ;  /* 0x000000ffff2f9224 */ /* 0x000fca00078e0008 */
[----:B------:R4:W3:Y:S02]  /*552d0*/  @!P1 LDG.E.U8 R75, desc[UR14][R46.64] ;  /* 0x0000000e2e4b9981 */ /* 0x0008e4000c1e1100 */
[----:B----4-:R-:W-:Y:S02]  /*552e0*/  @!P1 IMAD.MOV.U32 R46, RZ, RZ, R5 ;  /* 0x000000ffff2e9224 */ /* 0x010fe400078e0005 */
[----:B------:R-:W-:Y:S01]  /*552f0*/  @!P1 IMAD.MOV.U32 R47, RZ, RZ, R6 ;  /* 0x000000ffff2f9224 */ /* 0x000fe200078e0006 */
[----:B------:R-:W4:Y:S04]  /*55300*/  LDL R5, [R1+0x9e4] ;  /* 0x0009e40001057983 */ /* 0x000f280000100800 */
[----:B------:R0:W3:Y:S02]  /*55310*/  @!P1 LDG.E.U8 R77, desc[UR14][R46.64] ;  /* 0x0000000e2e4d9981 */ /* 0x0000e4000c1e1100 */
[----:B0-----:R-:W-:-:S02]  /*55320*/  @!P1 IMAD.MOV.U32 R46, RZ, RZ, R0 ;  /* 0x000000ffff2e9224 */ /* 0x001fc400078e0000 */
[----:B------:R-:W3:Y:S01]  /*55330*/  LDL R0, [R1+0x958] ;  /* 0x0009580001007983 */ /* 0x000ee20000100800 */
[----:B--2---:R-:W-:-:S03]  /*55340*/  @!P1 IMAD.MOV.U32 R47, RZ, RZ, R4 ;  /* 0x000000ffff2f9224 */ /* 0x004fc600078e0004 */
[----:B------:R-:W2:Y:S04]  /*55350*/  LDL R4, [R1+0x9e8] ;  /* 0x0009e80001047983 */ /* 0x000ea80000100800 */
[----:B------:R0:W2:Y:S02]  /*55360*/  @!P1 LDG.E.U8 R79, desc[UR14][R46.64] ;  /* 0x0000000e2e4f9981 */ /* 0x0000a4000c1e1100 */
[----:B0-----:R-:W-:Y:S02]  /*55370*/  @!P1 IMAD.MOV.U32 R46, RZ, RZ, R2 ;  /* 0x000000ffff2e9224 */ /* 0x001fe400078e0002 */
[----:B------:R-:W2:Y:S01]  /*55380*/  LDL R2, [R1+0xa18] ;  /* 0x000a180001027983 */ /* 0x000ea20000100800 */
[----:B------:R-:W-:-:S03]  /*55390*/  @!P1 IMAD.MOV.U32 R47, RZ, RZ, R3 ;  /* 0x000000ffff2f9224 */ /* 0x000fc600078e0003 */
[----:B------:R-:W2:Y:S04]  /*553a0*/  LDL R3, [R1+0xa14] ;  /* 0x000a140001037983 */ /* 0x000ea80000100800 */
        /* <DEDUP_REMOVED lines=15> */
[----:B------:R-:W-:-:S06]  /*554a0*/  PRMT R81, RZ, 0x7610, R81 ;  /* 0x00007610ff517816 */ /* 0x000fcc0000000051 */
[----:B------:R0:W4:Y:S01]  /*554b0*/  @!P1 LDG.E.U8 R81, desc[UR14][R46.64] ;  /* 0x0000000e2e519981 */ /* 0x000122000c1e1100 */
[----:B------:R-:W-:Y:S01]  /*554c0*/  PRMT R83, RZ, 0x7610, R83 ;  /* 0x00007610ff537816 */ /* 0x000fe20000000053 */
[----:B0-----:R-:W-:Y:S02]  /*554d0*/  @!P1 IMAD.MOV.U32 R47, RZ, RZ, R39 ;  /* 0x000000ffff2f9224 */ /* 0x001fe400078e0027 */
[----:B---3--:R-:W-:Y:S02]  /*554e0*/  @!P1 IMAD.MOV.U32 R46, RZ, RZ, R0 ;  /* 0x000000ffff2e9224 */ /* 0x008fe400078e0000 */
[----:B------:R-:W3:Y:S04]  /*554f0*/  LDL.LU R0, [R1+0x46c] ;  /* 0x00046c0001007983 */ /* 0x000ee80000300800 */
[----:B------:R0:W3:Y:S02]  /*55500*/  @!P1 LDG.E.U8 R83, desc[UR14][R46.64] ;  /* 0x0000000e2e539981 */ /* 0x0000e4000c1e1100 */
[----:B0-----:R-:W-:-:S02]  /*55510*/  @!P1 IMAD.MOV.U32 R46, RZ, RZ, R9 ;  /* 0x000000ffff2e9224 */ /* 0x001fc400078e0009 */
[----:B------:R-:W3:Y:S04]  /*55520*/  LDL.LU R9, [R1+0x464] ;  /* 0x0004640001097983 */ /* 0x000ee80000300800 */
[----:B--2---:R0:W-:Y:S04]  /*55530*/  STS.U8 [R15+UR4+0x1df00], R16 ;  /* 0x01df00100f007988 */ /* 0x0041e80008000004 */
[----:B0-----:R-:W2:Y:S04]  /*55540*/  LDL.LU R16, [R1+0x45c] ;  /* 0x00045c0001107983 */ /* 0x001ea80000300800 */
[----:B------:R0:W-:Y:S04]  /*55550*/  STS.U8 [R15+UR4+0x19f00], R8 ;  /* 0x019f00080f007988 */ /* 0x0001e80008000004 */
[----:B0-----:R-:W2:Y:S01]  /*55560*/  LDL.LU R8, [R1+0x454] ;  /* 0x0004540001087983 */ /* 0x001ea20000300800 */
[----:B------:R-:W-:Y:S01]  /*55570*/  PRMT R85, RZ, 0x7610, R85 ;  /* 0x00007610ff557816 */ /* 0x000fe20000000055 */
[----:B------:R-:W-:Y:S01]  /*55580*/  @!P1 IMAD.MOV.U32 R47, RZ, RZ, R38 ;  /* 0x000000ffff2f9224 */ /* 0x000fe200078e0026 */
[----:B------:R-:W-:Y:S01]  /*55590*/  PRMT R87, RZ, 0x7610, R87 ;  /* 0x00007610ff577816 */ /* 0x000fe20000000057 */
[----:B------:R-:W2:Y:S04]  /*555a0*/  LDL.LU R38, [R1+0x3e8] ;  /* 0x0003e80001267983 */ /* 0x000ea80000300800 */
[----:B------:R0:W2:Y:S01]  /*555b0*/  @!P1 LDG.E.U8 R85, desc[UR14][R46.64] ;  /* 0x0000000e2e559981 */ /* 0x0000a2000c1e1100 */
[----:B------:R-:W-:-:S03]  /*555c0*/  PRMT R88, RZ, 0x7610, R88 ;  /* 0x00007610ff587816 */ /* 0x000fc60000000058 */
[----:B------:R-:W2:Y:S04]  /*555d0*/  LDL.LU R39, [R1+0x3e0] ;  /* 0x0003e00001277983 */ /* 0x000ea80000300800 */
[----:B------:R-:W2:Y:S01]  /*555e0*/  LDL.LU R54, [R1+0x3d8] ;  /* 0x0003d80001367983 */ /* 0x000ea20000300800 */
[----:B0-----:R-:W-:Y:S02]  /*555f0*/  @!P1 IMAD.MOV.U32 R46, RZ, RZ, R11 ;  /* 0x000000ffff2e9224 */ /* 0x001fe400078e000b */
[----:B------:R-:W-:-:S05]  /*55600*/  @!P1 IMAD.MOV.U32 R47, RZ, RZ, R19 ;  /* 0x000000ffff2f9224 */ /* 0x000fca00078e0013 */
[----:B------:R0:W2:Y:S02]  /*55610*/  @!P1 LDG.E.U8 R87, desc[UR14][R46.64] ;  /* 0x0000000e2e579981 */ /* 0x0000a4000c1e1100 */
[----:B0-----:R-:W-:Y:S02]  /*55620*/  @!P1 IMAD.MOV.U32 R46, RZ, RZ, R4 ;  /* 0x000000ffff2e9224 */ /* 0x001fe400078e0004 */
[----:B----4-:R-:W-:-:S05]  /*55630*/  @!P1 IMAD.MOV.U32 R47, RZ, RZ, R5 ;  /* 0x000000ffff2f9224 */ /* 0x010fca00078e0005 */
[----:B------:R0:W4:Y:S04]  /*55640*/  @!P1 LDG.E.U8 R88, desc[UR14][R46.64] ;  /* 0x0000000e2e589981 */ /* 0x000128000c1e1100 */
[----:B------:R-:W-:Y:S04]  /*55650*/  STS.U8 [R15+UR4+0x15300], R40 ;  /* 0x015300280f007988 */ /* 0x000fe80008000004 */
[----:B------:R-:W-:Y:S04]  /*55660*/  STS.U8 [R15+UR4+0x19300], R41 ;  /* 0x019300290f007988 */ /* 0x000fe80008000004 */
[----:B------:R-:W-:Y:S01]  /*55670*/  STS.U8 [R15+UR4+0x1d300], R42 ;  /* 0x01d3002a0f007988 */ /* 0x000fe20008000004 */
[----:B0-----:R-:W-:-:S02]  /*55680*/  @!P1 IMAD.MOV.U32 R47, RZ, RZ, R3 ;  /* 0x000000ffff2f9224 */ /* 0x001fc400078e0003 */
[----:B------:R-:W-:Y:S01]  /*55690*/  @!P1 IMAD.MOV.U32 R46, RZ, RZ, R2 ;  /* 0x000000ffff2e9224 */ /* 0x000fe200078e0002 */
        /* <DEDUP_REMOVED lines=36> */
[----:B--2---:R0:W-:Y:S04]  /*558e0*/  STS.U8 [R15+UR4+0x1a300], R16 ;  /* 0x01a300100f007988 */ /* 0x0041e80008000004 */
[----:B0-----:R-:W2:Y:S04]  /*558f0*/  LDL.LU R16, [R1+0x1d7c] ;  /* 0x001d7c0001107983 */ /* 0x001ea80000300800 */
[----:B------:R0:W-:Y:S04]  /*55900*/  STS.U8 [R15+UR4+0x1e300], R8 ;  /* 0x01e300080f007988 */ /* 0x0001e80008000004 */
[----:B0-----:R-:W2:Y:S04]  /*55910*/  LDL.LU R8, [R1+0x1ad8] ;  /* 0x001ad80001087983 */ /* 0x001ea80000300800 */
[----:B------:R-:W-:Y:S04]  /*55920*/  STS.U8 [R15+UR4+0x12700], R38 ;  /* 0x012700260f007988 */ /* 0x000fe80008000004 */
[----:B------:R-:W-:Y:S04]  /*55930*/  STS.U8 [R15+UR4+0x16700], R39 ;  /* 0x016700270f007988 */ /* 0x000fe80008000004 */
[----:B------:R-:W-:Y:S04]  /*55940*/  STS.U8 [R15+UR4+0x1a700], R54 ;  /* 0x01a700360f007988 */ /* 0x000fe80008000004 */
[----:B---3--:R0:W-:Y:S04]  /*55950*/  STS.U8 [R15+UR4+0x1e700], R0 ;  /* 0x01e700000f007988 */ /* 0x0081e80008000004 */
[----:B0-----:R-:W3:Y:S04]  /*55960*/  LDL.LU R0, [R1+0x1ad4] ;  /* 0x001ad40001007983 */ /* 0x001ee80000300800 */
        /* <DEDUP_REMOVED lines=23> */
[----:B0-----:R-:W4:Y:S04]  /*55ae0*/  LDL.LU R9, [R1+0x1ad0] ;  /* 0x001ad00001097983 */ /* 0x001f280000300800 */
[----:B--2---:R0:W-:Y:S02]  /*55af0*/  STS.U8 [R15+UR4+0x1ff00], R16 ;  /* 0x01ff00100f007988 */ /* 0x0041e40008000004 */
[----:B0-----:R-:W0:Y:S02]  /*55b00*/  S2R R16, SR_TID.X ;  /* 0x0000000000107919 */ /* 0x001e240000002100 */
[----:B------:R-:W2:Y:S04]  /*55b10*/  LDL.LU R15, [R1+0x1acc] ;  /* 0x001acc00010f7983 */ /* 0x000ea80000300800 */
[----:B------:R-:W2:Y:S04]  /*55b20*/  LDL.LU R38, [R1+0x6e4] ;  /* 0x0006e40001267983 */ /* 0x000ea80000300800 */
[----:B------:R-:W2:Y:S01]  /*55b30*/  LDL.LU R39, [R1+0x6e0] ;  /* 0x0006e00001277983 */ /* 0x000ea20000300800 */
[----:B0-----:R-:W-:-:S04]  /*55b40*/  LOP3.LUT R16, R16, 0x7f, RZ, 0xc0, !PT ;  /* 0x0000007f10107812 */ /* 0x001fc800078ec0ff */
[----:B------:R-:W-:-:S05]  /*55b50*/  LOP3.LUT R16, R16, 0x70, RZ, 0x3c, !PT ;  /* 0x0000007010107812 */ /* 0x000fca00078e3cff */
[----:B------:R0:W-:Y:S04]  /*55b60*/  STS.U8 [R16+UR4+0x10380], R8 ;  /* 0x0103800810007988 */ /* 0x0001e80008000004 */
        /* <DEDUP_REMOVED lines=23> */
[----:B---3--:R0:W-:Y:S04]  /*55ce0*/  STS.U8 [R16+UR4+0x14380], R0 ;  /* 0x0143800010007988 */ /* 0x0081e80008000004 */
[----:B------:R-:W3:Y:S04]  /*55cf0*/  LDL.LU R6, [R1+0x4d4] ;  /* 0x0004d40001067983 */ /* 0x000ee80000300800 */
[----:B0-----:R-:W3:Y:S04]  /*55d00*/  LDL.LU R0, [R1+0x4cc] ;  /* 0x0004cc0001007983 */ /* 0x001ee80000300800 */
[----:B----4-:R0:W-:Y:S04]  /*55d10*/  STS.U8 [R16+UR4+0x18380], R9 ;  /* 0x0183800910007988 */ /* 0x0101e80008000004 */
[----:B0-----:R-:W4:Y:S04]  /*55d20*/  LDL.LU R9, [R1+0x4c4] ;  /* 0x0004c40001097983 */ /* 0x001f280000300800 */
[----:B--2---:R0:W-:Y:S04]  /*55d30*/  STS.U8 [R16+UR4+0x18780], R8 ;  /* 0x0187800810007988 */ /* 0x0041e80008000004 */
[----:B0-----:R-:W2:Y:S04]  /*55d40*/  LDL.LU R8, [R1+0x44c] ;  /* 0x00044c0001087983 */ /* 0x001ea80000300800 */
        /* <DEDUP_REMOVED lines=36> */
[----:B----4-:R-:W4:Y:S04]  /*55f90*/  LDL.LU R43, [R1+0x23c] ;  /* 0x00023c00012b7983 */ /* 0x010f280000300800 */
        /* <DEDUP_REMOVED lines=15> */
[----:B0-----:R-:W4:Y:S04]  /*56090*/  LDL.LU R10, [R1+0x128] ;  /* 0x00012800010a7983 */ /* 0x001f280000300800 */
[----:B-1----:R-:W4:Y:S04]  /*560a0*/  LDL.LU R7, [R1+0x10c] ;  /* 0x00010c0001077983 */ /* 0x002f280000300800 */
[----:B------:R-:W4:Y:S04]  /*560b0*/  LDL.LU R6, [R1+0x100] ;  /* 0x0001000001067983 */ /* 0x000f280000300800 */
[----:B------:R-:W4:Y:S04]  /*560c0*/  LDL.LU R9, [R1+0xa4] ;  /* 0x0000a40001097983 */ /* 0x000f280000300800 */
[----:B--2---:R0:W-:Y:S04]  /*560d0*/  STS.U8 [R16+UR4+0x12380], R8 ;  /* 0x0123800810007988 */ /* 0x0041e80008000004 */
[----:B0-----:R-:W2:Y:S04]  /*560e0*/  LDL.LU R8, [R1+0x98] ;  /* 0x0000980001087983 */ /* 0x001ea80000300800 */
[----:B---3--:R0:W-:Y:S04]  /*560f0*/  STS.U8 [R16+UR4+0x16380], R0 ;  /* 0x0163800010007988 */ /* 0x0081e80008000004 */
[----:B------:R1:W-:Y:S04]  /*56100*/  STS.U8 [R16+UR4+0x1a380], R38 ;  /* 0x01a3802610007988 */ /* 0x0003e80008000004 */
[----:B------:R3:W-:Y:S04]  /*56110*/  STS.U8 [R16+UR4+0x1e380], R39 ;  /* 0x01e3802710007988 */ /* 0x0007e80008000004 */
[----:B------:R0:W-:Y:S04]  /*56120*/  STS.U8 [R16+UR4+0x12780], R54 ;  /* 0x0127803610007988 */ /* 0x0001e80008000004 */
[----:B------:R1:W-:Y:S04]  /*56130*/  STS.U8 [R16+UR4+0x16780], R15 ;  /* 0x0167800f10007988 */ /* 0x0003e80008000004 */
[----:B------:R3:W-:Y:S04]  /*56140*/  STS.U8 [R16+UR4+0x1a780], R62 ;  /* 0x01a7803e10007988 */ /* 0x0007e80008000004 */
[----:B0-----:R-:W2:Y:S04]  /*56150*/  LDL.LU R0, [R1+0x84] ;  /* 0x0000840001007983 */ /* 0x001ea80000300800 */
[----:B-1----:R-:W2:Y:S04]  /*56160*/  LDL.LU R38, [R1+0x1d78] ;  /* 0x001d780001267983 */ /* 0x002ea80000300800 */
[----:B---3--:R-:W3:Y:S04]  /*56170*/  LDL.LU R39, [R1+0x1d74] ;  /* 0x001d740001277983 */ /* 0x008ee80000300800 */
        /* <DEDUP_REMOVED lines=20> */
[----:B----4-:R4:W-:Y:S04]  /*562c0*/  STS.U8 [R16+UR4+0x1b380], R43 ;  /* 0x01b3802b10007988 */ /* 0x0109e80008000004 */
[----:B0-----:R-:W3:Y:S04]  /*562d0*/  LDL.LU R5, [R1+0x1d50] ;  /* 0x001d500001057983 */ /* 0x001ee80000300800 */
[----:B-1----:R-:W3:Y:S04]  /*562e0*/  LDL.LU R4, [R1+0x1d4c] ;  /* 0x001d4c0001047983 */ /* 0x002ee80000300800 */
[----:B------:R-:W3:Y:S04]  /*562f0*/  LDL.LU R40, [R1+0x1d48] ;  /* 0x001d480001287983 */ /* 0x000ee80000300800 */
[----:B------:R-:W3:Y:S04]  /*56300*/  LDL.LU R41, [R1+0x1d44] ;  /* 0x001d440001297983 */ /* 0x000ee80000300800 */
[----:B------:R-:W3:Y:S04]  /*56310*/  LDL.LU R42, [R1+0x1d40] ;  /* 0x001d4000012a7983 */ /* 0x000ee80000300800 */
[----:B----4-:R-:W4:Y:S04]  /*56320*/  LDL.LU R43, [R1+0x1d3c] ;  /* 0x001d3c00012b7983 */ /* 0x010f280000300800 */
        /* <DEDUP_REMOVED lines=20> */
[----:B--2---:R0:W-:Y:S04]  /*56470*/  STS.U8 [R16+UR4+0x17f80], R8 ;  /* 0x017f800810007988 */ /* 0x0041e80008000004 */
[----:B0-----:R-:W2:Y:S04]  /*56480*/  LDL.LU R8, [R1+0x1d10] ;  /* 0x001d100001087983 */ /* 0x001ea80000300800 */
[----:B------:R0:W-:Y:S02]  /*56490*/  STS.U8 [R16+UR4+0x1ff80], R0 ;  /* 0x01ff800010007988 */ /* 0x0001e40008000004 */
[----:B0-----:R-:W0:Y:S02]  /*564a0*/  S2R R0, SR_TID.X ;  /* 0x0000000000007919 */ /* 0x001e240000002100 */
[----:B--2---:R1:W-:Y:S04]  /*564b0*/  STS.U8 [R16+UR4+0x1bf80], R8 ;  /* 0x01bf800810007988 */ /* 0x0043e80008000004 */
[----:B-1----:R-:W5:Y:S04]  /*564c0*/  LDL.LU R8, [R1+0x1d0c] ;  /* 0x001d0c0001087983 */ /* 0x002f680000300800 */
[----:B------:R-:W2:Y:S01]  /*564d0*/  LDL.LU R16, [R1+0x1c] ;  /* 0x00001c0001107983 */ /* 0x000ea20000300800 */
[----:B0-----:R-:W-:-:S05]  /*564e0*/  LOP3.LUT R0, R0, 0x7f, RZ, 0xc0, !PT ;  /* 0x0000007f00007812 */ /* 0x001fca00078ec0ff */
[----:B---3--:R0:W-:Y:S04]  /*564f0*/  STS.U8 [R0+UR4+0x25400], R10 ;  /* 0x0254000a00007988 */ /* 0x0081e80008000004 */
[----:B------:R1:W-:Y:S04]  /*56500*/  STS.U8 [R0+UR4+0x24000], R9 ;  /* 0x0240000900007988 */ /* 0x0003e80008000004 */
[----:B------:R3:W-:Y:S04]  /*56510*/  STS.U8 [R0+UR4+0x24400], R6 ;  /* 0x0244000600007988 */ /* 0x0007e80008000004 */
[----:B------:R0:W-:Y:S04]  /*56520*/  STS.U8 [R0+UR4+0x24800], R7 ;  /* 0x0248000700007988 */ /* 0x0001e80008000004 */
[----:B------:R-:W-:Y:S04]  /*56530*/  STS.U8 [R0+UR4+0x25000], R15 ;  /* 0x0250000f00007988 */ /* 0x000fe80008000004 */
[----:B------:R-:W-:Y:S04]  /*56540*/  STS.U8 [R0+UR4+0x25800], R92 ;  /* 0x0258005c00007988 */ /* 0x000fe80008000004 */
[----:B------:R-:W-:Y:S01]  /*56550*/  STS.U8 [R0+UR4+0x25c00], R86 ;  /* 0x025c005600007988 */ /* 0x000fe20008000004 */
[----:B0-----:R-:W-:-:S03]  /*56560*/  LOP3.LUT R10, R0, 0x10, RZ, 0x3c, !PT ;  /* 0x00000010000a7812 */ /* 0x001fc600078e3cff */
[----:B-1----:R-:W5:Y:S04]  /*56570*/  LDL.LU R9, [R1+0x1d08] ;  /* 0x001d080001097983 */ /* 0x002f680000300800 */
        /* <DEDUP_REMOVED lines=8> */
[----:B---3--:R-:W5:Y:S04]  /*56600*/  LDL.LU R6, [R1+0x1d04] ;  /* 0x001d040001067983 */ /* 0x008f680000300800 */
[----:B------:R-:W5:Y:S01]  /*56610*/  LDL.LU R7, [R1+0x1d00] ;  /* 0x001d000001077983 */ /* 0x000f620000300800 */
[----:B------:R-:W-:-:S06]  /*56620*/  PRMT R89, RZ, 0x7610, R89 ;  /* 0x00007610ff597816 */ /* 0x000fcc0000000059 */
[----:B------:R-:W3:Y:S04]  /*56630*/  @!P1 LDG.E.U8 R89, desc[UR14][R46.64] ;  /* 0x0000000e2e599981 */ /* 0x000ee8000c1e1100 */
[----:B--2---:R-:W-:Y:S04]  /*56640*/  STS.U8 [R0+UR4+0x24c00], R16 ;  /* 0x024c001000007988 */ /* 0x004fe80008000004 */
[----:B------:R0:W-:Y:S04]  /*56650*/  STS.U8 [R10+UR4+0x25480], R11 ;  /* 0x0254800b0a007988 */ /* 0x0001e80008000004 */
[----:B------:R1:W-:Y:S04]  /*56660*/  STS.U8 [R10+UR4+0x24080], R4 ;  /* 0x024080040a007988 */ /* 0x0003e80008000004 */
[----:B------:R2:W-:Y:S04]  /*56670*/  STS.U8 [R10+UR4+0x24480], R5 ;  /* 0x024480050a007988 */ /* 0x0005e80008000004 */
[----:B------:R4:W-:Y:S04]  /*56680*/  STS.U8 [R10+UR4+0x24880], R2 ;  /* 0x024880020a007988 */ /* 0x0009e80008000004 */
[----:B------:R1:W-:Y:S04]  /*56690*/  STS.U8 [R10+UR4+0x24c80], R3 ;  /* 0x024c80030a007988 */ /* 0x0003e80008000004 */
[----:B------:R2:W-:Y:S04]  /*566a0*/  STS.U8 [R10+UR4+0x25080], R19 ;  /* 0x025080130a007988 */ /* 0x0005e80008000004 */
[----:B------:R-:W-:Y:S01]  /*566b0*/  STS.U8 [R10+UR4+0x25880], R91 ;  /* 0x0258805b0a007988 */ /* 0x000fe20008000004 */
[----:B0-----:R-:W-:-:S03]  /*566c0*/  LOP3.LUT R11, R0, 0x20, RZ, 0x3c, !PT ;  /* 0x00000020000b7812 */ /* 0x001fc600078e3cff */
[----:B-1----:R-:W5:Y:S04]  /*566d0*/  LDL.LU R4, [R1+0x1cfc] ;  /* 0x001cfc0001047983 */ /* 0x002f680000300800 */
[----:B--2---:R-:W5:Y:S04]  /*566e0*/  LDL.LU R5, [R1+0x1cf8] ;  /* 0x001cf80001057983 */ /* 0x004f680000300800 */
[----:B----4-:R-:W5:Y:S04]  /*566f0*/  LDL.LU R2, [R1+0x1cf4] ;  /* 0x001cf40001027983 */ /* 0x010f680000300800 */
[----:B------:R-:W5:Y:S04]  /*56700*/  LDL.LU R3, [R1+0x1cf0] ;  /* 0x001cf00001037983 */ /* 0x000f680000300800 */
        /* <DEDUP_REMOVED lines=9> */
[----:B------:R-:W5:Y:S04]  /*567a0*/  LDL.LU R19, [R1+0x1cec] ;  /* 0x001cec0001137983 */ /* 0x000f680000300800 */
[----:B------:R0:W-:Y:S04]  /*567b0*/  STS.U8 [R11+UR4+0x24100], R18 ;  /* 0x024100120b007988 */ /* 0x0001e80008000004 */
[----:B------:R1:W-:Y:S04]  /*567c0*/  STS.U8 [R11+UR4+0x24500], R17 ;  /* 0x024500110b007988 */ /* 0x0003e80008000004 */
[----:B------:R2:W-:Y:S04]  /*567d0*/  STS.U8 [R11+UR4+0x25500], R93 ;  /* 0x0255005d0b007988 */ /* 0x0005e80008000004 */
[----:B------:R4:W-:Y:S04]  /*567e0*/  STS.U8 [R11+UR4+0x25900], R90 ;  /* 0x0259005a0b007988 */ /* 0x0009e80008000004 */
[----:B0-----:R-:W5:Y:S04]  /*567f0*/  LDL.LU R18, [R1+0x1ce8] ;  /* 0x001ce80001127983 */ /* 0x001f680000300800 */
[----:B-1----:R-:W5:Y:S04]  /*56800*/  LDL.LU R17, [R1+0x1ce4] ;  /* 0x001ce40001117983 */ /* 0x002f680000300800 */
[----:B--2---:R-:W2:Y:S04]  /*56810*/  LDL R93, [R1+0x770] ;  /* 0x00077000015d7983 */ /* 0x004ea80000100800 */
[----:B----4-:R-:W4:Y:S04]  /*56820*/  LDL R90, [R1+0x76c] ;  /* 0x00076c00015a7983 */ /* 0x010f280000100800 */
[----:B------:R-:W4:Y:S04]  /*56830*/  LDL R39, [R1+0x774] ;  /* 0x0007740001277983 */ /* 0x000f280000100800 */
        /* <DEDUP_REMOVED lines=11> */
[----:B------:R0:W-:Y:S04]  /*568f0*/  STS.U8 [R11+UR4+0x25100], R12 ;  /* 0x0251000c0b007988 */ /* 0x0001e80008000004 */
[----:B------:R-:W-:Y:S04]  /*56900*/  STS.U8 [R11+UR4+0x24900], R14 ;  /* 0x0249000e0b007988 */ /* 0x000fe80008000004 */
[----:B------:R1:W-:Y:S04]  /*56910*/  STS.U8 [R11+UR4+0x24d00], R13 ;  /* 0x024d000d0b007988 */ /* 0x0003e80008000004 */
[----:B------:R-:W-:Y:S04]  /*56920*/  STS.U8 [R11+UR4+0x25d00], R68 ;  /* 0x025d00440b007988 */ /* 0x000fe80008000004 */
[----:B------:R-:W-:Y:S04]  /*56930*/  STS.U8 [R11+UR4+0x26100], R60 ;  /* 0x0261003c0b007988 */ /* 0x000fe80008000004 */
[----:B------:R-:W-:Y:S04]  /*56940*/  STS.U8 [R11+UR4+0x26500], R33 ;  /* 0x026500210b007988 */ /* 0x000fe80008000004 */
[----:B------:R-:W-:Y:S01]  /*56950*/  STS.U8 [R11+UR4+0x26900], R32 ;  /* 0x026900200b007988 */ /* 0x000fe20008000004 */
[----:B0-----:R-:W-:-:S03]  /*56960*/  LOP3.LUT R12, R0, 0x30, RZ, 0x3c, !PT ;  /* 0x00000030000c7812 */ /* 0x001fc600078e3cff */
[----:B------:R0:W-:Y:S04]  /*56970*/  STS.U8 [R11+UR4+0x26d00], R31 ;  /* 0x026d001f0b007988 */ /* 0x0001e80008000004 */
[----:B------:R0:W-:Y:S04]  /*56980*/  STS.U8 [R11+UR4+0x27100], R30 ;  /* 0x0271001e0b007988 */ /* 0x0001e80008000004 */
[----:B------:R-:W-:Y:S04]  /*56990*/  STS.U8 [R11+UR4+0x27500], R29 ;  /* 0x0275001d0b007988 */ /* 0x000fe80008000004 */
[----:B------:R-:W-:Y:S04]  /*569a0*/  STS.U8 [R11+UR4+0x27900], R28 ;  /* 0x0279001c0b007988 */ /* 0x000fe80008000004 */
[----:B------:R-:W-:Y:S01]  /*569b0*/  STS.U8 [R11+UR4+0x27d00], R27 ;  /* 0x027d001b0b007988 */ /* 0x000fe20008000004 */
[----:B-1----:R-:W-:-:S03]  /*569c0*/  LOP3.LUT R13, R0, 0x40, RZ, 0x3c, !PT ;  /* 0x00000040000d7812 */ /* 0x002fc600078e3cff */
[----:B------:R1:W-:Y:S01]  /*569d0*/  STS.U8 [R12+UR4+0x27d80], R20 ;  /* 0x027d80140c007988 */ /* 0x0003e20008000004 */
[----:B------:R-:W-:-:S03]  /*569e0*/  LOP3.LUT R14, R0, 0x50, RZ, 0x3c, !PT ;  /* 0x00000050000e7812 */ /* 0x000fc600078e3cff */
[----:B------:R-:W-:Y:S04]  /*569f0*/  STS.U8 [R12+UR4+0x27180], R23 ;  /* 0x027180170c007988 */ /* 0x000fe80008000004 */
[----:B------:R-:W-:Y:S04]  /*56a00*/  STS.U8 [R12+UR4+0x27580], R22 ;  /* 0x027580160c007988 */ /* 0x000fe80008000004 */
[----:B------:R-:W-:Y:S04]  /*56a10*/  STS.U8 [R12+UR4+0x26980], R25 ;  /* 0x026980190c007988 */ /* 0x000fe80008000004 */
[----:B------:R-:W-:Y:S04]  /*56a20*/  STS.U8 [R12+UR4+0x26d80], R24 ;  /* 0x026d80180c007988 */ /* 0x000fe80008000004 */
[----:B------:R-:W-:Y:S04]  /*56a30*/  STS.U8 [R12+UR4+0x26580], R26 ;  /* 0x0265801a0c007988 */ /* 0x000fe80008000004 */
[----:B0-----:R-:W4:Y:S04]  /*56a40*/  LDL R31, [R1+0x844] ;  /* 0x00084400011f7983 */ /* 0x001f280000100800 */
[----:B------:R-:W4:Y:S04]  /*56a50*/  LDL R30, [R1+0x848] ;  /* 0x00084800011e7983 */ /* 0x000f280000100800 */
[----:B------:R-:W4:Y:S01]  /*56a60*/  LDL R33, [R1+0x854] ;  /* 0x0008540001217983 */ /* 0x000f220000100800 */
[----:B-1----:R-:W-:-:S03]  /*56a70*/  PRMT R20, RZ, 0x7610, R20 ;  /* 0x00007610ff147816 */ /* 0x002fc60000000014 */
        /* <DEDUP_REMOVED lines=10> */
[----:B------:R-:W4:Y:S04]  /*56b20*/  LDL R32, [R1+0x858] ;  /* 0x0008580001207983 */ /* 0x000f280000100800 */
        /* <DEDUP_REMOVED lines=11> */
[----:B------:R-:W-:Y:S04]  /*56be0*/  STS.U8 [R13+UR4+0x26e00], R65 ;  /* 0x026e00410d007988 */ /* 0x000fe80008000004 */
[----:B------:R0:W-:Y:S04]  /*56bf0*/  STS.U8 [R13+UR4+0x27200], R67 ;  /* 0x027200430d007988 */ /* 0x0001e80008000004 */
[----:B------:R-:W-:Y:S04]  /*56c00*/  STS.U8 [R13+UR4+0x27600], R69 ;  /* 0x027600450d007988 */ /* 0x000fe80008000004 */
[----:B------:R0:W-:Y:S04]  /*56c10*/  STS.U8 [R13+UR4+0x27a00], R71 ;  /* 0x027a00470d007988 */ /* 0x0001e80008000004 */
[----:B------:R0:W-:Y:S04]  /*56c20*/  STS.U8 [R13+UR4+0x27e00], R73 ;  /* 0x027e00490d007988 */ /* 0x0001e80008000004 */
[----:B------:R-:W-:Y:S04]  /*56c30*/  STS.U8 [R14+UR4+0x24280], R75 ;  /* 0x0242804b0e007988 */ /* 0x000fe80008000004 */
[----:B------:R0:W-:Y:S04]  /*56c40*/  STS.U8 [R14+UR4+0x24680], R77 ;  /* 0x0246804d0e007988 */ /* 0x0001e80008000004 */
[----:B------:R0:W-:Y:S04]  /*56c50*/  STS.U8 [R14+UR4+0x24a80], R79 ;  /* 0x024a804f0e007988 */ /* 0x0001e80008000004 */
[----:B------:R0:W-:Y:S04]  /*56c60*/  STS.U8 [R14+UR4+0x24e80], R81 ;  /* 0x024e80510e007988 */ /* 0x0001e80008000004 */
[----:B------:R0:W-:Y:S04]  /*56c70*/  STS.U8 [R14+UR4+0x25280], R83 ;  /* 0x025280530e007988 */ /* 0x0001e80008000004 */
[----:B------:R0:W-:Y:S04]  /*56c80*/  STS.U8 [R14+UR4+0x25680], R85 ;  /* 0x025680550e007988 */ /* 0x0001e80008000004 */
[----:B------:R0:W-:Y:S04]  /*56c90*/  STS.U8 [R14+UR4+0x25a80], R87 ;  /* 0x025a80570e007988 */ /* 0x0001e80008000004 */
[----:B------:R1:W-:Y:S04]  /*56ca0*/  STS.U8 [R14+UR4+0x25e80], R88 ;  /* 0x025e80580e007988 */ /* 0x0003e80008000004 */
[----:B---3--:R3:W-:Y:S04]  /*56cb0*/  STS.U8 [R14+UR4+0x26280], R89 ;  /* 0x026280590e007988 */ /* 0x0087e80008000004 */
[----:B0-----:R-:W3:Y:S04]  /*56cc0*/  LDL R61, [R1+0x860] ;  /* 0x00086000013d7983 */ /* 0x001ee80000100800 */
[----:B-1----:R-:W3:Y:S04]  /*56cd0*/  LDL R63, [R1+0x86c] ;  /* 0x00086c00013f7983 */ /* 0x002ee80000100800 */
[----:B------:R-:W3:Y:S01]  /*56ce0*/  LDL R68, [R1+0x8a0] ;  /* 0x0008a00001447983 */ /* 0x000ee20000100800 */
[----:B--2---:R-:W-:-:S02]  /*56cf0*/  @!P1 IMAD.MOV.U32 R22, RZ, RZ, R93 ;  /* 0x000000ffff169224 */ /* 0x004fc400078e005d */
[----:B----4-:R-:W-:Y:S02]  /*56d00*/  @!P1 IMAD.MOV.U32 R23, RZ, RZ, R90 ;  /* 0x000000ffff179224 */ /* 0x010fe400078e005a */
[----:B------:R-:W-:Y:S02]  /*56d10*/  @!P1 IMAD.MOV.U32 R25, RZ, RZ, R39 ;  /* 0x000000ffff199224 */ /* 0x000fe400078e0027 */
[----:B------:R-:W-:Y:S01]  /*56d20*/  @!P1 IMAD.MOV.U32 R24, RZ, RZ, R38 ;  /* 0x000000ffff189224 */ /* 0x000fe200078e0026 */
[----:B------:R-:W2:Y:S04]  /*56d30*/  LDL R39, [R1+0x84c] ;  /* 0x00084c0001277983 */ /* 0x000ea80000100800 */
[----:B------:R-:W4:Y:S01]  /*56d40*/  LDL R38, [R1+0x850] ;  /* 0x0008500001267983 */ /* 0x000f220000100800 */
[----:B------:R-:W-:-:S03]  /*56d50*/  @!P1 IMAD.MOV.U32 R26, RZ, RZ, R64 ;  /* 0x000000ffff1a9224 */ /* 0x000fc600078e0040 */
[----:B------:R-:W4:Y:S04]  /*56d60*/  LDL R64, [R1+0x85c] ;  /* 0x00085c0001407983 */ /* 0x000f280000100800 */
[----:B------:R0:W4:Y:S01]  /*56d70*/  @!P1 LDG.E.U8 R20, desc[UR14][R22.64] ;  /* 0x0000000e16149981 */ /* 0x000122000c1e1100 */
[----:B------:R-:W-:Y:S02]  /*56d80*/  @!P1 IMAD.MOV.U32 R27, RZ, RZ, R86 ;  /* 0x000000ffff1b9224 */ /* 0x000fe400078e0056 */
[----:B------:R-:W-:Y:S01]  /*56d90*/  @!P1 IMAD.MOV.U32 R28, RZ, RZ, R62 ;  /* 0x000000ffff1c9224 */ /* 0x000fe200078e003e */
[----:B------:R-:W-:Y:S01]  /*56da0*/  PRMT R21, RZ, 0x7610, R21 ;  /* 0x00007610ff157816 */ /* 0x000fe20000000015 */
[----:B------:R-:W4:Y:S01]  /*56db0*/  LDL R62, [R1+0x870] ;  /* 0x00087000013e7983 */ /* 0x000f220000100800 */
[----:B------:R-:W-:-:S03]  /*56dc0*/  @!P1 IMAD.MOV.U32 R29, RZ, RZ, R70 ;  /* 0x000000ffff1d9224 */ /* 0x000fc600078e0046 */
[----:B------:R-:W4:Y:S04]  /*56dd0*/  LDL R66, [R1+0x880] ;  /* 0x0008800001427983 */ /* 0x000f280000100800 */
[----:B------:R-:W4:Y:S04]  /*56de0*/  @!P1 LDG.E.U8 R21, desc[UR14][R24.64] ;  /* 0x0000000e18159981 */ /* 0x000f28000c1e1100 */
[----:B------:R-:W4:Y:S04]  /*56df0*/  LDL R67, [R1+0x87c] ;  /* 0x00087c0001437983 */ /* 0x000f280000100800 */
[----:B------:R-:W4:Y:S01]  /*56e00*/  LDL R65, [R1+0x88c] ;  /* 0x00088c0001417983 */ /* 0x000f220000100800 */
[----:B0-----:R-:W-:-:S02]  /*56e10*/  PRMT R23, RZ, 0x7610, R23 ;  /* 0x00007610ff177816 */ /* 0x001fc40000000017 */
[----:B------:R-:W-:Y:S01]  /*56e20*/  PRMT R22, RZ, 0x7610, R22 ;  /* 0x00007610ff167816 */ /* 0x000fe20000000016 */
[----:B------:R-:W4:Y:S04]  /*56e30*/  LDL R71, [R1+0x894] ;  /* 0x0008940001477983 */ /* 0x000f280000100800 */
[----:B------:R-:W4:Y:S04]  /*56e40*/  LDL R70, [R1+0x89c] ;  /* 0x00089c0001467983 */ /* 0x000f280000100800 */
[----:B------:R-:W4:Y:S04]  /*56e50*/  LDL R73, [R1+0x8a4] ;  /* 0x0008a40001497983 */ /* 0x000f280000100800 */
[----:B------:R0:W4:Y:S04]  /*56e60*/  @!P1 LDG.E.U8 R23, desc[UR14][R26.64] ;  /* 0x0000000e1a179981 */ /* 0x000128000c1e1100 */
[----:B------:R-:W4:Y:S04]  /*56e70*/  LDL R69, [R1+0x8a8] ;  /* 0x0008a80001457983 */ /* 0x000f280000100800 */
[----:B------:R-:W4:Y:S01]  /*56e80*/  LDL R72, [R1+0x8c4] ;  /* 0x0008c40001487983 */ /* 0x000f220000100800 */
[----:B------:R-:W-:-:S02]  /*56e90*/  PRMT R40, RZ, 0x7610, R40 ;  /* 0x00007610ff287816 */ /* 0x000fc40000000028 */
[----:B------:R-:W-:Y:S02]  /*56ea0*/  PRMT R41, RZ, 0x7610, R41 ;  /* 0x00007610ff297816 */ /* 0x000fe40000000029 */
[----:B------:R-:W-:Y:S02]  /*56eb0*/  PRMT R42, RZ, 0x7610, R42 ;  /* 0x00007610ff2a7816 */ /* 0x000fe4000000002a */
[----:B------:R-:W-:Y:S02]  /*56ec0*/  PRMT R43, RZ, 0x7610, R43 ;  /* 0x00007610ff2b7816 */ /* 0x000fe4000000002b */
[----:B------:R-:W-:Y:S02]  /*56ed0*/  PRMT R44, RZ, 0x7610, R44 ;  /* 0x00007610ff2c7816 */ /* 0x000fe4000000002c */
[----:B------:R-:W-:Y:S02]  /*56ee0*/  PRMT R45, RZ, 0x7610, R45 ;  /* 0x00007610ff2d7816 */ /* 0x000fe4000000002d */
[----:B------:R-:W-:Y:S01]  /*56ef0*/  PRMT R46, RZ, 0x7610, R46 ;  /* 0x00007610ff2e7816 */ /* 0x000fe2000000002e */
[----:B0-----:R-:W-:-:S02]  /*56f00*/  @!P1 IMAD.MOV.U32 R26, RZ, RZ, R34 ;  /* 0x000000ffff1a9224 */ /* 0x001fc400078e0022 */
[----:B------:R-:W-:Y:S01]  /*56f10*/  @!P1 IMAD.MOV.U32 R27, RZ, RZ, R35 ;  /* 0x000000ffff1b9224 */ /* 0x000fe200078e0023 */
[----:B------:R-:W4:Y:S04]  /*56f20*/  LDL R34, [R1+0x868] ;  /* 0x0008680001227983 */ /* 0x000f280000100800 */
[----:B------:R-:W4:Y:S01]  /*56f30*/  LDL R35, [R1+0x864] ;  /* 0x0008640001237983 */ /* 0x000f220000100800 */
[----:B------:R-:W-:Y:S02]  /*56f40*/  @!P1 IMAD.MOV.U32 R24, RZ, RZ, R91 ;  /* 0x000000ffff189224 */ /* 0x000fe400078e005b */
[----:B------:R-:W-:Y:S01]  /*56f50*/  @!P1 IMAD.MOV.U32 R25, RZ, RZ, R92 ;  /* 0x000000ffff199224 */ /* 0x000fe200078e005c */
[----:B------:R-:W4:Y:S04]  /*56f60*/  LDL R77, [R1+0x8fc] ;  /* 0x0008fc00014d7983 */ /* 0x000f280000100800 */
[----:B------:R-:W4:Y:S04]  /*56f70*/  LDL R76, [R1+0x804] ;  /* 0x00080400014c7983 */ /* 0x000f280000100800 */
[----:B------:R0:W4:Y:S04]  /*56f80*/  @!P1 LDG.E.U8 R22, desc[UR14][R24.64] ;  /* 0x0000000e18169981 */ /* 0x000128000c1e1100 */
[----:B------:R-:W4:Y:S04]  /*56f90*/  LDL R75, [R1+0x910] ;  /* 0x00091000014b7983 */ /* 0x000f280000100800 */
[----:B------:R-:W4:Y:S01]  /*56fa0*/  LDL R74, [R1+0x800] ;  /* 0x00080000014a7983 */ /* 0x000f220000100800 */
[----:B0-----:R-:W-:-:S02]  /*56fb0*/  PRMT R24, RZ, 0x7610, R24 ;  /* 0x00007610ff187816 */ /* 0x001fc40000000018 */
[----:B------:R-:W-:-:S04]  /*56fc0*/  PRMT R25, RZ, 0x7610, R25 ;  /* 0x00007610ff197816 */ /* 0x000fc80000000019 */
[----:B------:R0:W4:Y:S04]  /*56fd0*/  @!P1 LDG.E.U8 R24, desc[UR14][R26.64] ;  /* 0x0000000e1a189981 */ /* 0x000128000c1e1100 */
[----:B------:R1:W4:Y:S01]  /*56fe0*/  @!P1 LDG.E.U8 R25, desc[UR14][R28.64] ;  /* 0x0000000e1c199981 */ /* 0x000322000c1e1100 */
[----:B0-----:R-:W-:Y:S01]  /*56ff0*/  PRMT R26, RZ, 0x7610, R26 ;  /* 0x00007610ff1a7816 */ /* 0x001fe2000000001a */
[----:B-1----:R-:W-:Y:S02]  /*57000*/  @!P1 IMAD.MOV.U32 R28, RZ, RZ, R36 ;  /* 0x000000ffff1c9224 */ /* 0x002fe400078e0024 */
[----:B------:R-:W-:Y:S01]  /*57010*/  @!P1 IMAD.MOV.U32 R29, RZ, RZ, R37 ;  /* 0x000000ffff1d9224 */ /* 0x000fe200078e0025 */
[----:B------:R-:W-:Y:S01]  /*57020*/  PRMT R27, RZ, 0x7610, R27 ;  /* 0x00007610ff1b7816 */ /* 0x000fe2000000001b */
[----:B------:R-:W4:Y:S04]  /*57030*/  LDL R37, [R1+0x874] ;  /* 0x0008740001257983 */ /* 0x000f280000100800 */
[----:B------:R0:W4:Y:S04]  /*57040*/  @!P1 LDG.E.U8 R26, desc[UR14][R28.64] ;  /* 0x0000000e1c1a9981 */ /* 0x000128000c1e1100 */
[----:B------:R-:W4:Y:S04]  /*57050*/  LDL R36, [R1+0x878] ;  /* 0x0008780001247983 */ /* 0x000f280000100800 */
[----:B------:R-:W4:Y:S01]  /*57060*/  @!P1 LDG.E.U8 R27, desc[UR14][R30.64] ;  /* 0x0000000e1e1b9981 */ /* 0x000f22000c1e1100 */
[----:B0-----:R-:W-:-:S02]  /*57070*/  PRMT R29, RZ, 0x7610, R29 ;  /* 0x00007610ff1d7816 */ /* 0x001fc4000000001d */
[----:B------:R-:W-:-:S04]  /*57080*/  PRMT R28, RZ, 0x7610, R28 ;  /* 0x00007610ff1c7816 */ /* 0x000fc8000000001c */
[----:B------:R3:W4:Y:S02]  /*57090*/  @!P1 LDG.E.U8 R29, desc[UR14][R32.64] ;  /* 0x0000000e201d9981 */ /* 0x000724000c1e1100 */
[----:B---3--:R-:W-:Y:S02]  /*570a0*/  @!P1 IMAD.MOV.U32 R32, RZ, RZ, R61 ;  /* 0x000000ffff209224 */ /* 0x008fe400078e003d */
[----:B------:R-:W3:Y:S01]  /*570b0*/  LDL R61, [R1+0x898] ;  /* 0x00089800013d7983 */ /* 0x000ee20000100800 */
[----:B--2---:R-:W-:Y:S02]  /*570c0*/  @!P1 IMAD.MOV.U32 R31, RZ, RZ, R39 ;  /* 0x000000ffff1f9224 */ /* 0x004fe400078e0027 */
[----:B----4-:R-:W-:Y:S01]  /*570d0*/  @!P1 IMAD.MOV.U32 R30, RZ, RZ, R38 ;  /* 0x000000ffff1e9224 */ /* 0x010fe200078e0026 */
[----:B------:R-:W2:Y:S04]  /*570e0*/  LDL R39, [R1+0x884] ;  /* 0x0008840001277983 */ /* 0x000ea80000100800 */
[----:B------:R-:W2:Y:S01]  /*570f0*/  LDL R38, [R1+0x888] ;  /* 0x0008880001267983 */ /* 0x000ea20000100800 */
[----:B------:R-:W-:-:S03]  /*57100*/  @!P1 IMAD.MOV.U32 R33, RZ, RZ, R64 ;  /* 0x000000ffff219224 */ /* 0x000fc600078e0040 */
[----:B------:R-:W4:Y:S04]  /*57110*/  LDL R64, [R1+0x890] ;  /* 0x0008900001407983 */ /* 0x000f280000100800 */
[----:B------:R0:W3:Y:S02]  /*57120*/  @!P1 LDG.E.U8 R28, desc[UR14][R30.64] ;  /* 0x0000000e1e1c9981 */ /* 0x0000e4000c1e1100 */
[----:B0-----:R-:W-:-:S06]  /*57130*/  PRMT R31, RZ, 0x7610, R31 ;  /* 0x00007610ff1f7816 */ /* 0x001fcc000000001f */
[----:B------:R0:W3:Y:S02]  /*57140*/  @!P1 LDG.E.U8 R31, desc[UR14][R34.64] ;  /* 0x0000000e221f9981 */ /* 0x0000e4000c1e1100 */
[----:B0-----:R-:W-:Y:S02]  /*57150*/  @!P1 IMAD.MOV.U32 R35, RZ, RZ, R63 ;  /* 0x000000ffff239224 */ /* 0x001fe400078e003f */
[----:B------:R-:W3:Y:S01]  /*57160*/  LDL R63, [R1+0xa44] ;  /* 0x000a4400013f7983 */ /* 0x000ee20000100800 */
[----:B------:R-:W-:-:S03]  /*57170*/  @!P1 IMAD.MOV.U32 R34, RZ, RZ, R62 ;  /* 0x000000ffff229224 */ /* 0x000fc600078e003e */
[----:B------:R-:W3:Y:S01]  /*57180*/  LDL R62, [R1+0xa48] ;  /* 0x000a4800013e7983 */ /* 0x000ee20000100800 */
[----:B------:R-:W-:-:S06]  /*57190*/  PRMT R30, RZ, 0x7610, R30 ;  /* 0x00007610ff1e7816 */ /* 0x000fcc000000001e */
[----:B------:R0:W3:Y:S02]  /*571a0*/  @!P1 LDG.E.U8 R30, desc[UR14][R32.64] ;  /* 0x0000000e201e9981 */ /* 0x0000e4000c1e1100 */
[----:B0-----:R-:W-:Y:S02]  /*571b0*/  PRMT R32, RZ, 0x7610, R32 ;  /* 0x00007610ff207816 */ /* 0x001fe40000000020 */
[----:B------:R-:W-:-:S04]  /*571c0*/  PRMT R33, RZ, 0x7610, R33 ;  /* 0x00007610ff217816 */ /* 0x000fc80000000021 */
[----:B------:R0:W3:Y:S04]  /*571d0*/  @!P1 LDG.E.U8 R32, desc[UR14][R34.64] ;  /* 0x0000000e22209981 */ /* 0x0000e8000c1e1100 */
[----:B------:R1:W3:Y:S01]  /*571e0*/  @!P1 LDG.E.U8 R33, desc[UR14][R36.64] ;  /* 0x0000000e24219981 */ /* 0x0002e2000c1e1100 */
[----:B0-----:R-:W-:Y:S02]  /*571f0*/  PRMT R34, RZ, 0x7610, R34 ;  /* 0x00007610ff227816 */ /* 0x001fe40000000022 */
[----:B------:R-:W-:Y:S01]  /*57200*/  PRMT R35, RZ, 0x7610, R35 ;  /* 0x00007610ff237816 */ /* 0x000fe20000000023 */
[----:B-1----:R-:W-:Y:S02]  /*57210*/  @!P1 IMAD.MOV.U32 R36, RZ, RZ, R66 ;  /* 0x000000ffff249224 */ /* 0x002fe400078e0042 */
[----:B------:R-:W-:Y:S01]  /*57220*/  @!P1 IMAD.MOV.U32 R37, RZ, RZ, R67 ;  /* 0x000000ffff259224 */ /* 0x000fe200078e0043 */
[----:B------:R-:W3:Y:S04]  /*57230*/  LDL R66, [R1+0x8b0] ;  /* 0x0008b00001427983 */ /* 0x000ee80000100800 */
[----:B------:R-:W3:Y:S04]  /*57240*/  LDL R67, [R1+0x8ac] ;  /* 0x0008ac0001437983 */ /* 0x000ee80000100800 */
[----:B------:R0:W3:Y:S02]  /*57250*/  @!P1 LDG.E.U8 R34, desc[UR14][R36.64] ;  /* 0x0000000e24229981 */ /* 0x0000e4000c1e1100 */
[----:B0-----:R-:W-:-:S02]  /*57260*/  PRMT R36, RZ, 0x7610, R36 ;  /* 0x00007610ff247816 */ /* 0x001fc40000000024 */
[----:B------:R-:W-:Y:S01]  /*57270*/  PRMT R37, RZ, 0x7610, R37 ;  /* 0x00007610ff257816 */ /* 0x000fe20000000025 */
[----:B--2---:R4:W2:Y:S02]  /*57280*/  @!P1 LDG.E.U8 R35, desc[UR14][R38.64] ;  /* 0x0000000e26239981 */ /* 0x0048a4000c1e1100 */
[----:B----4-:R-:W-:Y:S02]  /*57290*/  @!P1 IMAD.MOV.U32 R38, RZ, RZ, R64 ;  /* 0x000000ffff269224 */ /* 0x010fe400078e0040 */
[----:B------:R-:W-:Y:S01]  /*572a0*/  @!P1 IMAD.MOV.U32 R39, RZ, RZ, R65 ;  /* 0x000000ffff279224 */ /* 0x000fe200078e0041 */
[----:B------:R-:W4:Y:S04]  /*572b0*/  LDL R64, [R1+0x8b8] ;  /* 0x0008b80001407983 */ /* 0x000f280000100800 */
        /* <DEDUP_REMOVED lines=28> */
[----:B--2---:R-:W-:Y:S01]  /*57480*/  @!P1 IMAD.MOV.U32 R39, RZ, RZ, R65 ;  /* 0x000000ffff279224 */ /* 0x004fe200078e0041 */
[----:B------:R-:W2:Y:S04]  /*57490*/  LDL R64, [R1+0x8d0] ;  /* 0x0008d00001407983 */ /* 0x000ea80000100800 */
[----:B------:R-:W4:Y:S04]  /*574a0*/  LDL R65, [R1+0x8cc] ;  /* 0x0008cc0001417983 */ /* 0x000f280000100800 */
[----:B------:R0:W4:Y:S02]  /*574b0*/  @!P1 LDG.E.U8 R44, desc[UR14][R38.64] ;  /* 0x0000000e262c9981 */ /* 0x000124000c1e1100 */
[----:B0-----:R-:W-:-:S02]  /*574c0*/  @!P1 IMAD.MOV.U32 R39, RZ, RZ, R72 ;  /* 0x000000ffff279224 */ /* 0x001fc400078e0048 */
[----:B---3--:R-:W-:Y:S01]  /*574d0*/  @!P1 IMAD.MOV.U32 R38, RZ, RZ, R71 ;  /* 0x000000ffff269224 */ /* 0x008fe200078e0047 */
[----:B------:R-:W-:Y:S01]  /*574e0*/  PRMT R47, RZ, 0x7610, R47 ;  /* 0x00007610ff2f7816 */ /* 0x000fe2000000002f */
[----:B------:R-:W3:Y:S04]  /*574f0*/  LDL R72, [R1+0x8bc] ;  /* 0x0008bc0001487983 */ /* 0x000ee80000100800 */
[----:B------:R0:W3:Y:S04]  /*57500*/  @!P1 LDG.E.U8 R45, desc[UR14][R38.64] ;  /* 0x0000000e262d9981 */ /* 0x0000e8000c1e1100 */
[----:B------:R-:W3:Y:S01]  /*57510*/  LDL R71, [R1+0x8c0] ;  /* 0x0008c00001477983 */ /* 0x000ee20000100800 */
[----:B0-----:R-:W-:-:S03]  /*57520*/  @!P1 IMAD.MOV.U32 R38, RZ, RZ, R61 ;  /* 0x000000ffff269224 */ /* 0x001fc600078e003d */
[----:B------:R-:W3:Y:S01]  /*57530*/  LDL R61, [R1+0x8e8] ;  /* 0x0008e800013d7983 */ /* 0x000ee20000100800 */
[----:B------:R-:W-:-:S03]  /*57540*/  @!P1 IMAD.MOV.U32 R39, RZ, RZ, R63 ;  /* 0x000000ffff279224 */ /* 0x000fc600078e003f */
[----:B------:R-:W3:Y:S04]  /*57550*/  LDL R63, [R1+0x8e4] ;  /* 0x0008e400013f7983 */ /* 0x000ee80000100800 */
[----:B------:R0:W3:Y:S02]  /*57560*/  @!P1 LDG.E.U8 R46, desc[UR14][R38.64] ;  /* 0x0000000e262e9981 */ /* 0x0000e4000c1e1100 */
[----:B0-----:R-:W-:Y:S02]  /*57570*/  @!P1 IMAD.MOV.U32 R38, RZ, RZ, R62 ;  /* 0x000000ffff269224 */ /* 0x001fe400078e003e */
[----:B------:R-:W3:Y:S01]  /*57580*/  LDL R62, [R1+0x900] ;  /* 0x00090000013e7983 */ /* 0x000ee20000100800 */
[----:B------:R-:W-:Y:S01]  /*57590*/  @!P1 IMAD.MOV.U32 R39, RZ, RZ, R70 ;  /* 0x000000ffff279224 */ /* 0x000fe200078e0046 */
[----:B------:R-:W-:-:S02]  /*575a0*/  PRMT R48, RZ, 0x7610, R48 ;  /* 0x00007610ff307816 */ /* 0x000fc40000000030 */
[----:B------:R-:W3:Y:S04]  /*575b0*/  LDL R70, [R1+0x8d4] ;  /* 0x0008d40001467983 */ /* 0x000ee80000100800 */
[----:B------:R0:W3:Y:S01]  /*575c0*/  @!P1 LDG.E.U8 R47, desc[UR14][R38.64] ;  /* 0x0000000e262f9981 */ /* 0x0000e2000c1e1100 */
[----:B------:R-:W-:Y:S01]  /*575d0*/  PRMT R49, RZ, 0x7610, R49 ;  /* 0x00007610ff317816 */ /* 0x000fe20000000031 */
[----:B0-----:R-:W-:Y:S02]  /*575e0*/  @!P1 IMAD.MOV.U32 R38, RZ, RZ, R68 ;  /* 0x000000ffff269224 */ /* 0x001fe400078e0044 */
[----:B------:R-:W-:Y:S01]  /*575f0*/  @!P1 IMAD.MOV.U32 R39, RZ, RZ, R69 ;  /* 0x000000ffff279224 */ /* 0x000fe200078e0045 */
[----:B------:R-:W3:Y:S04]  /*57600*/  LDL R68, [R1+0x8ec] ;  /* 0x0008ec0001447983 */ /* 0x000ee80000100800 */
[----:B------:R-:W3:Y:S04]  /*57610*/  LDL R69, [R1+0x8d8] ;  /* 0x0008d80001457983 */ /* 0x000ee80000100800 */
[----:B------:R0:W3:Y:S01]  /*57620*/  @!P1 LDG.E.U8 R48, desc[UR14][R38.64] ;  /* 0x0000000e26309981 */ /* 0x0000e2000c1e1100 */
[----:B------:R-:W-:Y:S01]  /*57630*/  PRMT R50, RZ, 0x7610, R50 ;  /* 0x00007610ff327816 */ /* 0x000fe20000000032 */
[----:B0-----:R-:W-:-:S02]  /*57640*/  @!P1 IMAD.MOV.U32 R38, RZ, RZ, R66 ;  /* 0x000000ffff269224 */ /* 0x001fc400078e0042 */
[----:B------:R-:W-:Y:S01]  /*57650*/  @!P1 IMAD.MOV.U32 R39, RZ, RZ, R67 ;  /* 0x000000ffff279224 */ /* 0x000fe200078e0043 */
[----:B------:R-:W3:Y:S04]  /*57660*/  LDL R66, [R1+0x904] ;  /* 0x0009040001427983 */ /* 0x000ee80000100800 */
[----:B------:R-:W3:Y:S04]  /*57670*/  LDL R67, [R1+0x8f0] ;  /* 0x0008f00001437983 */ /* 0x000ee80000100800 */
[----:B------:R2:W3:Y:S01]  /*57680*/  @!P1 LDG.E.U8 R49, desc[UR14][R38.64] ;  /* 0x0000000e26319981 */ /* 0x0004e2000c1e1100 */
[----:B------:R-:W-:Y:S01]  /*57690*/  PRMT R51, RZ, 0x7610, R51 ;  /* 0x00007610ff337816 */ /* 0x000fe20000000033 */
[----:B--2---:R-:W-:-:S02]  /*576a0*/  @!P1 IMAD.MOV.U32 R38, RZ, RZ, R64 ;  /* 0x000000ffff269224 */ /* 0x004fc400078e0040 */
[----:B----4-:R-:W-:Y:S01]  /*576b0*/  @!P1 IMAD.MOV.U32 R39, RZ, RZ, R65 ;  /* 0x000000ffff279224 */ /* 0x010fe200078e0041 */
[----:B------:R-:W2:Y:S04]  /*576c0*/  LDL R64, [R1+0x808] ;  /* 0x0008080001407983 */ /* 0x000ea80000100800 */
[----:B------:R-:W4:Y:S04]  /*576d0*/  LDL R65, [R1+0x908] ;  /* 0x0009080001417983 */ /* 0x000f280000100800 */
        /* <DEDUP_REMOVED lines=8> */
[----:B------:R-:W-:Y:S01]  /*57760*/  PRMT R52, RZ, 0x7610, R52 ;  /* 0x00007610ff347816 */ /* 0x000fe20000000034 */
[----:B------:R-:W-:Y:S01]  /*57770*/  @!P1 IMAD.MOV.U32 R39, RZ, RZ, R77 ;  /* 0x000000ffff279224 */ /* 0x000fe200078e004d */
[----:B------:R-:W-:-:S04]  /*57780*/  PRMT R53, RZ, 0x7610, R53 ;  /* 0x00007610ff357816 */ /* 0x000fc80000000035 */
[----:B------:R0:W3:Y:S01]  /*57790*/  @!P1 LDG.E.U8 R52, desc[UR14][R38.64] ;  /* 0x0000000e26349981 */ /* 0x0000e2000c1e1100 */
[----:B------:R-:W-:Y:S01]  /*577a0*/  PRMT R54, RZ, 0x7610, R54 ;  /* 0x00007610ff367816 */ /* 0x000fe20000000036 */
[----:B0-----:R-:W-:Y:S02]  /*577b0*/  @!P1 IMAD.MOV.U32 R38, RZ, RZ, R75 ;  /* 0x000000ffff269224 */ /* 0x001fe400078e004b */
[----:B------:R-:W-:-:S05]  /*577c0*/  @!P1 IMAD.MOV.U32 R39, RZ, RZ, R76 ;  /* 0x000000ffff279224 */ /* 0x000fca00078e004c */
        /* <DEDUP_REMOVED lines=18> */
[----:B0-----:R-:W-:Y:S01]  /*578f0*/  @!P1 IMAD.MOV.U32 R39, RZ, RZ, R66 ;  /* 0x000000ffff279224 */ /* 0x001fe200078e0042 */
[----:B------:R-:W-:Y:S01]  /*57900*/  PRMT R60, RZ, 0x7610, R60 ;  /* 0x00007610ff3c7816 */ /* 0x000fe2000000003c */
[----:B----4-:R-:W-:-:S05]  /*57910*/  @!P1 IMAD.MOV.U32 R38, RZ, RZ, R65 ;  /* 0x000000ffff269224 */ /* 0x010fca00078e0041 */
[----:B------:R2:W4:Y:S02]  /*57920*/  @!P1 LDG.E.U8 R58, desc[UR14][R38.64] ;  /* 0x0000000e263a9981 */ /* 0x000524000c1e1100 */
[----:B--2---:R-:W-:Y:S02]  /*57930*/  @!P1 IMAD.MOV.U32 R39, RZ, RZ, R64 ;  /* 0x000000ffff279224 */ /* 0x004fe400078e0040 */
[----:B---3--:R-:W-:-:S05]  /*57940*/  @!P1 IMAD.MOV.U32 R38, RZ, RZ, R63 ;  /* 0x000000ffff269224 */ /* 0x008fca00078e003f */
[----:B------:R0:W2:Y:S02]  /*57950*/  @!P1 LDG.E.U8 R59, desc[UR14][R38.64] ;  /* 0x0000000e263b9981 */ /* 0x0000a4000c1e1100 */
[----:B0-----:R-:W-:Y:S02]  /*57960*/  @!P1 IMAD.MOV.U32 R38, RZ, RZ, R61 ;  /* 0x000000ffff269224 */ /* 0x001fe400078e003d */
[----:B------:R-:W-:-:S05]  /*57970*/  @!P1 IMAD.MOV.U32 R39, RZ, RZ, R62 ;  /* 0x000000ffff279224 */ /* 0x000fca00078e003e */
[----:B------:R-:W3:Y:S01]  /*57980*/  @!P1 LDG.E.U8 R60, desc[UR14][R38.64] ;  /* 0x0000000e263c9981 */ /* 0x000ee2000c1e1100 */
[C---:B------:R-:W-:Y:S02]  /*57990*/  LOP3.LUT R15, R0.reuse, 0x60, RZ, 0x3c, !PT ;  /* 0x00000060000f7812 */ /* 0x040fe400078e3cff */
[----:B------:R-:W-:Y:S01]  /*579a0*/  LOP3.LUT R16, R0, 0x70, RZ, 0x3c, !PT ;  /* 0x0000007000107812 */ /* 0x000fe200078e3cff */
        /* <DEDUP_REMOVED lines=35> */
[----:B------:R0:W-:Y:S01]  /*57be0*/  STS.U8 [R16+UR4+0x27380], R57 ;  /* 0x0273803910007988 */ /* 0x0001e20008000004 */
[----:B------:R-:W-:Y:S01]  /*57bf0*/  ULEA UR6, UR9, UR4, 0x3 ;  /* 0x0000000409067291 */ /* 0x000fe2000f8e18ff */
[----:B------:R-:W-:-:S03]  /*57c00*/  UMOV UR8, UR11 ;  /* 0x0000000b00087c82 */ /* 0x000fc60008000000 */
[----:B------:R-:W-:Y:S01]  /*57c10*/  UIADD3 UR6, UPT, UPT, UR6, 0x28000, URZ ;  /* 0x0002800006067890 */ /* 0x000fe2000fffe0ff */
[----:B----4-:R0:W-:Y:S04]  /*57c20*/  STS.U8 [R16+UR4+0x27780], R58 ;  /* 0x0277803a10007988 */ /* 0x0101e80008000004 */
[----:B--2---:R0:W-:Y:S04]  /*57c30*/  STS.U8 [R16+UR4+0x27b80], R59 ;  /* 0x027b803b10007988 */ /* 0x0041e80008000004 */
[----:B---3--:R0:W-:Y:S01]  /*57c40*/  STS.U8 [R16+UR4+0x27f80], R60 ;  /* 0x027f803c10007988 */ /* 0x0081e20008000004 */
[----:B------:R1:W-:Y:S06]  /*57c50*/  MEMBAR.ALL.CTA ;  /* 0x0000000000007992 */ /* 0x0003ec0000008000 */
[----:B-1----:R-:W1:Y:S02]  /*57c60*/  FENCE.VIEW.ASYNC.S ;  /* 0x00000000000073c6 */ /* 0x002e640000000000 */
[----:B-1----:R-:W-:Y:S06]  /*57c70*/  BAR.SYNC.DEFER_BLOCKING 0x0 ;  /* 0x0000000000007b1d */ /* 0x002fec0000010000 */
[----:B------:R-:W-:Y:S05]  /*57c80*/  @P0 BRA `(.L_x_9) ;  /* 0x0000000000dc0947 */ /* 0x000fea0003800000 */
[----:B------:R-:W-:Y:S02]  /*57c90*/  UIADD3 UR11, UPT, UPT, UR5, 0x80, URZ ;  /* 0x00000080050b7890 */ /* 0x000fe4000fffe0ff */
[----:B------:R-:W-:Y:S02]  /*57ca0*/  UIADD3 UR70, UPT, UPT, UR5, 0x80, URZ ;  /* 0x0000008005467890 */ /* 0x000fe4000fffe0ff */
[----:B------:R-:W-:Y:S01]  /*57cb0*/  UIADD3 UR71, UPT, UPT, UR5, 0x80, URZ ;  /* 0x0000008005477890 */ /* 0x000fe2000fffe0ff */
[----:B------:R-:W-:Y:S01]  /*57cc0*/  UMOV UR62, 0x0 ;  /* 0x00000000003e7882 */ /* 0x000fe20000000000 */
[----:B------:R-:W-:Y:S01]  /*57cd0*/  UMOV UR63, 0x8208490 ;  /* 0x08208490003f7882 */ /* 0x000fe20000000000 */
[----:B------:R-:W-:Y:S01]  /*57ce0*/  UMOV UR64, UR10 ;  /* 0x0000000a00407c82 */ /* 0x000fe20008000000 */
[----:B------:R-:W-:Y:S01]  /*57cf0*/  UMOV UR65, 0x40004040 ;  /* 0x4000404000417882 */ /* 0x000fe20000000000 */
[----:B------:R-:W-:Y:S01]  /*57d00*/  UMOV UR76, 0x0 ;  /* 0x00000000004c7882 */ /* 0x000fe20000000000 */
[----:B------:R-:W-:Y:S01]  /*57d10*/  UMOV UR77, 0x8208490 ;  /* 0x08208490004d7882 */ /* 0x000fe20000000000 */
[----:B------:R-:W-:-:S02]  /*57d20*/  UIADD3 UR72, UPT, UPT, UR5, 0x80, URZ ;  /* 0x0000008005487890 */ /* 0x000fc4000fffe0ff */
[----:B------:R-:W-:Y:S01]  /*57d30*/  UTCQMMA gdesc[UR64], gdesc[UR12], tmem[UR5], tmem[UR62], idesc[UR63], UPT ;  /* 0x00ff3e0c400075ea */ /* 0x000fe2000b800305 */
[----:B------:R-:W-:Y:S01]  /*57d40*/  UMOV UR66, 0x0 ;  /* 0x0000000000427882 */ /* 0x000fe20000000000 */
[----:B------:R-:W-:Y:S01]  /*57d50*/  UMOV UR67, 0x8208490 ;  /* 0x0820849000437882 */ /* 0x000fe20000000000 */
[----:B------:R-:W-:Y:S02]  /*57d60*/  UIADD3 UR73, UPT, UPT, UR5, 0x100, URZ ;  /* 0x0000010005497890 */ /* 0x000fe4000fffe0ff */
[----:B------:R1:W-:Y:S01]  /*57d70*/  UTCQMMA gdesc[UR16], gdesc[UR18], tmem[UR5], tmem[UR76], idesc[UR77], UPT ;  /* 0x00ff4c12100075ea */ /* 0x0003e2000b800305 */
[----:B------:R-:W-:Y:S01]  /*57d80*/  UMOV UR68, 0x0 ;  /* 0x0000000000447882 */ /* 0x000fe20000000000 */
[----:B------:R-:W-:Y:S01]  /*57d90*/  UMOV UR69, 0x8208490 ;  /* 0x0820849000457882 */ /* 0x000fe20000000000 */
[----:B------:R-:W-:Y:S02]  /*57da0*/  UIADD3 UR74, UPT, UPT, UR5, 0x100, URZ ;  /* 0x00000100054a7890 */ /* 0x000fe4000fffe0ff */
[----:B------:R-:W-:Y:S01]  /*57db0*/  UTCQMMA gdesc[UR20], gdesc[UR22], tmem[UR5], tmem[UR66], idesc[UR67], UPT ;  /* 0x00ff4216140075ea */ /* 0x000fe2000b800305 */
[----:B------:R-:W-:Y:S01]  /*57dc0*/  UMOV UR52, 0x0 ;  /* 0x0000000000347882 */ /* 0x000fe20000000000 */
[----:B------:R-:W-:Y:S01]  /*57dd0*/  UMOV UR53, 0x8208490 ;  /* 0x0820849000357882 */ /* 0x000fe20000000000 */
[----:B------:R-:W-:-:S02]  /*57de0*/  UIADD3 UR75, UPT, UPT, UR5, 0x100, URZ ;  /* 0x00000100054b7890 */ /* 0x000fc4000fffe0ff */
[----:B------:R-:W-:Y:S01]  /*57df0*/  UTCQMMA gdesc[UR24], gdesc[UR26], tmem[UR5], tmem[UR68], idesc[UR69], UPT ;  /* 0x00ff441a180075ea */ /* 0x000fe2000b800305 */
[----:B------:R-:W-:Y:S01]  /*57e00*/  UMOV UR54, 0x0 ;  /* 0x0000000000367882 */ /* 0x000fe20000000000 */
[----:B------:R-:W-:Y:S01]  /*57e10*/  UMOV UR55, 0x8208490 ;  /* 0x0820849000377882 */ /* 0x000fe20000000000 */
[----:B-1----:R-:W-:Y:S01]  /*57e20*/  UIADD3 UR76, UPT, UPT, UR5, 0x100, URZ ;  /* 0x00000100054c7890 */ /* 0x002fe2000fffe0ff */
[----:B------:R1:W-:Y:S01]  /*57e30*/  UTCQMMA gdesc[UR28], gdesc[UR12], tmem[UR11], tmem[UR52], idesc[UR53], UPT ;  /* 0x00ff340c1c0075ea */ /* 0x0003e2000b80030b */
[----:B------:R-:W-:Y:S01]  /*57e40*/  UMOV UR56, 0x0 ;  /* 0x0000000000387882 */ /* 0x000fe20000000000 */
[----:B------:R-:W-:Y:S01]  /*57e50*/  UMOV UR57, 0x8208490 ;  /* 0x0820849000397882 */ /* 0x000fe20000000000 */
[----:B------:R-:W-:Y:S01]  /*57e60*/  UIADD3 UR77, UPT, UPT, UR5, 0x180, URZ ;  /* 0x00000180054d7890 */ /* 0x000fe2000fffe0ff */
[----:B------:R2:W-:Y:S01]  /*57e70*/  UTCQMMA gdesc[UR30], gdesc[UR18], tmem[UR70], tmem[UR54], idesc[UR55], UPT ;  /* 0x00ff36121e0075ea */ /* 0x0005e2000b800346 */
[----:B------:R-:W-:Y:S01]  /*57e80*/  UMOV UR58, 0x0 ;  /* 0x00000000003a7882 */ /* 0x000fe20000000000 */
[----:B------:R-:W-:Y:S01]  /*57e90*/  UMOV UR59, 0x8208490 ;  /* 0x08208490003b7882 */ /* 0x000fe20000000000 */
[----:B------:R3:W-:Y:S01]  /*57ea0*/  UTCQMMA gdesc[UR32], gdesc[UR22], tmem[UR71], tmem[UR56], idesc[UR57], UPT ;  /* 0x00ff3816200075ea */ /* 0x0007e2000b800347 */
[----:B------:R-:W-:Y:S01]  /*57eb0*/  UMOV UR60, 0x0 ;  /* 0x00000000003c7882 */ /* 0x000fe20000000000 */
[----:B------:R-:W-:Y:S01]  /*57ec0*/  UMOV UR61, 0x8208490 ;  /* 0x08208490003d7882 */ /* 0x000fe20000000000 */
[----:B-1----:R-:W-:Y:S01]  /*57ed0*/  UIADD3 UR11, UPT, UPT, UR5, 0x180, URZ ;  /* 0x00000180050b7890 */ /* 0x002fe2000fffe0ff */
[----:B------:R1:W-:Y:S01]  /*57ee0*/  UTCQMMA gdesc[UR34], gdesc[UR26], tmem[UR72], tmem[UR58], idesc[UR59], UPT ;  /* 0x00ff3a1a220075ea */ /* 0x0003e2000b800348 */
[----:B------:R-:W-:Y:S01]  /*57ef0*/  UMOV UR64, 0x0 ;  /* 0x0000000000407882 */ /* 0x000fe20000000000 */
[----:B------:R-:W-:Y:S01]  /*57f00*/  UMOV UR65, 0x8208490 ;  /* 0x0820849000417882 */ /* 0x000fe20000000000 */
[----:B--2---:R-:W-:Y:S01]  /*57f10*/  UIADD3 UR70, UPT, UPT, UR5, 0x180, URZ ;  /* 0x0000018005467890 */ /* 0x004fe2000fffe0ff */
[----:B------:R2:W-:Y:S01]  /*57f20*/  UTCQMMA gdesc[UR36], gdesc[UR12], tmem[UR73], tmem[UR60], idesc[UR61], UPT ;  /* 0x00ff3c0c240075ea */ /* 0x0005e2000b800349 */
[----:B------:R2:W-:Y:S01]  /*57f30*/  UTCQMMA gdesc[UR38], gdesc[UR18], tmem[UR74], tmem[UR62], idesc[UR63], UPT ;  /* 0x00ff3e12260075ea */ /* 0x0005e2000b80034a */
[----:B---3--:R-:W-:Y:S01]  /*57f40*/  UIADD3 UR71, UPT, UPT, UR5, 0x180, URZ ;  /* 0x0000018005477890 */ /* 0x008fe2000fffe0ff */
[----:B------:R2:W-:Y:S01]  /*57f50*/  UTCQMMA gdesc[UR40], gdesc[UR22], tmem[UR75], tmem[UR64], idesc[UR65], UPT ;  /* 0x00ff4016280075ea */ /* 0x0005e2000b80034b */
[----:B------:R2:W-:Y:S01]  /*57f60*/  UTCQMMA gdesc[UR42], gdesc[UR26], tmem[UR76], tmem[UR66], idesc[UR67], UPT ;  /* 0x00ff421a2a0075ea */ /* 0x0005e2000b80034c */
[----:B------:R2:W-:Y:S01]  /*57f70*/  UTCQMMA gdesc[UR44], gdesc[UR12], tmem[UR77], tmem[UR68], idesc[UR69], UPT ;  /* 0x00ff440c2c0075ea */ /* 0x0005e2000b80034d */
[----:B-1----:R-:W-:Y:S01]  /*57f80*/  UMOV UR58, UR6 ;  /* 0x00000006003a7c82 */ /* 0x002fe20008000000 */
[----:B------:R-:W-:Y:S01]  /*57f90*/  UMOV UR59, URZ ;  /* 0x000000ff003b7c82 */ /* 0x000fe20008000000 */
[----:B------:R2:W-:Y:S01]  /*57fa0*/  UTCQMMA gdesc[UR46], gdesc[UR18], tmem[UR11], tmem[UR52], idesc[UR53], UPT ;  /* 0x00ff34122e0075ea */ /* 0x0005e2000b80030b */
[----:B------:R-:W-:Y:S01]  /*57fb0*/  UMOV UR58, UR58 ;  /* 0x0000003a003a7c82 */ /* 0x000fe20008000000 */
[----:B------:R2:W-:Y:S01]  /*57fc0*/  UTCQMMA gdesc[UR48], gdesc[UR22], tmem[UR70], tmem[UR54], idesc[UR55], UPT ;  /* 0x00ff3616300075ea */ /* 0x0005e2000b800346 */
[----:B------:R2:W-:Y:S01]  /*57fd0*/  UTCQMMA gdesc[UR50], gdesc[UR26], tmem[UR71], tmem[UR56], idesc[UR57], UPT ;  /* 0x00ff381a320075ea */ /* 0x0005e2000b800347 */
[----:B------:R2:W-:Y:S01]  /*57fe0*/  UTCBAR [UR58], URZ ;  /* 0x000000ff3a0073e9 */ /* 0x0005e200080000ff */
[----:B------:R-:W-:Y:S01]  /*57ff0*/  NOP ;  /* 0x0000000000007918 */ /* 0x000fe20000000000 */
.L_x_9:
[----:B0-----:R-:W3:Y:S04]  /*58000*/  LDL R21, [R1+0x1ae4] ;  /* 0x001ae40001157983 */ /* 0x001ee80000100800 */
[----:B------:R-:W3:Y:S01]  /*58010*/  LDL.LU R20, [R1+0x1adc] ;  /* 0x001adc0001147983 */ /* 0x000ee20000300800 */
[----:B------:R-:W-:-:S04]  /*58020*/  UIADD3 UR9, UPT, UPT, UR9, 0x1, URZ ;  /* 0x0000000109097890 */ /* 0x000fc8000fffe0ff */
[----:B------:R-:W-:-:S04]  /*58030*/  UISETP.GT.AND UP1, UPT, UR9, 0x1, UPT ;  /* 0x000000010900788c */ /* 0x000fc8000bf24270 */
[----:B--2---:R-:W-:Y:S02]  /*58040*/  USEL UR11, URZ, 0x1, !UP1 ;  /* 0x00000001ff0b7887 */ /* 0x004fe4000c800000 */
[----:B------:R-:W-:Y:S02]  /*58050*/  USEL UR9, UR9, URZ, !UP1 ;  /* 0x000000ff09097287 */ /* 0x000fe4000c800000 */
[----:B------:R-:W-:Y:S01]  /*58060*/  ULOP3.LUT UR11, UR8, UR11, URZ, 0x3c, !UPT ;  /* 0x0000000b080b7292 */ /* 0x000fe2000f8e3cff */
[----:B---3--:R-:W-:Y:S02]  /*58070*/  ISETP.NE.U32.AND P1, PT, R20, R21, PT ;  /* 0x000000151400720c */ /* 0x008fe40003f25070 */
[----:B------:R-:W2:Y:S01]  /*58080*/  LDL.LU R20, [R1+0x1ae0] ;  /* 0x001ae00001147983 */ /* 0x000ea20000300800 */
[----:B------:R-:W-:-:S03]  /*58090*/  IMAD.U32 R21, RZ, RZ, UR8 ;  /* 0x00000008ff157e24 */ /* 0x000fc6000f8e00ff */
[----:B--2---:R1:W-:Y:S07]  /*580a0*/  STL [R1+0x1adc], R20 ;  /* 0x001adc1401007387 */ /* 0x0043ee0000100800 */
[----:B------:R-:W-:Y:S05]  /*580b0*/  @P1 BRA `(.L_x_10) ;  /* 0xfffffd6800441947 */ /* 0x000fea000383ffff */
.L_x_7:
[----:B0-----:R-:W2:Y:S01]  /*580c0*/  LDL.LU R26, [R1+0x1af4] ;  /* 0x001af400011a7983 */ /* 0x001ea20000300800 */
[----:B------:R-:W0:Y:S01]  /*580d0*/  LDC R27, c[0x0][0x3a0] ;  /* 0x0000e800ff1b7b82 */ /* 0x000e220000000800 */
[----:B------:R-:W3:Y:S02]  /*580e0*/  LDCU UR20, c[0x0][0x3b8] ;  /* 0x00007700ff1477ac */ /* 0x000ee40008000800 */
[----:B------:R-:W4:Y:S01]  /*580f0*/  LDL R25, [R1+0x700] ;  /* 0x0007000001197983 */ /* 0x000f220000100800 */
[----:B------:R-:W2:Y:S03]  /*58100*/  LDCU.64 UR24, c[0x0][0x398] ;  /* 0x00007300ff1877ac */ /* 0x000ea60008000a00 */
[----:B------:R-:W3:Y:S01]  /*58110*/  LDL.LU R24, [R1+0x1af0] ;  /* 0x001af00001187983 */ /* 0x000ee20000300800 */
[----:B------:R-:W4:Y:S01]  /*58120*/  LDC R69, c[0x0][0x3b4] ;  /* 0x0000ed00ff457b82 */ /* 0x000f220000000800 */
[----:B------:R-:W3:Y:S02]  /*58130*/  LDCU.64 UR10, c[0x0][0x398] ;  /* 0x00007300ff0a77ac */ /* 0x000ee40008000a00 */
[----:B------:R-:W3:Y:S01]  /*58140*/  LDL.LU R23, [R1+0x1aec] ;  /* 0x001aec0001177983 */ /* 0x000ee20000300800 */
[----:B------:R-:W1:Y:S03]  /*58150*/  LDCU.64 UR12, c[0x0][0x398] ;  /* 0x00007300ff0c77ac */ /* 0x000e660008000a00 */
[----:B------:R-:W3:Y:S01]  /*58160*/  LDL.LU R22, [R1+0x1ae8] ;  /* 0x001ae80001167983 */ /* 0x000ee20000300800 */
[----:B------:R-:W0:Y:S03]  /*58170*/  LDCU.64 UR22, c[0x0][0x398] ;  /* 0x00007300ff1677ac */ /* 0x000e260008000a00 */
[----:B-1----:R-:W3:Y:S01]  /*58180*/  LDL R20, [R1+0x60] ;  /* 0x0000600001147983 */ /* 0x002ee20000100800 */
[----:B------:R-:W1:Y:S01]  /*58190*/  LDCU.128 UR16, c[0x0][0x390] ;  /* 0x00007200ff1077ac */ /* 0x000e620008000c00 */
[----:B0-----:R-:W-:Y:S01]  /*581a0*/  VIADD R27, R27, 0x7f ;  /* 0x0000007f1b1b7836 */ /* 0x001fe20000000000 */
[----:B------:R-:W0:Y:S04]  /*581b0*/  LDCU UR9, c[0x0][0x39c] ;  /* 0x00007380ff0977ac */ /* 0x000e280008000800 */
[----:B------:R-:W-:Y:S01]  /*581c0*/  ISETP.GE.AND P6, PT, R27, 0x80, PT ;  /* 0x000000801b00780c */ /* 0x000fe20003fc6270 */
[----:B------:R-:W0:Y:S01]  /*581d0*/  LDCU.64 UR26, c[0x0][0x398] ;  /* 0x00007300ff1a77ac */ /* 0x000e220008000a00 */
[----:B--2---:R-:W-:Y:S01]  /*581e0*/  ISETP.GE.AND P0, PT, R26, UR25, PT ;  /* 0x000000191a007c0c */ /* 0x004fe2000bf06270 */
[----:B----4-:R-:W-:-:S04]  /*581f0*/  IMAD R0, R25, R69, RZ ;  /* 0x0000004519007224 */ /* 0x010fc800078e02ff */
[C---:B------:R-:W-:Y:S01]  /*58200*/  IMAD R71, R69.reuse, 0x80, R0 ;  /* 0x0000008045477824 */ /* 0x040fe200078e0200 */
[----:B---3--:R-:W-:Y:S02]  /*58210*/  ISETP.GE.AND P1, PT, R24, UR11, PT ;  /* 0x0000000b18007c0c */ /* 0x008fe4000bf26270 */
[----:B-1---5:R-:W-:Y:S01]  /*58220*/  IADD3 R2, P5, PT, R0, UR16, RZ ;  /* 0x0000001000027c10 */ /* 0x022fe2000ffbe0ff */
[----:B------:R-:W-:Y:S01]  /*58230*/  IMAD R72, R69, 0x80, R71 ;  /* 0x0000008045487824 */ /* 0x000fe200078e0247 */
[----:B------:R-:W-:Y:S02]  /*58240*/  ISETP.GE.AND P2, PT, R23, UR13, PT ;  /* 0x0000000d17007c0c */ /* 0x000fe4000bf46270 */
[----:B------:R-:W-:Y:S01]  /*58250*/  ISETP.GE.AND P4, PT, R22, UR23, PT ;  /* 0x0000001716007c0c */ /* 0x000fe2000bf86270 */
[----:B------:R-:W-:-:S04]  /*58260*/  IMAD R12, R20, UR20, RZ ;  /* 0x00000014140c7c24 */ /* 0x000fc8000f8e02ff */
[----:B------:R-:W-:Y:S01]  /*58270*/  VIADD R11, R12, UR20 ;  /* 0x000000140c0b7c36 */ /* 0x000fe20008000000 */
[----:B------:R-:W-:Y:S01]  /*58280*/  SHF.R.S32.HI R6, RZ, 0x1f, R12 ;  /* 0x0000001fff067819 */ /* 0x000fe2000001140c */
[----:B0-----:R-:W-:Y:S06]  /*58290*/  @!P6 BRA `(.L_x_11) ;  /* 0x000000000010e947 */ /* 0x001fec0003800000 */
[----:B------:R-:W-:-:S06]  /*582a0*/  USHF.L.U32 UR8, UR8, 0x1f, URZ ;  /* 0x0000001f08087899 */ /* 0x000fcc00080006ff */
[----:B------:R-:W-:-:S04]  /*582b0*/  IMAD.U32 R3, RZ, RZ, UR8 ;  /* 0x00000008ff037e24 */ /* 0x000fc8000f8e00ff */
[----:B------:R-:W0:Y:S02]  /*582c0*/  SYNCS.PHASECHK.TRANS64.TRYWAIT P6, [UR6], R3 ;  /* 0x00000003ff0075a7 */ /* 0x000e2400080c1106 */
[----:B0-----:R-:W-:Y:S05]  /*582d0*/  @!P6 BRA `(.L_x_12) ;  /* 0x0000014c0058e947 */ /* 0x001fea0003800000 */
.L_x_11:
[----:B------:R-:W2:Y:S01]  /*582e0*/  LDL.LU R4, [R1+0x920] ;  /* 0x0009200001047983 */ /* 0x000ea20000300800 */
[----:B------:R-:W-:Y:S01]  /*582f0*/  BAR.SYNC.DEFER_BLOCKING 0x0 ;  /* 0x0000000000007b1d */ /* 0x000fe20000010000 */
[----:B------:R-:W-:Y:S01]  /*58300*/  IADD3 R3, P6, PT, R71, UR16, RZ ;  /* 0x0000001047037c10 */ /* 0x000fe2000ffde0ff */
[----:B------:R-:W-:Y:S01]  /*58310*/  IMAD R69, R69, 0x80, R72 ;  /* 0x0000008045457824 */ /* 0x000fe200078e0248 */
[----:B------:R-:W-:Y:S01]  /*58320*/  LEA.HI.X.SX32 R0, R0, UR17, 0x1, P5 ;  /* 0x0000001100007c11 */ /* 0x000fe2000a8f0eff */
[----:B------:R-:W-:Y:S01]  /*58330*/  VIADD R10, R11, UR20 ;  /* 0x000000140b0a7c36 */ /* 0x000fe20008000000 */
[----:B------:R-:W-:Y:S02]  /*58340*/  LEA.HI.X.SX32 R71, R71, UR17, 0x1, P6 ;  /* 0x0000001147477c11 */ /* 0x000fe4000b0f0eff */
[----:B------:R-:W-:Y:S01]  /*58350*/  IADD3 R70, P6, PT, R69, UR16, RZ ;  /* 0x0000001045467c10 */ /* 0x000fe2000ffde0ff */
[----:B------:R-:W-:Y:S01]  /*58360*/  VIADD R9, R10, UR20 ;  /* 0x000000140a097c36 */ /* 0x000fe20008000000 */
[----:B------:R-:W-:-:S02]  /*58370*/  IADD3 R68, P5, PT, R72, UR16, RZ ;  /* 0x0000001048447c10 */ /* 0x000fc4000ffbe0ff */
[----:B------:R-:W-:Y:S01]  /*58380*/  LEA.HI.X.SX32 R69, R69, UR17, 0x1, P6 ;  /* 0x0000001145457c11 */ /* 0x000fe2000b0f0eff */
[----:B------:R-:W-:Y:S01]  /*58390*/  VIADD R5, R9, UR20 ;  /* 0x0000001409057c36 */ /* 0x000fe20008000000 */
[-C--:B------:R-:W-:Y:S02]  /*583a0*/  IADD3 R76, P6, PT, R12, R3.reuse, RZ ;  /* 0x000000030c4c7210 */ /* 0x080fe40007fde0ff */
[----:B------:R-:W-:Y:S01]  /*583b0*/  LEA.HI.X.SX32 R72, R72, UR17, 0x1, P5 ;  /* 0x0000001148487c11 */ /* 0x000fe2000a8f0eff */
[----:B------:R-:W0:Y:S01]  /*583c0*/  LDCU.64 UR16, c[0x0][0x398] ;  /* 0x00007300ff1077ac */ /* 0x000e220008000a00 */
[----:B------:R-:W-:Y:S01]  /*583d0*/  IADD3 R78, P5, PT, R12, R2, RZ ;  /* 0x000000020c4e7210 */ /* 0x000fe20007fbe0ff */
[----:B------:R-:W-:Y:S01]  /*583e0*/  IMAD.X R77, R6, 0x1, R71, P6 ;  /* 0x00000001064d7824 */ /* 0x000fe200030e0647 */
[----:B------:R-:W-:Y:S02]  /*583f0*/  IADD3 R74, P6, PT, R12, R68, RZ ;  /* 0x000000440c4a7210 */ /* 0x000fe40007fde0ff */
[----:B------:R-:W-:Y:S01]  /*58400*/  SHF.R.S32.HI R8, RZ, 0x1f, R10 ;  /* 0x0000001fff087819 */ /* 0x000fe2000001140a */
[C---:B------:R-:W-:Y:S01]  /*58410*/  IMAD.X R79, R6.reuse, 0x1, R0, P5 ;  /* 0x00000001064f7824 */ /* 0x040fe200028e0600 */
[C---:B------:R-:W-:Y:S01]  /*58420*/  IADD3 R14, P5, PT, R11.reuse, R2, RZ ;  /* 0x000000020b0e7210 */ /* 0x040fe20007fbe0ff */
[----:B------:R-:W1:Y:S02]  /*58430*/  @!P3 SYNCS.CCTL.IV [UR4+0x28000] ;  /* 0x02800000ff00b9b1 */ /* 0x000e640008000004 */
[----:B-1----:R-:W-:Y:S01]  /*58440*/  BAR.SYNC.DEFER_BLOCKING 0x0 ;  /* 0x0000000000007b1d */ /* 0x002fe20000010000 */
[----:B------:R-:W-:Y:S01]  /*58450*/  IMAD.X R75, R6, 0x1, R72, P6 ;  /* 0x00000001064b7824 */ /* 0x000fe200030e0648 */
[----:B------:R-:W-:-:S02]  /*58460*/  IADD3 R16, P6, PT, R11, R3, RZ ;  /* 0x000000030b107210 */ /* 0x000fc40007fde0ff */
[----:B------:R-:W-:Y:S02]  /*58470*/  SHF.R.S32.HI R7, RZ, 0x1f, R9 ;  /* 0x0000001fff077819 */ /* 0x000fe40000011409 */
[----:B------:R-:W1:Y:S01]  /*58480*/  @!P3 SYNCS.CCTL.IV [UR4+0x28008] ;  /* 0x02800800ff00b9b1 */ /* 0x000e620008000004 */
[----:B------:R-:W3:Y:S01]  /*58490*/  LDCU UR4, c[0x0][0x39c] ;  /* 0x00007380ff0477ac */ /* 0x000ee20008000800 */
[----:B--2---:R-:W-:-:S04]  /*584a0*/  LOP3.LUT R4, R4, 0xfffffffd, RZ, 0xc0, !PT ;  /* 0xfffffffd04047812 */ /* 0x004fc800078ec0ff */
[----:B------:R-:W-:-:S05]  /*584b0*/  @P0 LOP3.LUT R4, R4, 0x2, RZ, 0xfc, !PT ;  /* 0x0000000204040812 */ /* 0x000fca00078efcff */
[----:B------:R2:W-:Y:S02]  /*584c0*/  STL [R1+0x920], R4 ;  /* 0x0009200401007387 */ /* 0x0005e40000100800 */
[----:B--2---:R-:W-:-:S05]  /*584d0*/  SHF.R.S32.HI R4, RZ, 0x1f, R11 ;  /* 0x0000001fff047819 */ /* 0x004fca000001140b */
[C---:B------:R-:W-:Y:S02]  /*584e0*/  IMAD.X R15, R4.reuse, 0x1, R0, P5 ;  /* 0x00000001040f7824 */ /* 0x040fe400028e0600 */
[C---:B------:R-:W-:Y:S01]  /*584f0*/  IMAD.X R17, R4.reuse, 0x1, R71, P6 ;  /* 0x0000000104117824 */ /* 0x040fe200030e0647 */
[----:B------:R-:W-:Y:S02]  /*58500*/  IADD3 R80, P6, PT, R11, R68, RZ ;  /* 0x000000440b507210 */ /* 0x000fe40007fde0ff */
[----:B------:R2:W-:Y:S03]  /*58510*/  STL.64 [R1+0x850], R14 ;  /* 0x0008500e01007387 */ /* 0x0005e60000100a00 */
[----:B------:R-:W-:Y:S01]  /*58520*/  IMAD.X R81, R4, 0x1, R72, P6 ;  /* 0x0000000104517824 */ /* 0x000fe200030e0648 */
[----:B------:R4:W-:Y:S01]  /*58530*/  STL.64 [R1+0x848], R16 ;  /* 0x0008481001007387 */ /* 0x0009e20000100a00 */
[----:B------:R-:W-:-:S03]  /*58540*/  IADD3 R12, P6, PT, R12, R70, RZ ;  /* 0x000000460c0c7210 */ /* 0x000fc60007fde0ff */
[----:B------:R-:W-:Y:S02]  /*58550*/  STL [R1+0x1dcc], R80 ;  /* 0x001dcc5001007387 */ /* 0x000fe40000100800 */
[----:B------:R-:W-:Y:S01]  /*58560*/  IMAD.X R13, R6, 0x1, R69, P6 ;  /* 0x00000001060d7824 */ /* 0x000fe200030e0645 */
[----:B------:R-:W-:Y:S01]  /*58570*/  SHF.R.S32.HI R6, RZ, 0x1f, R5 ;  /* 0x0000001fff067819 */ /* 0x000fe20000011405 */
[----:B------:R-:W-:Y:S01]  /*58580*/  STL [R1+0x1dc8], R81 ;  /* 0x001dc85101007387 */ /* 0x000fe20000100800 */
[C---:B--2---:R-:W-:Y:S02]  /*58590*/  IADD3 R14, P5, PT, R10.reuse, R2, RZ ;  /* 0x000000020a0e7210 */ /* 0x044fe40007fbe0ff */
[----:B----4-:R-:W-:-:S03]  /*585a0*/  IADD3 R16, P3, PT, R10, R3, RZ ;  /* 0x000000030a107210 */ /* 0x010fc60007f7e0ff */
[C---:B------:R-:W-:Y:S02]  /*585b0*/  IMAD.X R15, R8.reuse, 0x1, R0, P5 ;  /* 0x00000001080f7824 */ /* 0x040fe400028e0600 */
[----:B------:R-:W-:-:S03]  /*585c0*/  IMAD.X R17, R8, 0x1, R71, P3 ;  /* 0x0000000108117824 */ /* 0x000fc600018e0647 */
[----:B------:R2:W-:Y:S04]  /*585d0*/  STL.64 [R1+0x910], R14 ;  /* 0x0009100e01007387 */ /* 0x0005e80000100a00 */
[----:B------:R4:W-:Y:S04]  /*585e0*/  STL.64 [R1+0x878], R12 ;  /* 0x0008780c01007387 */ /* 0x0009e80000100a00 */
[----:B------:R5:W-:Y:S01]  /*585f0*/  STL.64 [R1+0x908], R16 ;  /* 0x0009081001007387 */ /* 0x000be20000100a00 */
[----:B--2---:R-:W-:Y:S02]  /*58600*/  IADD3 R14, P5, PT, R11, R70, RZ ;  /* 0x000000460b0e7210 */ /* 0x004fe40007fbe0ff */
[----:B----4-:R-:W-:-:S03]  /*58610*/  IADD3 R12, P3, PT, R10, R68, RZ ;  /* 0x000000440a0c7210 */ /* 0x010fc60007f7e0ff */
[--C-:B------:R-:W-:Y:S02]  /*58620*/  IMAD.X R15, R4, 0x1, R69.reuse, P5 ;  /* 0x00000001040f7824 */ /* 0x100fe400028e0645 */
[----:B------:R-:W-:Y:S01]  /*58630*/  VIADD R4, R5, UR20 ;  /* 0x0000001405047c36 */ /* 0x000fe20008000000 */
[----:B-----5:R-:W-:Y:S01]  /*58640*/  IADD3 R16, P5, PT, R9, R2, RZ ;  /* 0x0000000209107210 */ /* 0x020fe20007fbe0ff */
[----:B------:R-:W-:Y:S01]  /*58650*/  IMAD.X R13, R8, 0x1, R72, P3 ;  /* 0x00000001080d7824 */ /* 0x000fe200018e0648 */
[----:B------:R2:W-:Y:S03]  /*58660*/  STL.64 [R1+0x918], R14 ;  /* 0x0009180e01007387 */ /* 0x0005e60000100a00 */
[----:B------:R-:W-:Y:S01]  /*58670*/  IMAD.X R17, R7, 0x1, R0, P5 ;  /* 0x0000000107117824 */ /* 0x000fe200028e0600 */
[----:B------:R-:W-:Y:S01]  /*58680*/  IADD3 R10, P5, PT, R10, R70, RZ ;  /* 0x000000460a0a7210 */ /* 0x000fe20007fbe0ff */
[----:B------:R4:W-:Y:S04]  /*58690*/  STL.64 [R1+0x900], R12 ;  /* 0x0009000c01007387 */ /* 0x0009e80000100a00 */
[----:B------:R-:W-:Y:S01]  /*586a0*/  IMAD.X R11, R8, 0x1, R69, P5 ;  /* 0x00000001080b7824 */ /* 0x000fe200028e0645 */
[----:B--2---:R-:W-:-:S05]  /*586b0*/  IADD3 R14, P6, PT, R9, R3, RZ ;  /* 0x00000003090e7210 */ /* 0x004fca0007fde0ff */
[----:B------:R-:W-:Y:S01]  /*586c0*/  IMAD.X R15, R7, 0x1, R71, P6 ;  /* 0x00000001070f7824 */ /* 0x000fe200030e0647 */
[----:B----4-:R-:W-:-:S04]  /*586d0*/  IADD3 R12, P3, PT, R9, R68, RZ ;  /* 0x00000044090c7210 */ /* 0x010fc80007f7e0ff */
[----:B------:R2:W-:Y:S01]  /*586e0*/  STL.64 [R1+0x8e8], R14 ;  /* 0x0008e80e01007387 */ /* 0x0005e20000100a00 */
[----:B------:R-:W-:-:S03]  /*586f0*/  IMAD.X R13, R7, 0x1, R72, P3 ;  /* 0x00000001070d7824 */ /* 0x000fc600018e0648 */
[----:B------:R-:W-:Y:S04]  /*58700*/  STL.64 [R1+0x8f0], R16 ;  /* 0x0008f01001007387 */ /* 0x000fe80000100a00 */
[----:B------:R4:W-:Y:S01]  /*58710*/  STL.64 [R1+0x8f8], R10 ;  /* 0x0008f80a01007387 */ /* 0x0009e20000100a00 */
[----:B--2---:R-:W-:-:S03]  /*58720*/  IADD3 R14, P6, PT, R9, R70, RZ ;  /* 0x00000046090e7210 */ /* 0x004fc60007fde0ff */
[----:B------:R2:W-:Y:S02]  /*58730*/  STL.64 [R1+0x8e0], R12 ;  /* 0x0008e00c01007387 */ /* 0x0005e40000100a00 */
[----:B------:R-:W-:Y:S01]  /*58740*/  IMAD.X R15, R7, 0x1, R69, P6 ;  /* 0x00000001070f7824 */ /* 0x000fe200030e0645 */
[C---:B------:R-:W-:Y:S01]  /*58750*/  IADD3 R8, P6, PT, R5.reuse, R68, RZ ;  /* 0x0000004405087210 */ /* 0x040fe20007fde0ff */
[----:B------:R-:W-:Y:S01]  /*58760*/  VIADD R7, R4, UR20 ;  /* 0x0000001404077c36 */ /* 0x000fe20008000000 */
[----:B----4-:R-:W-:-:S03]  /*58770*/  IADD3 R10, P3, PT, R5, R2, RZ ;  /* 0x00000002050a7210 */ /* 0x010fc60007f7e0ff */
[C---:B------:R-:W-:Y:S02]  /*58780*/  IMAD.X R9, R6.reuse, 0x1, R72, P6 ;  /* 0x0000000106097824 */ /* 0x040fe400030e0648 */
[----:B------:R-:W-:Y:S01]  /*58790*/  IMAD.X R11, R6, 0x1, R0, P3 ;  /* 0x00000001060b7824 */ /* 0x000fe200018e0600 */
[----:B--2---:R-:W-:-:S04]  /*587a0*/  IADD3 R12, P5, PT, R5, R3, RZ ;  /* 0x00000003050c7210 */ /* 0x004fc80007fbe0ff */
[----:B------:R2:W-:Y:S01]  /*587b0*/  STL.64 [R1+0x8d0], R10 ;  /* 0x0008d00a01007387 */ /* 0x0005e20000100a00 */
[----:B------:R-:W-:-:S03]  /*587c0*/  IMAD.X R13, R6, 0x1, R71, P5 ;  /* 0x00000001060d7824 */ /* 0x000fc600028e0647 */
[----:B------:R-:W-:Y:S04]  /*587d0*/  STL.64 [R1+0x8d8], R14 ;  /* 0x0008d80e01007387 */ /* 0x000fe80000100a00 */
[----:B------:R4:W-:Y:S01]  /*587e0*/  STL.64 [R1+0x8c0], R8 ;  /* 0x0008c00801007387 */ /* 0x0009e20000100a00 */
[----:B--2---:R-:W-:-:S03]  /*587f0*/  IADD3 R10, P3, PT, R5, R70, RZ ;  /* 0x00000046050a7210 */ /* 0x004fc60007f7e0ff */
[----:B------:R2:W-:Y:S01]  /*58800*/  STL.64 [R1+0x8c8], R12 ;  /* 0x0008c80c01007387 */ /* 0x0005e20000100a00 */
[----:B------:R-:W-:Y:S01]  /*58810*/  SHF.R.S32.HI R5, RZ, 0x1f, R4 ;  /* 0x0000001fff057819 */ /* 0x000fe20000011404 */
[----:B------:R-:W-:Y:S01]  /*58820*/  IMAD.X R11, R6, 0x1, R69, P3 ;  /* 0x00000001060b7824 */ /* 0x000fe200018e0645 */
[----:B----4-:R-:W-:-:S04]  /*58830*/  IADD3 R8, P5, PT, R4, R2, RZ ;  /* 0x0000000204087210 */ /* 0x010fc80007fbe0ff */
[----:B------:R4:W-:Y:S01]  /*58840*/  STL.64 [R1+0x8b8], R10 ;  /* 0x0008b80a01007387 */ /* 0x0009e20000100a00 */
[----:B------:R-:W-:Y:S01]  /*58850*/  IMAD.X R9, R5, 0x1, R0, P5 ;  /* 0x0000000105097824 */ /* 0x000fe200028e0600 */
[----:B--2---:R-:W-:-:S04]  /*58860*/  IADD3 R12, P3, PT, R4, R3, RZ ;  /* 0x00000003040c7210 */ /* 0x004fc80007f7e0ff */
[----:B------:R2:W-:Y:S04]  /*58870*/  STL.64 [R1+0x8b0], R8 ;  /* 0x0008b00801007387 */ /* 0x0005e80000100a00 */
[----:B------:R-:W-:Y:S01]  /*58880*/  STL.64 [R1+0x2030], R74 ;  /* 0x0020304a01007387 */ /* 0x000fe20000100a00 */
[----:B----4-:R-:W-:-:S03]  /*58890*/  IADD3 R10, P6, PT, R4, R68, RZ ;  /* 0x00000044040a7210 */ /* 0x010fc60007fde0ff */
[----:B------:R-:W-:Y:S04]  /*588a0*/  STL [R1+0x2028], R72 ;  /* 0x0020284801007387 */ /* 0x000fe80000100800 */
[----:B------:R-:W-:Y:S01]  /*588b0*/  STL.64 [R1+0x2020], R70 ;  /* 0x0020204601007387 */ /* 0x000fe20000100a00 */
[----:B--2---:R-:W-:-:S03]  /*588c0*/  IADD3 R8, P5, PT, R4, R70, RZ ;  /* 0x0000004604087210 */ /* 0x004fc60007fbe0ff */
[----:B------:R-:W-:Y:S04]  /*588d0*/  STL.64 [R1+0x2018], R68 ;  /* 0x0020184401007387 */ /* 0x000fe80000100a00 */
[----:B------:R2:W-:Y:S02]  /*588e0*/  STL [R1+0x2010], R12 ;  /* 0x0020100c01007387 */ /* 0x0005e40000100800 */
[----:B--2---:R-:W2:Y:S02]  /*588f0*/  LDTM.x64 R12, tmem[UR7] ;  /* 0x00000007000c79ee */ /* 0x004ea40008340000 */
[----:B--2---:R-:W-:Y:S01]  /*58900*/  STL.64 [R1+0x608], R14 ;  /* 0x0006080e01007387 */ /* 0x004fe20000100a00 */
[----:B------:R-:W-:-:S03]  /*58910*/  IMAD.MOV.U32 R80, RZ, RZ, R12 ;  /* 0x000000ffff507224 */ /* 0x000fc600078e000c */
[----:B------:R-:W-:Y:S04]  /*58920*/  STL.64 [R1+0x610], R16 ;  /* 0x0006101001007387 */ /* 0x000fe80000100a00 */
        /* <DEDUP_REMOVED lines=24> */
[----:B------:R2:W-:Y:S04]  /*58ab0*/  STL.64 [R1+0x6d8], R66 ;  /* 0x0006d84201007387 */ /* 0x0005e80000100a00 */
[----:B------:R-:W-:Y:S04]  /*58ac0*/  STL.64 [R1+0x6e0], R68 ;  /* 0x0006e04401007387 */ /* 0x000fe80000100a00 */
[----:B------:R-:W-:Y:S04]  /*58ad0*/  STL.64 [R1+0x6e8], R70 ;  /* 0x0006e84601007387 */ /* 0x000fe80000100a00 */
[----:B------:R-:W-:Y:S01]  /*58ae0*/  STL.64 [R1+0x6f0], R72 ;  /* 0x0006f04801007387 */ /* 0x000fe20000100a00 */
[----:B--2---:R-:W-:-:S03]  /*58af0*/  IMAD.MOV.U32 R67, RZ, RZ, R13 ;  /* 0x000000ffff437224 */ /* 0x004fc600078e000d */
[----:B------:R2:W-:Y:S04]  /*58b00*/  STL.64 [R1+0x6f8], R74 ;  /* 0x0006f84a01007387 */ /* 0x0005e80000100a00 */
[----:B--2---:R-:W2:Y:S04]  /*58b10*/  LDL.LU.64 R74, [R1+0x2030] ;  /* 0x00203000014a7983 */ /* 0x004ea80000300a00 */
[----:B------:R-:W4:Y:S04]  /*58b20*/  LDL.LU R72, [R1+0x2028] ;  /* 0x0020280001487983 */ /* 0x000f280000300800 */
[----:B------:R-:W5:Y:S04]  /*58b30*/  LDL.LU.64 R70, [R1+0x2020] ;  /* 0x0020200001467983 */ /* 0x000f680000300a00 */
[----:B------:R-:W2:Y:S04]  /*58b40*/  LDL.LU.64 R68, [R1+0x2018] ;  /* 0x0020180001447983 */ /* 0x000ea80000300a00 */
        /* <DEDUP_REMOVED lines=21> */
[----:B------:R-:W-:Y:S01]  /*58ca0*/  SHF.R.S32.HI R6, RZ, 0x1f, R7 ;  /* 0x0000001fff067819 */ /* 0x000fe20000011407 */
[----:B------:R-:W-:-:S02]  /*58cb0*/  VIADD R4, R7, UR20 ;  /* 0x0000001407047c36 */ /* 0x000fc40008000000 */
[C---:B----4-:R-:W-:Y:S02]  /*58cc0*/  IMAD.X R11, R5.reuse, 0x1, R72, P6 ;  /* 0x00000001050b7824 */ /* 0x050fe400030e0648 */
[----:B-----5:R-:W-:-:S03]  /*58cd0*/  IMAD.X R13, R5, 0x1, R71, P3 ;  /* 0x00000001050d7824 */ /* 0x020fc600018e0647 */
[----:B------:R4:W-:Y:S01]  /*58ce0*/  STL.64 [R1+0x8a0], R10 ;  /* 0x0008a00a01007387 */ /* 0x0009e20000100a00 */
[----:B--2---:R-:W-:-:S03]  /*58cf0*/  IMAD.X R9, R5, 0x1, R69, P5 ;  /* 0x0000000105097824 */ /* 0x004fc600028e0645 */
[----:B---3--:R2:W-:Y:S04]  /*58d00*/  STL.64 [R1+0x8a8], R12 ;  /* 0x0008a80c01007387 */ /* 0x0085e80000100a00 */
[----:B------:R3:W-:Y:S01]  /*58d10*/  STL.64 [R1+0x898], R8 ;  /* 0x0008980801007387 */ /* 0x0007e20000100a00 */
[----:B----4-:R-:W-:-:S05]  /*58d20*/  IADD3 R10, P3, PT, R7, R2, RZ ;  /* 0x00000002070a7210 */ /* 0x010fca0007f7e0ff */
[----:B------:R-:W-:Y:S01]  /*58d30*/  IMAD.X R11, R6, 0x1, R0, P3 ;  /* 0x00000001060b7824 */ /* 0x000fe200018e0600 */
[----:B--2---:R-:W-:-:S04]  /*58d40*/  IADD3 R12, P5, PT, R7, R3, RZ ;  /* 0x00000003070c7210 */ /* 0x004fc80007fbe0ff */
[----:B------:R2:W-:Y:S01]  /*58d50*/  STL.64 [R1+0x890], R10 ;  /* 0x0008900a01007387 */ /* 0x0005e20000100a00 */
[----:B---3--:R-:W-:-:S03]  /*58d60*/  IADD3 R8, P6, PT, R7, R68, RZ ;  /* 0x0000004407087210 */ /* 0x008fc60007fde0ff */
[----:B------:R-:W-:Y:S04]  /*58d70*/  STL.64 [R1+0x2008], R74 ;  /* 0x0020084a01007387 */ /* 0x000fe80000100a00 */
[----:B------:R-:W-:Y:S04]  /*58d80*/  STL [R1+0x2000], R72 ;  /* 0x0020004801007387 */ /* 0x000fe80000100800 */
[----:B------:R-:W-:Y:S01]  /*58d90*/  STL.64 [R1+0x1ff8], R70 ;  /* 0x001ff84601007387 */ /* 0x000fe20000100a00 */
[----:B--2---:R-:W-:-:S03]  /*58da0*/  IADD3 R10, P3, PT, R7, R70, RZ ;  /* 0x00000046070a7210 */ /* 0x004fc60007f7e0ff */
        /* <DEDUP_REMOVED lines=11> */
[----:B------:R-:W-:Y:S04]  /*58e60*/  STL [R1+0x1f98], R47 ;  /* 0x001f982f01007387 */ /* 0x000fe80000100800 */
[----:B------:R2:W-:Y:S02]  /*58e70*/  STL [R1+0x1f94], R12 ;  /* 0x001f940c01007387 */ /* 0x0005e40000100800 */
[----:B--2---:R-:W2:Y:S02]  /*58e80*/  LDTM.x64 R12, tmem[UR7+0x40] ;  /* 0x00004007000c79ee */ /* 0x004ea40008340000 */
[----:B--2---:R-:W-:Y:S04]  /*58e90*/  STL.64 [R1+0x500], R12 ;  /* 0x0005000c01007387 */ /* 0x004fe80000100a00 */
        /* <DEDUP_REMOVED lines=31> */
[----:B--2---:R-:W2:Y:S04]  /*59090*/  LDL.LU.64 R74, [R1+0x2008] ;  /* 0x00200800014a7983 */ /* 0x004ea80000300a00 */
[----:B------:R-:W3:Y:S04]  /*590a0*/  LDL.LU R72, [R1+0x2000] ;  /* 0x0020000001487983 */ /* 0x000ee80000300800 */
[----:B------:R-:W4:Y:S04]  /*590b0*/  LDL.LU.64 R70, [R1+0x1ff8] ;  /* 0x001ff80001467983 */ /* 0x000f280000300a00 */
[----:B------:R-:W5:Y:S04]  /*590c0*/  LDL.LU.64 R68, [R1+0x1ff0] ;  /* 0x001ff00001447983 */ /* 0x000f680000300a00 */
[----:B------:R-:W2:Y:S04]  /*590d0*/  LDL.LU.64 R66, [R1+0x1fe8] ;  /* 0x001fe80001427983 */ /* 0x000ea80000300a00 */
        /* <DEDUP_REMOVED lines=9> */
[----:B------:R-:W2:Y:S04]  /*59170*/  LDL.LU R47, [R1+0x1f98] ;  /* 0x001f9800012f7983 */ /* 0x000ea80000300800 */
[----:B------:R-:W2:Y:S01]  /*59180*/  LDL.LU R12, [R1+0x1f94] ;  /* 0x001f9400010c7983 */ /* 0x000ea20000300800 */
[----:B------:R-:W-:Y:S01]  /*59190*/  SHF.R.S32.HI R7, RZ, 0x1f, R4 ;  /* 0x0000001fff077819 */ /* 0x000fe20000011404 */
[----:B------:R-:W-:-:S02]  /*591a0*/  VIADD R5, R4, UR20 ;  /* 0x0000001404057c36 */ /* 0x000fc40008000000 */
[C---:B---3--:R-:W-:Y:S02]  /*591b0*/  IMAD.X R9, R6.reuse, 0x1, R72, P6 ;  /* 0x0000000106097824 */ /* 0x048fe400030e0648 */
[----:B----4-:R-:W-:-:S03]  /*591c0*/  IMAD.X R13, R6, 0x1, R71, P5 ;  /* 0x00000001060d7824 */ /* 0x010fc600028e0647 */
[----:B------:R3:W-:Y:S01]  /*591d0*/  STL.64 [R1+0x880], R8 ;  /* 0x0008800801007387 */ /* 0x0007e20000100a00 */
[----:B-----5:R-:W-:Y:S01]  /*591e0*/  IMAD.X R11, R6, 0x1, R69, P3 ;  /* 0x00000001060b7824 */ /* 0x020fe200018e0645 */
[C---:B------:R-:W-:Y:S02]  /*591f0*/  IADD3 R28, P3, PT, R4.reuse, R3, RZ ;  /* 0x00000003041c7210 */ /* 0x040fe40007f7e0ff */
[C---:B------:R-:W-:Y:S02]  /*59200*/  IADD3 R26, P6, PT, R4.reuse, R68, RZ ;  /* 0x00000044041a7210 */ /* 0x040fe40007fde0ff */
[----:B---3--:R-:W-:-:S05]  /*59210*/  IADD3 R8, P5, PT, R4, R2, RZ ;  /* 0x0000000204087210 */ /* 0x008fca0007fbe0ff */
[----:B------:R-:W-:Y:S01]  /*59220*/  IMAD.X R9, R7, 0x1, R0, P5 ;  /* 0x0000000107097824 */ /* 0x000fe200028e0600 */
[----:B------:R-:W-:Y:S01]  /*59230*/  IADD3 R24, P5, PT, R4, R70, RZ ;  /* 0x0000004604187210 */ /* 0x000fe20007fbe0ff */
[----:B--2---:R-:W-:Y:S04]  /*59240*/  STL.64 [R1+0x888], R12 ;  /* 0x0008880c01007387 */ /* 0x004fe80000100a00 */
[----:B------:R-:W-:Y:S04]  /*59250*/  STL.64 [R1+0x870], R10 ;  /* 0x0008700a01007387 */ /* 0x000fe80000100a00 */
[----:B------:R-:W-:Y:S04]  /*59260*/  STL [R1+0x1f90], R80 ;  /* 0x001f905001007387 */ /* 0x000fe80000100800 */
[----:B------:R-:W-:Y:S04]  /*59270*/  STL.64 [R1+0x1f88], R78 ;  /* 0x001f884e01007387 */ /* 0x000fe80000100a00 */
[----:B------:R-:W-:Y:S04]  /*59280*/  STL.64 [R1+0x868], R8 ;  /* 0x0008680801007387 */ /* 0x000fe80000100a00 */
[----:B------:R-:W-:Y:S04]  /*59290*/  STL.64 [R1+0x1f80], R76 ;  /* 0x001f804c01007387 */ /* 0x000fe80000100a00 */
[----:B------:R-:W-:Y:S04]  /*592a0*/  STL.64 [R1+0x1f78], R74 ;  /* 0x001f784a01007387 */ /* 0x000fe80000100a00 */
[----:B------:R-:W-:Y:S04]  /*592b0*/  STL [R1+0x1f70], R72 ;  /* 0x001f704801007387 */ /* 0x000fe80000100800 */
        /* <DEDUP_REMOVED lines=15> */
[----:B--2---:R-:W-:Y:S04]  /*593b0*/  STL [R1+0x404], R29 ;  /* 0x0004041d01007387 */ /* 0x004fe80000100800 */
        /* <DEDUP_REMOVED lines=29> */
[----:B------:R-:W-:Y:S04]  /*59590*/  STL.64 [R1+0x4e8], R86 ;  /* 0x0004e85601007387 */ /* 0x000fe80000100a00 */
[----:B------:R-:W-:Y:S04]  /*595a0*/  STL.64 [R1+0x4f0], R88 ;  /* 0x0004f05801007387 */ /* 0x000fe80000100a00 */
[----:B------:R-:W-:Y:S04]  /*595b0*/  STL.64 [R1+0x4f8], R90 ;  /* 0x0004f85a01007387 */ /* 0x000fe80000100a00 */
[----:B--2---:R-:W2:Y:S04]  /*595c0*/  LDL.LU R80, [R1+0x1f90] ;  /* 0x001f900001507983 */ /* 0x004ea80000300800 */
[----:B------:R-:W3:Y:S04]  /*595d0*/  LDL.LU.64 R78, [R1+0x1f88] ;  /* 0x001f8800014e7983 */ /* 0x000ee80000300a00 */
[----:B------:R-:W4:Y:S04]  /*595e0*/  LDL.LU.64 R76, [R1+0x1f80] ;  /* 0x001f8000014c7983 */ /* 0x000f280000300a00 */
[----:B------:R-:W5:Y:S04]  /*595f0*/  LDL.LU.64 R74, [R1+0x1f78] ;  /* 0x001f7800014a7983 */ /* 0x000f680000300a00 */
[----:B------:R-:W2:Y:S04]  /*59600*/  LDL.LU R72, [R1+0x1f70] ;  /* 0x001f700001487983 */ /* 0x000ea80000300800 */
[----:B------:R-:W3:Y:S04]  /*59610*/  LDL.LU.64 R70, [R1+0x1f68] ;  /* 0x001f680001467983 */ /* 0x000ee80000300a00 */
[----:B------:R-:W4:Y:S04]  /*59620*/  LDL.LU.64 R68, [R1+0x1f60] ;  /* 0x001f600001447983 */ /* 0x000f280000300a00 */
[----:B------:R-:W5:Y:S04]  /*59630*/  LDL.LU.64 R66, [R1+0x1f58] ;  /* 0x001f580001427983 */ /* 0x000f680000300a00 */
        /* <DEDUP_REMOVED lines=28> */
[----:B------:R-:W-:-:S03]  /*59800*/  SHF.R.S32.HI R6, RZ, 0x1f, R5 ;  /* 0x0000001fff067819 */ /* 0x000fc60000011405 */
[----:B------:R-:W5:Y:S04]  /*59810*/  LDL.LU R10, [R1+0x448] ;  /* 0x00044800010a7983 */ /* 0x000f680000300800 */
[----:B------:R-:W5:Y:S01]  /*59820*/  LDL.LU R9, [R1+0x44c] ;  /* 0x00044c0001097983 */ /* 0x000f620000300800 */
[----:B------:R-:W-:Y:S02]  /*59830*/  VIADD R4, R5, UR20 ;  /* 0x0000001405047c36 */ /* 0x000fe40008000000 */
[C---:B--2---:R-:W-:Y:S02]  /*59840*/  IMAD.X R27, R7.reuse, 0x1, R72, P6 ;  /* 0x00000001071b7824 */ /* 0x044fe400030e0648 */
[----:B---3--:R-:W-:-:S03]  /*59850*/  IMAD.X R29, R7, 0x1, R71, P3 ;  /* 0x00000001071d7824 */ /* 0x008fc600018e0647 */
[----:B------:R2:W-:Y:S01]  /*59860*/  STL.64 [R1+0x858], R26 ;  /* 0x0008581a01007387 */ /* 0x0005e20000100a00 */
[----:B----4-:R-:W-:Y:S01]  /*59870*/  IMAD.X R25, R7, 0x1, R69, P5 ;  /* 0x0000000107197824 */ /* 0x010fe200028e0645 */
[----:B------:R-:W-:Y:S02]  /*59880*/  SHF.R.S32.HI R7, RZ, 0x1f, R4 ;  /* 0x0000001fff077819 */ /* 0x000fe40000011404 */
[----:B--2---:R-:W-:-:S05]  /*59890*/  IADD3 R26, P3, PT, R5, R2, RZ ;  /* 0x00000002051a7210 */ /* 0x004fca0007f7e0ff */
[----:B------:R-:W-:Y:S01]  /*598a0*/  IMAD.X R27, R6, 0x1, R0, P3 ;  /* 0x00000001061b7824 */ /* 0x000fe200018e0600 */
[----:B-----5:R2:W-:Y:S04]  /*598b0*/  STL.64 [R1+0x860], R28 ;  /* 0x0008601c01007387 */ /* 0x0205e80000100a00 */
[----:B------:R3:W-:Y:S04]  /*598c0*/  STL.64 [R1+0x840], R24 ;  /* 0x0008401801007387 */ /* 0x0007e80000100a00 */
[----:B------:R4:W-:Y:S01]  /*598d0*/  STL.64 [R1+0x838], R26 ;  /* 0x0008381a01007387 */ /* 0x0009e20000100a00 */
[----:B--2---:R-:W-:-:S02]  /*598e0*/  IADD3 R28, P5, PT, R5, R3, RZ ;  /* 0x00000003051c7210 */ /* 0x004fc40007fbe0ff */
[----:B---3--:R-:W-:-:S03]  /*598f0*/  IADD3 R24, P6, PT, R5, R68, RZ ;  /* 0x0000004405187210 */ /* 0x008fc60007fde0ff */
[C---:B------:R-:W-:Y:S01]  /*59900*/  IMAD.X R29, R6.reuse, 0x1, R71, P5 ;  /* 0x00000001061d7824 */ /* 0x040fe200028e0647 */
[----:B----4-:R-:W-:Y:S01]  /*59910*/  IADD3 R26, P3, PT, R5, R70, RZ ;  /* 0x00000046051a7210 */ /* 0x010fe20007f7e0ff */
[----:B------:R-:W-:Y:S02]  /*59920*/  IMAD.X R25, R6, 0x1, R72, P6 ;  /* 0x0000000106197824 */ /* 0x000fe400030e0648 */
[----:B------:R-:W-:Y:S02]  /*59930*/  VIADD R5, R4, UR20 ;  /* 0x0000001404057c36 */ /* 0x000fe40008000000 */
[----:B------:R-:W-:Y:S01]  /*59940*/  IMAD.X R27, R6, 0x1, R69, P3 ;  /* 0x00000001061b7824 */ /* 0x000fe200018e0645 */
[----:B------:R2:W-:Y:S02]  /*59950*/  STL.64 [R1+0x828], R24 ;  /* 0x0008281801007387 */ /* 0x0005e40000100a00 */
[----:B------:R-:W-:Y:S02]  /*59960*/  SHF.R.S32.HI R6, RZ, 0x1f, R5 ;  /* 0x0000001fff067819 */ /* 0x000fe40000011405 */
[----:B------:R3:W-:Y:S04]  /*59970*/  STL.64 [R1+0x830], R28 ;  /* 0x0008301c01007387 */ /* 0x0007e80000100a00 */
[----:B------:R4:W-:Y:S01]  /*59980*/  STL.64 [R1+0x820], R26 ;  /* 0x0008201a01007387 */ /* 0x0009e20000100a00 */
[----:B--2---:R-:W-:-:S02]  /*59990*/  IADD3 R24, P5, PT, R4, R2, RZ ;  /* 0x0000000204187210 */ /* 0x004fc40007fbe0ff */
[----:B---3--:R-:W-:-:S03]  /*599a0*/  IADD3 R28, P3, PT, R4, R3, RZ ;  /* 0x00000003041c7210 */ /* 0x008fc60007f7e0ff */
[C---:B------:R-:W-:Y:S01]  /*599b0*/  IMAD.X R25, R7.reuse, 0x1, R0, P5 ;  /* 0x0000000107197824 */ /* 0x040fe200028e0600 */
[----:B----4-:R-:W-:Y:S01]  /*599c0*/  IADD3 R26, P6, PT, R4, R68, RZ ;  /* 0x00000044041a7210 */ /* 0x010fe20007fde0ff */
[----:B------:R-:W-:-:S03]  /*599d0*/  IMAD.X R29, R7, 0x1, R71, P3 ;  /* 0x00000001071d7824 */ /* 0x000fc600018e0647 */
[----:B------:R2:W-:Y:S01]  /*599e0*/  STL.64 [R1+0x818], R24 ;  /* 0x0008181801007387 */ /* 0x0005e20000100a00 */
[----:B------:R-:W-:-:S05]  /*599f0*/  IMAD.X R27, R7, 0x1, R72, P6 ;  /* 0x00000001071b7824 */ /* 0x000fca00030e0648 */
[----:B------:R3:W-:Y:S01]  /*59a00*/  STL.64 [R1+0x808], R26 ;  /* 0x0008081a01007387 */ /* 0x0007e20000100a00 */
[----:B--2---:R-:W-:-:S03]  /*59a10*/  IADD3 R24, P5, PT, R4, R70, RZ ;  /* 0x0000004604187210 */ /* 0x004fc60007fbe0ff */
[----:B------:R2:W-:Y:S01]  /*59a20*/  STL.64 [R1+0x810], R28 ;  /* 0x0008101c01007387 */ /* 0x0005e20000100a00 */
[----:B------:R-:W-:Y:S02]  /*59a30*/  VIADD R4, R5, UR20 ;  /* 0x0000001405047c36 */ /* 0x000fe40008000000 */
[----:B------:R-:W-:-:S03]  /*59a40*/  IMAD.X R25, R7, 0x1, R69, P5 ;  /* 0x0000000107197824 */ /* 0x000fc600028e0645 */
[----:B------:R-:W-:Y:S02]  /*59a50*/  SHF.R.S32.HI R8, RZ, 0x1f, R4 ;  /* 0x0000001fff087819 */ /* 0x000fe40000011404 */
[C---:B---3--:R-:W-:Y:S01]  /*59a60*/  IADD3 R26, P3, PT, R5.reuse, R2, RZ ;  /* 0x00000002051a7210 */ /* 0x048fe20007f7e0ff */
[----:B------:R3:W-:Y:S01]  /*59a70*/  STL.64 [R1+0x800], R24 ;  /* 0x0008001801007387 */ /* 0x0007e20000100a00 */
[----:B--2---:R-:W-:-:S03]  /*59a80*/  IADD3 R28, P5, PT, R5, R3, RZ ;  /* 0x00000003051c7210 */ /* 0x004fc60007fbe0ff */
[C---:B------:R-:W-:Y:S02]  /*59a90*/  IMAD.X R27, R6.reuse, 0x1, R0, P3 ;  /* 0x00000001061b7824 */ /* 0x040fe400018e0600 */
[----:B------:R-:W-:-:S03]  /*59aa0*/  IMAD.X R29, R6, 0x1, R71, P5 ;  /* 0x00000001061d7824 */ /* 0x000fc600028e0647 */
[----:B------:R2:W-:Y:S01]  /*59ab0*/  STL.64 [R1+0x7f8], R26 ;  /* 0x0007f81a01007387 */ /* 0x0005e20000100a00 */
[----:B---3--:R-:W-:-:S05]  /*59ac0*/  IADD3 R24, P6, PT, R5, R68, RZ ;  /* 0x0000004405187210 */ /* 0x008fca0007fde0ff */
[----:B------:R-:W-:Y:S01]  /*59ad0*/  IMAD.X R25, R6, 0x1, R72, P6 ;  /* 0x0000000106197824 */ /* 0x000fe200030e0648 */
[----:B--2---:R-:W-:-:S04]  /*59ae0*/  IADD3 R26, P3, PT, R5, R70, RZ ;  /* 0x00000046051a7210 */ /* 0x004fc80007f7e0ff */
[----:B------:R2:W-:Y:S01]  /*59af0*/  STL.64 [R1+0x7e8], R24 ;  /* 0x0007e81801007387 */ /* 0x0005e20000100a00 */
[----:B------:R-:W-:Y:S02]  /*59b00*/  VIADD R5, R4, UR20 ;  /* 0x0000001404057c36 */ /* 0x000fe40008000000 */
[----:B------:R-:W-:Y:S01]  /*59b10*/  IMAD.X R27, R6, 0x1, R69, P3 ;  /* 0x00000001061b7824 */ /* 0x000fe200018e0645 */
[----:B------:R3:W-:Y:S02]  /*59b20*/  STL.64 [R1+0x7f0], R28 ;  /* 0x0007f01c01007387 */ /* 0x0007e40000100a00 */
[----:B------:R-:W-:Y:S02]  /*59b30*/  SHF.R.S32.HI R7, RZ, 0x1f, R5 ;  /* 0x0000001fff077819 */ /* 0x000fe40000011405 */
[----:B------:R4:W-:Y:S01]  /*59b40*/  STL.64 [R1+0x7e0], R26 ;  /* 0x0007e01a01007387 */ /* 0x0009e20000100a00 */
[----:B--2---:R-:W-:-:S05]  /*59b50*/  IADD3 R24, P5, PT, R4, R2, RZ ;  /* 0x0000000204187210 */ /* 0x004fca0007fbe0ff */
[----:B------:R-:W-:Y:S01]  /*59b60*/  IMAD.X R25, R8, 0x1, R0, P5 ;  /* 0x0000000108197824 */ /* 0x000fe200028e0600 */
[C---:B---3--:R-:W-:Y:S02]  /*59b70*/  IADD3 R28, P3, PT, R4.reuse, R3, RZ ;  /* 0x00000003041c7210 */ /* 0x048fe40007f7e0ff */
[----:B----4-:R-:W-:Y:S02]  /*59b80*/  IADD3 R26, P6, PT, R4, R68, RZ ;  /* 0x00000044041a7210 */ /* 0x010fe40007fde0ff */
[----:B------:R2:W-:Y:S01]  /*59b90*/  STL.64 [R1+0x7d8], R24 ;  /* 0x0007d81801007387 */ /* 0x0005e20000100a00 */
[C---:B------:R-:W-:Y:S02]  /*59ba0*/  IMAD.X R29, R8.reuse, 0x1, R71, P3 ;  /* 0x00000001081d7824 */ /* 0x040fe400018e0647 */
[----:B------:R-:W-:-:S05]  /*59bb0*/  IMAD.X R27, R8, 0x1, R72, P6 ;  /* 0x00000001081b7824 */ /* 0x000fca00030e0648 */
[----:B------:R3:W-:Y:S01]  /*59bc0*/  STL.64 [R1+0x7c8], R26 ;  /* 0x0007c81a01007387 */ /* 0x0007e20000100a00 */
[----:B--2---:R-:W-:-:S03]  /*59bd0*/  IADD3 R24, P5, PT, R4, R70, RZ ;  /* 0x0000004604187210 */ /* 0x004fc60007fbe0ff */
[----:B------:R2:W-:Y:S01]  /*59be0*/  STL.64 [R1+0x7d0], R28 ;  /* 0x0007d01c01007387 */ /* 0x0005e20000100a00 */
[----:B------:R-:W-:Y:S02]  /*59bf0*/  VIADD R4, R5, UR20 ;  /* 0x0000001405047c36 */ /* 0x000fe40008000000 */
[----:B------:R-:W-:-:S03]  /*59c00*/  IMAD.X R25, R8, 0x1, R69, P5 ;  /* 0x0000000108197824 */ /* 0x000fc600028e0645 */
[----:B------:R-:W-:Y:S01]  /*59c10*/  SHF.R.S32.HI R8, RZ, 0x1f, R4 ;  /* 0x0000001fff087819 */ /* 0x000fe20000011404 */
[----:B------:R-:W-:Y:S01]  /*59c20*/  VIADD R6, R4, UR20 ;  /* 0x0000001404067c36 */ /* 0x000fe20008000000 */
        /* <DEDUP_REMOVED lines=12> */
[----:B------:R3:W-:Y:S01]  /*59cf0*/  STL.64 [R1+0x7b0], R28 ;  /* 0x0007b01c01007387 */ /* 0x0007e20000100a00 */
[----:B------:R-:W-:-:S03]  /*59d00*/  SHF.R.S32.HI R7, RZ, 0x1f, R6 ;  /* 0x0000001fff077819 */ /* 0x000fc60000011406 */
        /* <DEDUP_REMOVED lines=10> */
[----:B------:R2:W-:Y:S02]  /*59db0*/  STL.64 [R1+0x790], R28 ;  /* 0x0007901c01007387 */ /* 0x0005e40000100a00 */
[----:B------:R-:W-:Y:S01]  /*59dc0*/  IMAD.X R25, R8, 0x1, R69, P5 ;  /* 0x0000000108197824 */ /* 0x000fe200028e0645 */
[----:B---3--:R-:W-:-:S04]  /*59dd0*/  IADD3 R26, P3, PT, R6, R2, RZ ;  /* 0x00000002061a7210 */ /* 0x008fc80007f7e0ff */
[----:B------:R3:W-:Y:S01]  /*59de0*/  STL.64 [R1+0x780], R24 ;  /* 0x0007801801007387 */ /* 0x0007e20000100a00 */
[----:B--2---:R-:W-:-:S03]  /*59df0*/  IADD3 R28, P5, PT, R6, R3, RZ ;  /* 0x00000003061c7210 */ /* 0x004fc60007fbe0ff */
[----:B------:R-:W2:Y:S01]  /*59e00*/  LDL.LU R8, [R1+0x1b08] ;  /* 0x001b080001087983 */ /* 0x000ea20000300800 */
[----:B------:R-:W-:Y:S01]  /*59e10*/  IMAD.X R27, R7, 0x1, R0, P3 ;  /* 0x00000001071b7824 */ /* 0x000fe200018e0600 */
[----:B---3--:R-:W-:-:S04]  /*59e20*/  IADD3 R24, P6, PT, R6, R68, RZ ;  /* 0x0000004406187210 */ /* 0x008fc80007fde0ff */
[----:B------:R3:W-:Y:S01]  /*59e30*/  STL.64 [R1+0x778], R26 ;  /* 0x0007781a01007387 */ /* 0x0007e20000100a00 */
[C---:B------:R-:W-:Y:S02]  /*59e40*/  IMAD.X R25, R7.reuse, 0x1, R72, P6 ;  /* 0x0000000107197824 */ /* 0x040fe400030e0648 */
[----:B------:R-:W-:-:S03]  /*59e50*/  IMAD.X R29, R7, 0x1, R71, P5 ;  /* 0x00000001071d7824 */ /* 0x000fc600028e0647 */
[----:B------:R4:W-:Y:S01]  /*59e60*/  STL.64 [R1+0x768], R24 ;  /* 0x0007681801007387 */ /* 0x0009e20000100a00 */
[----:B---3--:R-:W-:Y:S02]  /*59e70*/  IADD3 R26, P3, PT, R6, R70, RZ ;  /* 0x00000046061a7210 */ /* 0x008fe40007f7e0ff */
[----:B------:R-:W-:Y:S01]  /*59e80*/  SHF.R.S32.HI R6, RZ, 0x1f, R5 ;  /* 0x0000001fff067819 */ /* 0x000fe20000011405 */
[----:B------:R3:W-:Y:S02]  /*59e90*/  STL.64 [R1+0x770], R28 ;  /* 0x0007701c01007387 */ /* 0x0007e40000100a00 */
[----:B------:R-:W-:Y:S01]  /*59ea0*/  IMAD.X R27, R7, 0x1, R69, P3 ;  /* 0x00000001071b7824 */ /* 0x000fe200018e0645 */
[----:B----4-:R-:W-:-:S04]  /*59eb0*/  IADD3 R24, P5, PT, R5, R2, RZ ;  /* 0x0000000205187210 */ /* 0x010fc80007fbe0ff */
[----:B------:R4:W-:Y:S01]  /*59ec0*/  STL.64 [R1+0x760], R26 ;  /* 0x0007601a01007387 */ /* 0x0009e20000100a00 */
[----:B------:R-:W-:Y:S01]  /*59ed0*/  IMAD.X R25, R6, 0x1, R0, P5 ;  /* 0x0000000106197824 */ /* 0x000fe200028e0600 */
[C---:B---3--:R-:W-:Y:S01]  /*59ee0*/  IADD3 R28, P3, PT, R5.reuse, R3, RZ ;  /* 0x00000003051c7210 */ /* 0x048fe20007f7e0ff */
[----:B------:R-:W-:-:S03]  /*59ef0*/  VIADD R4, R5, UR20 ;  /* 0x0000001405047c36 */ /* 0x000fc60008000000 */
[----:B------:R3:W-:Y:S01]  /*59f00*/  STL.64 [R1+0x758], R24 ;  /* 0x0007581801007387 */ /* 0x0007e20000100a00 */
[----:B------:R-:W-:Y:S01]  /*59f10*/  IMAD.X R29, R6, 0x1, R71, P3 ;  /* 0x00000001061d7824 */ /* 0x000fe200018e0647 */
[----:B----4-:R-:W-:-:S04]  /*59f20*/  IADD3 R26, P6, PT, R5, R68, RZ ;  /* 0x00000044051a7210 */ /* 0x010fc80007fde0ff */
[----:B------:R4:W-:Y:S01]  /*59f30*/  STL.64 [R1+0x750], R28 ;  /* 0x0007501c01007387 */ /* 0x0009e20000100a00 */
[C---:B------:R-:W-:Y:S01]  /*59f40*/  IMAD.X R27, R6.reuse, 0x1, R72, P6 ;  /* 0x00000001061b7824 */ /* 0x040fe200030e0648 */
[----:B---3--:R-:W-:Y:S02]  /*59f50*/  IADD3 R24, P5, PT, R5, R70, RZ ;  /* 0x0000004605187210 */ /* 0x008fe40007fbe0ff */
[----:B------:R-:W-:Y:S02]  /*59f60*/  SHF.R.S32.HI R5, RZ, 0x1f, R4 ;  /* 0x0000001fff057819 */ /* 0x000fe40000011404 */
[----:B------:R3:W-:Y:S01]  /*59f70*/  STL.64 [R1+0x748], R26 ;  /* 0x0007481a01007387 */ /* 0x0007e20000100a00 */
[----:B------:R-:W-:Y:S01]  /*59f80*/  IMAD.X R25, R6, 0x1, R69, P5 ;  /* 0x0000000106197824 */ /* 0x000fe200028e0645 */
[----:B----4-:R-:W-:-:S04]  /*59f90*/  IADD3 R28, P3, PT, R4, R2, RZ ;  /* 0x00000002041c7210 */ /* 0x010fc80007f7e0ff */
[----:B------:R4:W-:Y:S01]  /*59fa0*/  STL.64 [R1+0x740], R24 ;  /* 0x0007401801007387 */ /* 0x0009e20000100a00 */
[C---:B------:R-:W-:Y:S01]  /*59fb0*/  IMAD.X R29, R5.reuse, 0x1, R0, P3 ;  /* 0x00000001051d7824 */ /* 0x040fe200018e0600 */
[C---:B------:R-:W-:Y:S02]  /*59fc0*/  IADD3 R6, P3, PT, R4.reuse, R70, RZ ;  /* 0x0000004604067210 */ /* 0x040fe40007f7e0ff */
[C---:B---3--:R-:W-:Y:S01]  /*59fd0*/  IADD3 R26, P5, PT, R4.reuse, R3, RZ ;  /* 0x00000003041a7210 */ /* 0x048fe20007fbe0ff */
[C---:B------:R-:W-:Y:S02]  /*59fe0*/  VIADD R73, R4.reuse, UR20 ;  /* 0x0000001404497c36 */ /* 0x040fe40008000000 */
[C---:B------:R-:W-:Y:S02]  /*59ff0*/  IMAD.X R7, R5.reuse, 0x1, R69, P3 ;  /* 0x0000000105077824 */ /* 0x040fe400018e0645 */
[----:B------:R-:W-:Y:S01]  /*5a000*/  IMAD.X R27, R5, 0x1, R71, P5 ;  /* 0x00000001051b7824 */ /* 0x000fe200028e0647 */
[----:B----4-:R-:W-:Y:S01]  /*5a010*/  IADD3 R24, P6, PT, R4, R68, RZ ;  /* 0x0000004404187210 */ /* 0x010fe20007fde0ff */
[----:B------:R-:W-:Y:S01]  /*5a020*/  STL.64 [R1+0x738], R28 ;  /* 0x0007381c01007387 */ /* 0x000fe20000100a00 */
[----:B------:R-:W-:-:S03]  /*5a030*/  SHF.R.S32.HI R4, RZ, 0x1f, R73 ;  /* 0x0000001fff047819 */ /* 0x000fc60000011449 */
[----:B------:R-:W-:Y:S01]  /*5a040*/  IMAD.X R25, R5, 0x1, R72, P6 ;  /* 0x0000000105197824 */ /* 0x000fe200030e0648 */
[----:B------:R3:W-:Y:S04]  /*5a050*/  STL.64 [R1+0x730], R26 ;  /* 0x0007301a01007387 */ /* 0x0007e80000100a00 */
[----:B------:R4:W-:Y:S04]  /*5a060*/  STL.64 [R1+0x720], R6 ;  /* 0x0007200601007387 */ /* 0x0009e80000100a00 */
[----:B------:R5:W-:Y:S01]  /*5a070*/  STL.64 [R1+0x728], R24 ;  /* 0x0007281801007387 */ /* 0x000be20000100a00 */
[----:B---3--:R-:W-:-:S03]  /*5a080*/  IADD3 R26, P6, PT, R73, R2, RZ ;  /* 0x00000002491a7210 */ /* 0x008fc60007fde0ff */
[----:B----4-:R-:W3:Y:S02]  /*5a090*/  LDL R6, [R1+0x700] ;  /* 0x0007000001067983 */ /* 0x010ee40000100800 */
[----:B------:R-:W-:Y:S01]  /*5a0a0*/  IMAD.X R27, R4, 0x1, R0, P6 ;  /* 0x00000001041b7824 */ /* 0x000fe200030e0600 */
[----:B-----5:R-:W-:-:S04]  /*5a0b0*/  IADD3 R24, P5, PT, R73, R3, RZ ;  /* 0x0000000349187210 */ /* 0x020fc80007fbe0ff */
[----:B------:R-:W-:Y:S01]  /*5a0c0*/  STL.64 [R1+0x718], R26 ;  /* 0x0007181a01007387 */ /* 0x000fe20000100a00 */
[----:B------:R-:W-:-:S03]  /*5a0d0*/  IMAD.X R25, R4, 0x1, R71, P5 ;  /* 0x0000000104197824 */ /* 0x000fc600028e0647 */
        /* <DEDUP_REMOVED lines=19> */
[----:B------:R-:W-:Y:S01]  /*5a210*/  STL.64 [R1+0x1e70], R16 ;  /* 0x001e701001007387 */ /* 0x000fe20000100a00 */
[----:B------:R-:W-:-:S03]  /*5a220*/  IADD3 R92, P3, PT, R73, R68, RZ ;  /* 0x00000044495c7210 */ /* 0x000fc60007f7e0ff */
[----:B------:R-:W-:Y:S01]  /*5a230*/  STL.64 [R1+0x1e68], R14 ;  /* 0x001e680e01007387 */ /* 0x000fe20000100a00 */
[----:B------:R-:W-:-:S03]  /*5a240*/  IADD3 R90, P5, PT, R73, R70, RZ ;  /* 0x00000046495a7210 */ /* 0x000fc60007fbe0ff */
[----:B------:R-:W-:Y:S04]  /*5a250*/  STL.64 [R1+0x1e60], R12 ;  /* 0x001e600c01007387 */ /* 0x000fe80000100a00 */
[----:B------:R-:W-:Y:S04]  /*5a260*/  STL.64 [R1+0x1e58], R10 ;  /* 0x001e580a01007387 */ /* 0x000fe80000100a00 */
[----:B------:R4:W-:Y:S01]  /*5a270*/  STL [R1+0x1e50], R9 ;  /* 0x001e500901007387 */ /* 0x0009e20000100800 */
[----:B------:R-:W-:-:S03]  /*5a280*/  IMAD.X R93, R4, 0x1, R72, P3 ;  /* 0x00000001045d7824 */ /* 0x000fc600018e0648 */
[----:B------:R-:W-:Y:S04]  /*5a290*/  STL [R1+0x1db0], R92 ;  /* 0x001db05c01007387 */ /* 0x000fe80000100800 */
[----:B------:R-:W-:Y:S04]  /*5a2a0*/  STL [R1+0x1dac], R93 ;  /* 0x001dac5d01007387 */ /* 0x000fe80000100800 */
[----:B------:R-:W5:Y:S01]  /*5a2b0*/  LDL.LU R7, [R1+0x60] ;  /* 0x0000600001077983 */ /* 0x000f620000300800 */
[----:B--2---:R-:W-:Y:S01]  /*5a2c0*/  ISETP.GE.AND P6, PT, R8, UR9, PT ;  /* 0x0000000908007c0c */ /* 0x004fe2000bfc6270 */
[----:B------:R-:W2:Y:S01]  /*5a2d0*/  LDCU.64 UR8, c[0x0][0x398] ;  /* 0x00007300ff0877ac */ /* 0x000ea20008000a00 */
[----:B----4-:R-:W4:Y:S02]  /*5a2e0*/  LDTM.x64 R8, tmem[UR7+0xc0] ;  /* 0x0000c007000879ee */ /* 0x010f240008340000 */
[----:B----4-:R-:W-:Y:S04]  /*5a2f0*/  STL.64 [R1+0x300], R8 ;  /* 0x0003000801007387 */ /* 0x010fe80000100a00 */
        /* <DEDUP_REMOVED lines=30> */
[----:B------:R4:W-:Y:S02]  /*5a4e0*/  STL.64 [R1+0x3f8], R70 ;  /* 0x0003f84601007387 */ /* 0x0009e40000100a00 */
[----:B----4-:R-:W4:Y:S02]  /*5a4f0*/  LDTM.x64 R8, tmem[UR7+0x100] ;  /* 0x00010007000879ee */ /* 0x010f240008340000 */
[----:B----4-:R-:W-:Y:S04]  /*5a500*/  STL [R1+0x20c], R11 ;  /* 0x00020c0b01007387 */ /* 0x010fe80000100800 */
        /* <DEDUP_REMOVED lines=30> */
[----:B----4-:R-:W4:Y:S04]  /*5a6f0*/  LDL.LU.64 R70, [R1+0x1f00] ;  /* 0x001f000001467983 */ /* 0x010f280000300a00 */
[----:B------:R-:W2:Y:S04]  /*5a700*/  LDL.LU.64 R68, [R1+0x1ef8] ;  /* 0x001ef80001447983 */ /* 0x000ea80000300a00 */
[----:B------:R-:W4:Y:S04]  /*5a710*/  LDL.LU.64 R66, [R1+0x1ef0] ;  /* 0x001ef00001427983 */ /* 0x000f280000300a00 */
        /* <DEDUP_REMOVED lines=13> */
[----:B------:R-:W4:Y:S01]  /*5a7f0*/  LDL.LU.64 R20, [R1+0x1e80] ;  /* 0x001e800001147983 */ /* 0x000f220000300a00 */
[----:B------:R-:W-:-:S03]  /*5a800*/  IMAD.MOV.U32 R41, RZ, RZ, R10 ;  /* 0x000000ffff297224 */ /* 0x000fc600078e000a */
[----:B------:R-:W4:Y:S01]  /*5a810*/  LDL.LU.64 R18, [R1+0x1e78] ;  /* 0x001e780001127983 */ /* 0x000f220000300a00 */
[----:B------:R-:W-:-:S03]  /*5a820*/  IMAD.MOV.U32 R5, RZ, RZ, R9 ;  /* 0x000000ffff057224 */ /* 0x000fc600078e0009 */
[----:B------:R-:W4:Y:S04]  /*5a830*/  LDL.LU.64 R16, [R1+0x1e70] ;  /* 0x001e700001107983 */ /* 0x000f280000300a00 */
[----:B------:R-:W4:Y:S04]  /*5a840*/  LDL.LU.64 R14, [R1+0x1e68] ;  /* 0x001e6800010e7983 */ /* 0x000f280000300a00 */
[----:B------:R-:W4:Y:S04]  /*5a850*/  LDL.LU.64 R12, [R1+0x1e60] ;  /* 0x001e6000010c7983 */ /* 0x000f280000300a00 */
[----:B------:R-:W4:Y:S04]  /*5a860*/  LDL.LU.64 R10, [R1+0x1e58] ;  /* 0x001e5800010a7983 */ /* 0x000f280000300a00 */
        /* <DEDUP_REMOVED lines=17> */
[----:B------:R-:W4:Y:S01]  /*5a980*/  LDL.LU R24, [R1+0x24c] ;  /* 0x00024c0001187983 */ /* 0x000f220000300800 */
[----:B---3--:R-:W-:Y:S01]  /*5a990*/  ISETP.GE.AND P3, PT, R6, UR18, PT ;  /* 0x0000001206007c0c */ /* 0x008fe2000bf66270 */
[----:B------:R-:W-:-:S02]  /*5a9a0*/  IMAD.MOV.U32 R6, RZ, RZ, R8 ;  /* 0x000000ffff067224 */ /* 0x000fc400078e0008 */
[----:B------:R-:W-:Y:S01]  /*5a9b0*/  STL [R1+0x1db4], R90 ;  /* 0x001db45a01007387 */ /* 0x000fe20000100800 */
[C---:B-----5:R-:W-:Y:S01]  /*5a9c0*/  ISETP.LT.AND P3, PT, R7.reuse, UR27, !P3 ;  /* 0x0000001b07007c0c */ /* 0x060fe2000df61270 */
[----:B--2---:R-:W-:Y:S01]  /*5a9d0*/  IMAD.X R91, R4, 0x1, R69, P5 ;  /* 0x00000001045b7824 */ /* 0x004fe200028e0645 */
[----:B------:R-:W-:Y:S01]  /*5a9e0*/  ISETP.GE.AND P5, PT, R7, UR19, PT ;  /* 0x0000001307007c0c */ /* 0x000fe2000bfa6270 */
[----:B------:R-:W2:Y:S01]  /*5a9f0*/  LDCU.64 UR18, c[0x0][0x398] ;  /* 0x00007300ff1277ac */ /* 0x000ea20008000a00 */
[----:B----4-:R-:W-:Y:S02]  /*5aa00*/  F2FP.SATFINITE.E5M2.F32.PACK_AB_MERGE_C R4, R65, R66, RZ ;  /* 0x000000424104723e */ /* 0x010fe400048060ff */
[----:B------:R-:W-:Y:S01]  /*5aa10*/  STL [R1+0x1da8], R91 ;  /* 0x001da85b01007387 */ /* 0x000fe20000100800 */
[----:B------:R-:W-:-:S03]  /*5aa20*/  F2FP.SATFINITE.E5M2.F32.PACK_AB_MERGE_C R8, R63, R64, RZ ;  /* 0x000000403f08723e */ /* 0x000fc600048060ff */
[----:B------:R3:W-:Y:S01]  /*5aa30*/  STL [R1+0x604], R4 ;  /* 0x0006040401007387 */ /* 0x0007e20000100800 */
[----:B------:R-:W-:-:S03]  /*5aa40*/  F2FP.SATFINITE.E5M2.F32.PACK_AB_MERGE_C R7, R61, R62, RZ ;  /* 0x0000003e3d07723e */ /* 0x000fc600048060ff */
[----:B------:R4:W-:Y:S01]  /*5aa50*/  STL [R1+0x608], R8 ;  /* 0x0006080801007387 */ /* 0x0009e20000100800 */
[----:B---3--:R-:W-:-:S03]  /*5aa60*/  F2FP.SATFINITE.E5M2.F32.PACK_AB_MERGE_C R4, R59, R60, RZ ;  /* 0x0000003c3b04723e */ /* 0x008fc600048060ff */
[----:B------:R3:W-:Y:S01]  /*5aa70*/  STL [R1+0x60c], R7 ;  /* 0x00060c0701007387 */ /* 0x0007e20000100800 */
[----:B----4-:R-:W-:-:S03]  /*5aa80*/  F2FP.SATFINITE.E5M2.F32.PACK_AB_MERGE_C R8, R57, R58, RZ ;  /* 0x0000003a3908723e */ /* 0x010fc600048060ff */
[----:B------:R4:W-:Y:S01]  /*5aa90*/  STL [R1+0x610], R4 ;  /* 0x0006100401007387 */ /* 0x0009e20000100800 */
[----:B---3--:R-:W-:Y:S02]  /*5aaa0*/  F2FP.SATFINITE.E5M2.F32.PACK_AB_MERGE_C R7, R55, R56, RZ ;  /* 0x000000383707723e */ /* 0x008fe400048060ff */
[----:B------:R-:W-:Y:S02]  /*5aab0*/  F2FP.SATFINITE.E5M2.F32.PACK_AB_MERGE_C R92, R51, R52, RZ ;  /* 0x00000034335c723e */ /* 0x000fe400048060ff */
[----:B----4-:R-:W-:Y:S01]  /*5aac0*/  F2FP.SATFINITE.E5M2.F32.PACK_AB_MERGE_C R4, R53, R54, RZ ;  /* 0x000000363504723e */ /* 0x010fe200048060ff */
[----:B------:R-:W-:Y:S01]  /*5aad0*/  STL [R1+0x614], R8 ;  /* 0x0006140801007387 */ /* 0x000fe20000100800 */
[----:B------:R-:W-:-:S03]  /*5aae0*/  F2FP.SATFINITE.E5M2.F32.PACK_AB_MERGE_C R80, R67, R80, RZ ;  /* 0x000000504350723e */ /* 0x000fc600048060ff */
[----:B------:R3:W-:Y:S04]  /*5aaf0*/  STL [R1+0x618], R7 ;  /* 0x0006180701007387 */ /* 0x0007e80000100800 */
[----:B------:R-:W-:Y:S01]  /*5ab00*/  STL [R1+0x1db8], R92 ;  /* 0x001db85c01007387 */ /* 0x000fe20000100800 */
[----:B------:R-:W-:-:S03]  /*5ab10*/  F2FP.SATFINITE.E5M2.F32.PACK_AB_MERGE_C R81, R45, R46, RZ ;  /* 0x0000002e2d51723e */ /* 0x000fc600048060ff */
[----:B------:R4:W-:Y:S01]  /*5ab20*/  STL [R1+0x61c], R4 ;  /* 0x00061c0401007387 */ /* 0x0009e20000100800 */
[----:B---3--:R-:W-:-:S05]  /*5ab30*/  F2FP.SATFINITE.E5M2.F32.PACK_AB_MERGE_C R7, R49, R50, RZ ;  /* 0x000000323107723e */ /* 0x008fca00048060ff */
[----:B------:R-:W-:Y:S01]  /*5ab40*/  STL [R1+0x624], R7 ;  /* 0x0006240701007387 */ /* 0x000fe20000100800 */
[----:B----4-:R-:W-:-:S03]  /*5ab50*/  F2FP.SATFINITE.E5M2.F32.PACK_AB_MERGE_C R4, R47, R48, RZ ;  /* 0x000000302f04723e */ /* 0x010fc600048060ff */
[----:B------:R-:W-:Y:S04]  /*5ab60*/  STL.64 [R1+0x1e48], R80 ;  /* 0x001e485001007387 */ /* 0x000fe80000100a00 */
[----:B------:R3:W-:Y:S04]  /*5ab70*/  STL [R1+0x628], R4 ;  /* 0x0006280401007387 */ /* 0x0007e80000100800 */
        /* <DEDUP_REMOVED lines=8> */
[----:B---3--:R-:W-:-:S03]  /*5ac00*/  F2FP.SATFINITE.E5M2.F32.PACK_AB_MERGE_C R4, R43, R44, RZ ;  /* 0x0000002c2b04723e */ /* 0x008fc600048060ff */
[----:B------:R-:W-:Y:S01]  /*5ac10*/  STL.64 [R1+0x1e00], R36 ;  /* 0x001e002401007387 */ /* 0x000fe20000100a00 */
[----:B------:R-:W-:-:S03]  /*5ac20*/  F2FP.SATFINITE.E5M2.F32.PACK_AB_MERGE_C R8, R23, R42, RZ ;  /* 0x0000002a1708723e */ /* 0x000fc600048060ff */
[----:B------:R-:W-:Y:S04]  /*5ac30*/  STL.64 [R1+0x1df8], R34 ;  /* 0x001df82201007387 */ /* 0x000fe80000100a00 */
[----:B------:R-:W-:Y:S04]  /*5ac40*/  STL.64 [R1+0x1df0], R32 ;  /* 0x001df02001007387 */ /* 0x000fe80000100a00 */
[----:B------:R-:W-:Y:S01]  /*5ac50*/  STL.64 [R1+0x1de8], R30 ;  /* 0x001de81e01007387 */ /* 0x000fe20000100a00 */
[----:B------:R-:W-:-:S03]  /*5ac60*/  F2FP.SATFINITE.E5M2.F32.PACK_AB_MERGE_C R7, R21, R22, RZ ;  /* 0x000000161507723e */ /* 0x000fc600048060ff */
[----:B------:R3:W-:Y:S02]  /*5ac70*/  STL.64 [R1+0x1de0], R28 ;  /* 0x001de01c01007387 */ /* 0x0007e40000100a00 */
[----:B---3--:R-:W3:Y:S02]  /*5ac80*/  LDTM.x64 R28, tmem[UR7+0x140] ;  /* 0x00014007001c79ee */ /* 0x008ee40008340000 */
[----:B------:R-:W-:Y:S04]  /*5ac90*/  STL.64 [R1+0x1dd8], R26 ;  /* 0x001dd81a01007387 */ /* 0x000fe80000100a00 */
[----:B------:R-:W-:Y:S04]  /*5aca0*/  STL.64 [R1+0x1dd0], R24 ;  /* 0x001dd01801007387 */ /* 0x000fe80000100a00 */
[----:B------:R4:W-:Y:S01]  /*5acb0*/  STL [R1+0x404], R4 ;  /* 0x0004040401007387 */ /* 0x0009e20000100800 */
[----:B------:R-:W-:-:S03]  /*5acc0*/  F2FP.SATFINITE.E5M2.F32.PACK_AB_MERGE_C R93, R11, R12, RZ ;  /* 0x0000000c0b5d723e */ /* 0x000fc600048060ff */
[----:B------:R5:W-:Y:S01]  /*5acd0*/  STL [R1+0x408], R8 ;  /* 0x0004080801007387 */ /* 0x000be20000100800 */
[----:B----4-:R-:W-:-:S03]  /*5ace0*/  F2FP.SATFINITE.E5M2.F32.PACK_AB_MERGE_C R4, R19, R20, RZ ;  /* 0x000000141304723e */ /* 0x010fc600048060ff */
[----:B------:R4:W-:Y:S01]  /*5acf0*/  STL [R1+0x40c], R7 ;  /* 0x00040c0701007387 */ /* 0x0009e20000100800 */
[----:B-----5:R-:W-:-:S03]  /*5ad00*/  F2FP.SATFINITE.E5M2.F32.PACK_AB_MERGE_C R8, R17, R18, RZ ;  /* 0x000000121108723e */ /* 0x020fc600048060ff */
[----:B------:R5:W-:Y:S01]  /*5ad10*/  STL [R1+0x410], R4 ;  /* 0x0004100401007387 */ /* 0x000be20000100800 */
[----:B----4-:R-:W-:-:S03]  /*5ad20*/  F2FP.SATFINITE.E5M2.F32.PACK_AB_MERGE_C R7, R15, R16, RZ ;  /* 0x000000100f07723e */ /* 0x010fc600048060ff */
[----:B------:R-:W-:Y:S01]  /*5ad30*/  STL [R1+0x414], R8 ;  /* 0x0004140801007387 */ /* 0x000fe20000100800 */
[----:B-----5:R-:W-:-:S03]  /*5ad40*/  F2FP.SATFINITE.E5M2.F32.PACK_AB_MERGE_C R4, R13, R14, RZ ;  /* 0x0000000e0d04723e */ /* 0x020fc600048060ff */
[----:B------:R4:W-:Y:S04]  /*5ad50*/  STL [R1+0x418], R7 ;  /* 0x0004180701007387 */ /* 0x0009e80000100800 */
[----:B------:R-:W-:Y:S04]  /*5ad60*/  STL [R1+0x1dbc], R93 ;  /* 0x001dbc5d01007387 */ /* 0x000fe80000100800 */
[----:B------:R5:W-:Y:S01]  /*5ad70*/  STL [R1+0x41c], R4 ;  /* 0x00041c0401007387 */ /* 0x000be20000100800 */
[----:B----4-:R-:W-:-:S05]  /*5ad80*/  F2FP.SATFINITE.E5M2.F32.PACK_AB_MERGE_C R7, R9, R10, RZ ;  /* 0x0000000a0907723e */ /* 0x010fca00048060ff */
[----:B------:R-:W-:Y:S01]  /*5ad90*/  STL [R1+0x424], R7 ;  /* 0x0004240701007387 */ /* 0x000fe20000100800 */
[----:B-----5:R-:W-:-:S03]  /*5ada0*/  F2FP.SATFINITE.E5M2.F32.PACK_AB_MERGE_C R4, R5, R6, RZ ;  /* 0x000000060504723e */ /* 0x020fc600048060ff */
[----:B---3--:R-:W-:Y:S04]  /*5adb0*/  STL.64 [R1+0x100], R28 ;  /* 0x0001001c01007387 */ /* 0x008fe80000100a00 */
        /* <DEDUP_REMOVED lines=30> */
[----:B---3--:R-:W3:Y:S02]  /*5afa0*/  LDTM.x64 R24, tmem[UR7+0x180] ;  /* 0x00018007001879ee */ /* 0x008ee40008340000 */
[----:B------:R-:W-:Y:S04]  /*5afb0*/  STL.64 [R1+0x1f0], R88 ;  /* 0x0001f05801007387 */ /* 0x000fe80000100a00 */
[----:B------:R-:W-:Y:S04]  /*5afc0*/  STL.64 [R1+0x1f8], R90 ;  /* 0x0001f85a01007387 */ /* 0x000fe80000100a00 */
[----:B---3--:R-:W-:Y:S04]  /*5afd0*/  STL.64 [R1+0x50], R44 ;  /* 0x0000502c01007387 */ /* 0x008fe80000100a00 */
        /* <DEDUP_REMOVED lines=18> */
[----:B------:R4:W-:Y:S04]  /*5b100*/  STL.64 [R1+0xe8], R82 ;  /* 0x0000e85201007387 */ /* 0x0009e80000100a00 */
[----:B------:R-:W-:Y:S04]  /*5b110*/  STL.64 [R1+0xf0], R84 ;  /* 0x0000f05401007387 */ /* 0x000fe80000100a00 */
[----:B------:R-:W-:Y:S04]  /*5b120*/  STL.64 [R1+0xf8], R86 ;  /* 0x0000f85601007387 */ /* 0x000fe80000100a00 */
[----:B---3--:R-:W3:Y:S04]  /*5b130*/  LDL.LU.64 R80, [R1+0x1e48] ;  /* 0x001e480001507983 */ /* 0x008ee80000300a00 */
[----:B------:R-:W3:Y:S04]  /*5b140*/  LDL.LU.64 R78, [R1+0x1e40] ;  /* 0x001e4000014e7983 */ /* 0x000ee80000300a00 */
[----:B------:R-:W5:Y:S01]  /*5b150*/  LDL.LU.64 R76, [R1+0x1e38] ;  /* 0x001e3800014c7983 */ /* 0x000f620000300a00 */
[----:B------:R-:W-:-:S03]  /*5b160*/  IMAD.MOV.U32 R7, RZ, RZ, R40 ;  /* 0x000000ffff077224 */ /* 0x000fc600078e0028 */
[----:B------:R-:W2:Y:S01]  /*5b170*/  LDL.LU.64 R74, [R1+0x1e30] ;  /* 0x001e3000014a7983 */ /* 0x000ea20000300a00 */
[----:B------:R-:W-:-:S03]  /*5b180*/  IMAD.MOV.U32 R6, RZ, RZ, R41 ;  /* 0x000000ffff067224 */ /* 0x000fc600078e0029 */
[----:B------:R-:W2:Y:S01]  /*5b190*/  LDL.LU.64 R72, [R1+0x1e28] ;  /* 0x001e280001487983 */ /* 0x000ea20000300a00 */
[----:B------:R-:W-:-:S03]  /*5b1a0*/  IMAD.MOV.U32 R9, RZ, RZ, R38 ;  /* 0x000000ffff097224 */ /* 0x000fc600078e0026 */
[----:B------:R-:W2:Y:S01]  /*5b1b0*/  LDL.LU.64 R70, [R1+0x1e20] ;  /* 0x001e200001467983 */ /* 0x000ea20000300a00 */
[----:B------:R-:W-:-:S03]  /*5b1c0*/  IMAD.MOV.U32 R8, RZ, RZ, R39 ;  /* 0x000000ffff087224 */ /* 0x000fc600078e0027 */
[----:B------:R-:W2:Y:S01]  /*5b1d0*/  LDL.LU.64 R68, [R1+0x1e18] ;  /* 0x001e180001447983 */ /* 0x000ea20000300a00 */
[----:B------:R-:W-:Y:S02]  /*5b1e0*/  IMAD.MOV.U32 R11, RZ, RZ, R36 ;  /* 0x000000ffff0b7224 */ /* 0x000fe400078e0024 */
[----:B------:R-:W-:Y:S01]  /*5b1f0*/  IMAD.MOV.U32 R10, RZ, RZ, R37 ;  /* 0x000000ffff0a7224 */ /* 0x000fe200078e0025 */
[----:B------:R-:W2:Y:S01]  /*5b200*/  LDL.LU.64 R40, [R1+0x1e10] ;  /* 0x001e100001287983 */ /* 0x000ea20000300a00 */
[----:B------:R-:W-:Y:S02]  /*5b210*/  IMAD.MOV.U32 R13, RZ, RZ, R34 ;  /* 0x000000ffff0d7224 */ /* 0x000fe400078e0022 */
[----:B------:R-:W-:Y:S01]  /*5b220*/  IMAD.MOV.U32 R12, RZ, RZ, R35 ;  /* 0x000000ffff0c7224 */ /* 0x000fe200078e0023 */
[----:B------:R-:W3:Y:S01]  /*5b230*/  LDL.LU.64 R38, [R1+0x1e08] ;  /* 0x001e080001267983 */ /* 0x000ee20000300a00 */
[----:B------:R-:W-:Y:S02]  /*5b240*/  IMAD.MOV.U32 R15, RZ, RZ, R32 ;  /* 0x000000ffff0f7224 */ /* 0x000fe400078e0020 */
[----:B------:R-:W-:Y:S01]  /*5b250*/  IMAD.MOV.U32 R14, RZ, RZ, R33 ;  /* 0x000000ffff0e7224 */ /* 0x000fe200078e0021 */
[----:B------:R-:W5:Y:S01]  /*5b260*/  LDL.LU.64 R36, [R1+0x1e00] ;  /* 0x001e000001247983 */ /* 0x000f620000300a00 */
[----:B------:R-:W-:-:S02]  /*5b270*/  IMAD.MOV.U32 R17, RZ, RZ, R30 ;  /* 0x000000ffff117224 */ /* 0x000fc400078e001e */
[----:B------:R-:W-:Y:S01]  /*5b280*/  IMAD.MOV.U32 R16, RZ, RZ, R31 ;  /* 0x000000ffff107224 */ /* 0x000fe200078e001f */
[----:B------:R-:W5:Y:S01]  /*5b290*/  LDL.LU.64 R34, [R1+0x1df8] ;  /* 0x001df80001227983 */ /* 0x000f620000300a00 */
[----:B------:R-:W-:Y:S02]  /*5b2a0*/  IMAD.MOV.U32 R19, RZ, RZ, R28 ;  /* 0x000000ffff137224 */ /* 0x000fe400078e001c */
[----:B------:R-:W-:Y:S01]  /*5b2b0*/  IMAD.MOV.U32 R18, RZ, RZ, R29 ;  /* 0x000000ffff127224 */ /* 0x000fe200078e001d */
[----:B------:R-:W5:Y:S01]  /*5b2c0*/  LDL.LU.64 R32, [R1+0x1df0] ;  /* 0x001df00001207983 */ /* 0x000f620000300a00 */
[----:B------:R-:W-:-:S03]  /*5b2d0*/  IMAD.MOV.U32 R21, RZ, RZ, R26 ;  /* 0x000000ffff157224 */ /* 0x000fc600078e001a */
[----:B------:R-:W5:Y:S01]  /*5b2e0*/  LDL.LU.64 R30, [R1+0x1de8] ;  /* 0x001de800011e7983 */ /* 0x000f620000300a00 */
[----:B------:R-:W-:-:S03]  /*5b2f0*/  IMAD.MOV.U32 R20, RZ, RZ, R27 ;  /* 0x000000ffff147224 */ /* 0x000fc600078e001b */
[----:B------:R-:W5:Y:S01]  /*5b300*/  LDL.LU.64 R28, [R1+0x1de0] ;  /* 0x001de000011c7983 */ /* 0x000f620000300a00 */
[----:B------:R-:W-:Y:S02]  /*5b310*/  IMAD.MOV.U32 R23, RZ, RZ, R24 ;  /* 0x000000ffff177224 */ /* 0x000fe400078e0018 */
[----:B------:R-:W-:Y:S01]  /*5b320*/  IMAD.MOV.U32 R22, RZ, RZ, R25 ;  /* 0x000000ffff167224 */ /* 0x000fe200078e0019 */
[----:B------:R-:W5:Y:S04]  /*5b330*/  LDL.LU.64 R26, [R1+0x1dd8] ;  /* 0x001dd800011a7983 */ /* 0x000f680000300a00 */
[----:B------:R-:W5:Y:S01]  /*5b340*/  LDL.LU.64 R24, [R1+0x1dd0] ;  /* 0x001dd00001187983 */ /* 0x000f620000300a00 */
[----:B------:R-:W-:Y:S02]  /*5b350*/  F2FP.SATFINITE.E5M2.F32.PACK_AB_MERGE_C R22, R22, R23, RZ ;  /* 0x000000171616723e */ /* 0x000fe400048060ff */
[----:B------:R-:W-:-:S02]  /*5b360*/  F2FP.SATFINITE.E5M2.F32.PACK_AB_MERGE_C R20, R20, R21, RZ ;  /* 0x000000151414723e */ /* 0x000fc400048060ff */
[----:B------:R-:W-:Y:S02]  /*5b370*/  F2FP.SATFINITE.E5M2.F32.PACK_AB_MERGE_C R18, R18, R19, RZ ;  /* 0x000000131212723e */ /* 0x000fe400048060ff */
[----:B------:R-:W-:Y:S01]  /*5b380*/  F2FP.SATFINITE.E5M2.F32.PACK_AB_MERGE_C R16, R16, R17, RZ ;  /* 0x000000111010723e */ /* 0x000fe200048060ff */
[----:B------:R-:W-:Y:S01]  /*5b390*/  IMAD.MOV.U32 R5, RZ, RZ, R42 ;  /* 0x000000ffff057224 */ /* 0x000fe200078e002a */
[----:B------:R-:W-:Y:S01]  /*5b3a0*/  F2FP.SATFINITE.E5M2.F32.PACK_AB_MERGE_C R6, R6, R7, RZ ;  /* 0x000000070606723e */ /* 0x000fe200048060ff */
[----:B------:R-:W-:Y:S01]  /*5b3b0*/  IMAD.MOV.U32 R4, RZ, RZ, R43 ;  /* 0x000000ffff047224 */ /* 0x000fe200078e002b */
[----:B------:R-:W-:Y:S02]  /*5b3c0*/  F2FP.SATFINITE.E5M2.F32.PACK_AB_MERGE_C R93, R10, R11, RZ ;  /* 0x0000000b0a5d723e */ /* 0x000fe400048060ff */
[----:B------:R-:W-:Y:S02]  /*5b3d0*/  F2FP.SATFINITE.E5M2.F32.PACK_AB_MERGE_C R90, R8, R9, RZ ;  /* 0x00000009085a723e */ /* 0x000fe400048060ff */
[----:B----4-:R-:W-:-:S02]  /*5b3e0*/  F2FP.SATFINITE.E5M2.F32.PACK_AB_MERGE_C R83, R4, R5, RZ ;  /* 0x000000050453723e */ /* 0x010fc400048060ff */
[----:B--2---:R-:W-:Y:S02]  /*5b3f0*/  F2FP.SATFINITE.E5M2.F32.PACK_AB_MERGE_C R40, R40, R41, RZ ;  /* 0x000000292828723e */ /* 0x004fe400048060ff */
[----:B---3--:R-:W-:-:S03]  /*5b400*/  F2FP.SATFINITE.E5M2.F32.PACK_AB_MERGE_C R38, R38, R39, RZ ;  /* 0x000000272626723e */ /* 0x008fc600048060ff */
[----:B------:R-:W-:Y:S01]  /*5b410*/  STL [R1+0x204], R40 ;  /* 0x0002042801007387 */ /* 0x000fe20000100800 */
[----:B-----5:R-:W-:-:S03]  /*5b420*/  F2FP.SATFINITE.E5M2.F32.PACK_AB_MERGE_C R36, R36, R37, RZ ;  /* 0x000000252424723e */ /* 0x020fc600048060ff */
[----:B------:R-:W-:Y:S01]  /*5b430*/  STL [R1+0x208], R38 ;  /* 0x0002082601007387 */ /* 0x000fe20000100800 */
[----:B------:R-:W-:-:S03]  /*5b440*/  F2FP.SATFINITE.E5M2.F32.PACK_AB_MERGE_C R34, R34, R35, RZ ;  /* 0x000000232222723e */ /* 0x000fc600048060ff */
[----:B------:R-:W-:Y:S01]  /*5b450*/  STL [R1+0x20c], R36 ;  /* 0x00020c2401007387 */ /* 0x000fe20000100800 */
[----:B------:R-:W-:-:S03]  /*5b460*/  F2FP.SATFINITE.E5M2.F32.PACK_AB_MERGE_C R32, R32, R33, RZ ;  /* 0x000000212020723e */ /* 0x000fc600048060ff */
[----:B------:R-:W-:Y:S01]  /*5b470*/  STL [R1+0x210], R34 ;  /* 0x0002102201007387 */ /* 0x000fe20000100800 */
[----:B------:R-:W-:Y:S02]  /*5b480*/  F2FP.SATFINITE.E5M2.F32.PACK_AB_MERGE_C R30, R30, R31, RZ ;  /* 0x0000001f1e1e723e */ /* 0x000fe400048060ff */
[----:B------:R-:W-:Y:S01]  /*5b490*/  F2FP.SATFINITE.E5M2.F32.PACK_AB_MERGE_C R92, R28, R29, RZ ;  /* 0x0000001d1c5c723e */ /* 0x000fe200048060ff */
[----:B------:R-:W-:Y:S01]  /*5b4a0*/  STL [R1+0x214], R32 ;  /* 0x0002142001007387 */ /* 0x000fe20000100800 */
[----:B------:R-:W-:-:S03]  /*5b4b0*/  F2FP.SATFINITE.E5M2.F32.PACK_AB_MERGE_C R91, R26, R27, RZ ;  /* 0x0000001b1a5b723e */ /* 0x000fc600048060ff */
[----:B------:R-:W-:Y:S01]  /*5b4c0*/  STL [R1+0x1dc0], R92 ;  /* 0x001dc05c01007387 */ /* 0x000fe20000100800 */
[----:B------:R-:W-:-:S03]  /*5b4d0*/  F2FP.SATFINITE.E5M2.F32.PACK_AB_MERGE_C R24, R24, R25, RZ ;  /* 0x000000191818723e */ /* 0x000fc600048060ff */
[----:B------:R-:W-:Y:S04]  /*5b4e0*/  STL [R1+0x218], R30 ;  /* 0x0002181e01007387 */ /* 0x000fe80000100800 */
[----:B------:R2:W-:Y:S04]  /*5b4f0*/  STL [R1+0x1dc4], R91 ;  /* 0x001dc45b01007387 */ /* 0x0005e80000100800 */
[----:B------:R-:W-:Y:S04]  /*5b500*/  STL [R1+0x224], R24 ;  /* 0x0002241801007387 */ /* 0x000fe80000100800 */
[----:B------:R-:W-:Y:S04]  /*5b510*/  STL [R1], R22 ;  /* 0x0000001601007387 */ /* 0x000fe80000100800 */
[----:B------:R-:W-:Y:S01]  /*5b520*/  STL [R1+0x4], R20 ;  /* 0x0000041401007387 */ /* 0x000fe20000100800 */
[----:B--2---:R-:W-:-:S03]  /*5b530*/  F2FP.SATFINITE.E5M2.F32.PACK_AB_MERGE_C R91, R14, R15, RZ ;  /* 0x0000000f0e5b723e */ /* 0x004fc600048060ff */
[----:B------:R-:W-:Y:S01]  /*5b540*/  STL [R1+0x8], R18 ;  /* 0x0000081201007387 */ /* 0x000fe20000100800 */
[----:B------:R-:W-:-:S03]  /*5b550*/  F2FP.SATFINITE.E5M2.F32.PACK_AB_MERGE_C R92, R12, R13, RZ ;  /* 0x0000000d0c5c723e */ /* 0x000fc600048060ff */
[----:B------:R-:W-:Y:S04]  /*5b560*/  STL [R1+0xc], R16 ;  /* 0x00000c1001007387 */ /* 0x000fe80000100800 */
[----:B------:R-:W2:Y:S04]  /*5b570*/  LDL.LU R82, [R1+0x1afc] ;  /* 0x001afc0001527983 */ /* 0x000ea80000300800 */
[----:B------:R3:W-:Y:S02]  /*5b580*/  STL [R1+0x20], R6 ;  /* 0x0000200601007387 */ /* 0x0007e40000100800 */
[----:B---3--:R-:W3:Y:S02]  /*5b590*/  LDTM.x64 R4, tmem[UR7+0x1c0] ;  /* 0x0001c007000479ee */ /* 0x008ee40008340000 */
[----:B------:R-:W-:Y:S01]  /*5b5a0*/  STL [R1+0x24], R83 ;  /* 0x0000245301007387 */ /* 0x000fe20000100800 */
[----:B------:R-:W-:Y:S01]  /*5b5b0*/  NOP ;  /* 0x0000000000007918 */ /* 0x000fe20000000000 */
[----:B------:R-:W4:Y:S02]  /*5b5c0*/  LDCU.64 UR6, c[0x0][0x398] ;  /* 0x00007300ff0677ac */ /* 0x000f240008000a00 */
[----:B---3--:R-:W-:Y:S04]  /*5b5d0*/  STL.64 [R1+0x1d98], R36 ;  /* 0x001d982401007387 */ /* 0x008fe80000100a00 */
[----:B------:R3:W-:Y:S04]  /*5b5e0*/  STL.64 [R1+0x1d88], R38 ;  /* 0x001d882601007387 */ /* 0x0007e80000100a00 */
[----:B---3--:R-:W3:Y:S04]  /*5b5f0*/  LDL R38, [R1+0x708] ;  /* 0x0007080001267983 */ /* 0x008ee80000100800 */
[----:B------:R5:W-:Y:S04]  /*5b600*/  STL.64 [R1+0x1d78], R40 ;  /* 0x001d782801007387 */ /* 0x000be80000100a00 */
[----:B-----5:R-:W5:Y:S04]  /*5b610*/  LDL.LU.64 R40, [R1+0x850] ;  /* 0x0008500001287983 */ /* 0x020f680000300a00 */
[----:B------:R0:W-:Y:S04]  /*5b620*/  STL.64 [R1+0x1d68], R42 ;  /* 0x001d682a01007387 */ /* 0x0001e80000100a00 */
[----:B0-----:R-:W2:Y:S04]  /*5b630*/  LDL.LU R43, [R1+0x200] ;  /* 0x00020000012b7983 */ /* 0x001ea80000300800 */
[----:B------:R-:W-:Y:S04]  /*5b640*/  STL.64 [R1+0x1d58], R44 ;  /* 0x001d582c01007387 */ /* 0x000fe80000100a00 */
[----:B------:R0:W-:Y:S04]  /*5b650*/  STL.64 [R1+0x1d48], R46 ;  /* 0x001d482e01007387 */ /* 0x0001e80000100a00 */
[----:B0-----:R-:W2:Y:S04]  /*5b660*/  LDL.LU R47, [R1] ;  /* 0x00000000012f7983 */ /* 0x001ea80000300800 */
[----:B------:R-:W-:Y:S04]  /*5b670*/  STL.64 [R1+0x1d38], R48 ;  /* 0x001d383001007387 */ /* 0x000fe80000100a00 */
[----:B------:R0:W-:Y:S04]  /*5b680*/  STL.64 [R1+0x1d28], R50 ;  /* 0x001d283201007387 */ /* 0x0001e80000100a00 */
[----:B0-----:R-:W2:Y:S04]  /*5b690*/  LDL.LU.64 R50, [R1+0x878] ;  /* 0x0008780001327983 */ /* 0x001ea80000300a00 */
[----:B------:R-:W-:Y:S04]  /*5b6a0*/  STL.64 [R1+0x1d20], R52 ;  /* 0x001d203401007387 */ /* 0x000fe80000100a00 */
[----:B------:R-:W-:Y:S04]  /*5b6b0*/  STL.64 [R1+0x1d18], R54 ;  /* 0x001d183601007387 */ /* 0x000fe80000100a00 */
[----:B------:R-:W-:Y:S04]  /*5b6c0*/  STL.64 [R1+0x1d10], R56 ;  /* 0x001d103801007387 */ /* 0x000fe80000100a00 */
[----:B------:R-:W-:Y:S04]  /*5b6d0*/  STL.64 [R1+0x1d08], R58 ;  /* 0x001d083a01007387 */ /* 0x000fe80000100a00 */
[----:B------:R-:W-:Y:S04]  /*5b6e0*/  STL.64 [R1+0x1d00], R60 ;  /* 0x001d003c01007387 */ /* 0x000fe80000100a00 */
[----:B------:R-:W-:Y:S04]  /*5b6f0*/  STL.64 [R1+0x1cf8], R62 ;  /* 0x001cf83e01007387 */ /* 0x000fe80000100a00 */
[----:B------:R-:W-:Y:S04]  /*5b700*/  STL.64 [R1+0x1cf0], R64 ;  /* 0x001cf04001007387 */ /* 0x000fe80000100a00 */
[----:B------:R0:W-:Y:S04]  /*5b710*/  STL [R1+0x1cec], R66 ;  /* 0x001cec4201007387 */ /* 0x0001e80000100800 */
[----:B0-----:R-:W4:Y:S04]  /*5b720*/  LDL.LU R66, [R1+0x700] ;  /* 0x0007000001427983 */ /* 0x001f280000300800 */
[----:B------:R0:W-:Y:S04]  /*5b730*/  STL [R1+0x1ce8], R67 ;  /* 0x001ce84301007387 */ /* 0x0001e80000100800 */
[----:B0-----:R-:W2:Y:S04]  /*5b740*/  LDL.LU R67, [R1+0x70c] ;  /* 0x00070c0001437983 */ /* 0x001ea80000300800 */
[----:B------:R-:W3:Y:S04]  /*5b750*/  LDL.LU.64 R48, [R1+0x848] ;  /* 0x0008480001307983 */ /* 0x000ee80000300a00 */
[----:B------:R-:W3:Y:S04]  /*5b760*/  LDL.LU R44, [R1+0x1b0c] ;  /* 0x001b0c00012c7983 */ /* 0x000ee80000300800 */
[----:B------:R-:W3:Y:S04]  /*5b770*/  LDL R36, [R1+0x704] ;  /* 0x0007040001247983 */ /* 0x000ee80000100800 */
[----:B------:R0:W-:Y:S02]  /*5b780*/  @P3 STG.E.U8 desc[UR14][R78.64], R80 ;  /* 0x000000504e003986 */ /* 0x0001e4000c10110e */
[----:B0-----:R-:W-:-:S02]  /*5b790*/  PRMT R78, R80, 0x9910, RZ ;  /* 0x00009910504e7816 */ /* 0x001fc400000000ff */
[----:B------:R-:W4:Y:S02]  /*5b7a0*/  LDL.LU R80, [R1+0x1dcc] ;  /* 0x001dcc0001507983 */ /* 0x000f240000300800 */
[----:B------:R-:W-:Y:S02]  /*5b7b0*/  SHF.R.S32.HI R78, RZ, 0x8, R78 ;  /* 0x00000008ff4e7819 */ /* 0x000fe4000001144e */
[----:B------:R-:W5:Y:S04]  /*5b7c0*/  LDL.LU R45, [R1+0x920] ;  /* 0x00092000012d7983 */ /* 0x000f680000300800 */
[----:B------:R-:W5:Y:S01]  /*5b7d0*/  LDL.LU R39, [R1+0x604] ;  /* 0x0006040001277983 */ /* 0x000f620000300800 */
[----:B--2---:R-:W-:Y:S01]  /*5b7e0*/  ISETP.LT.AND P3, PT, R67, UR10, !P5 ;  /* 0x0000000a43007c0c */ /* 0x004fe2000ef61270 */
[----:B------:R-:W-:Y:S01]  /*5b7f0*/  VIADD R73, R73, UR20 ;  /* 0x0000001449497c36 */ /* 0x000fe20008000000 */
[----:B------:R-:W0:Y:S11]  /*5b800*/  LDCU.64 UR10, c[0x0][0x398] ;  /* 0x00007300ff0a77ac */ /* 0x000e360008000a00 */
[----:B------:R-:W-:Y:S01]  /*5b810*/  @P3 STG.E.U8 desc[UR14][R76.64], R81 ;  /* 0x000000514c003986 */ /* 0x000fe2000c10110e */
[----:B---3--:R-:W-:Y:S01]  /*5b820*/  ISETP.LT.AND P3, PT, R38, UR12, !P5 ;  /* 0x0000000c26007c0c */ /* 0x008fe2000ef61270 */
[----:B------:R-:W2:Y:S01]  /*5b830*/  LDCU.64 UR12, c[0x0][0x398] ;  /* 0x00007300ff0c77ac */ /* 0x000ea20008000a00 */
[----:B------:R-:W-:-:S11]  /*5b840*/  ISETP.LT.AND P5, PT, R36, UR22, !P5 ;  /* 0x0000001624007c0c */ /* 0x000fd6000efa1270 */
[----:B------:R-:W-:Y:S04]  /*5b850*/  @P3 STG.E.U8 desc[UR14][R74.64], R43 ;  /* 0x0000002b4a003986 */ /* 0x000fe8000c10110e */
[----:B------:R-:W-:Y:S01]  /*5b860*/  @P5 STG.E.U8 desc[UR14][R50.64], R47 ;  /* 0x0000002f32005986 */ /* 0x000fe2000c10110e */
[----:B----4-:R-:W-:-:S13]  /*5b870*/  ISETP.LT.AND P5, PT, R66, UR6, !P6 ;  /* 0x0000000642007c0c */ /* 0x010fda000f7a1270 */
[----:B-----5:R3:W-:Y:S02]  /*5b880*/  @P5 STG.E.U8 desc[UR14][R40.64], R78 ;  /* 0x0000004e28005986 */ /* 0x0207e4000c10110e */
[----:B---3--:R-:W-:Y:S02]  /*5b890*/  PRMT R78, R81, 0x9910, RZ ;  /* 0x00009910514e7816 */ /* 0x008fe400000000ff */
[----:B------:R-:W3:Y:S04]  /*5b8a0*/  LDL.LU R81, [R1+0x1dc8] ;  /* 0x001dc80001517983 */ /* 0x000ee80000300800 */
[----:B------:R-:W4:Y:S04]  /*5b8b0*/  LDL.LU.64 R54, [R1+0x918] ;  /* 0x0009180001367983 */ /* 0x000f280000300a00 */
[----:B------:R-:W5:Y:S01]  /*5b8c0*/  LDL.LU.64 R52, [R1+0x910] ;  /* 0x0009100001347983 */ /* 0x000f620000300a00 */
[----:B------:R-:W-:Y:S01]  /*5b8d0*/  ISETP.LT.AND P5, PT, R67, UR8, !P6 ;  /* 0x0000000843007c0c */ /* 0x000fe2000f7a1270 */
[----:B------:R-:W0:Y:S02]  /*5b8e0*/  LDCU UR8, c[0x0][0x398] ;  /* 0x00007300ff0877ac */ /* 0x000e240008000800 */
[----:B------:R-:W4:Y:S04]  /*5b8f0*/  LDL.LU R40, [R1+0x404] ;  /* 0x0004040001287983 */ /* 0x000f280000300800 */
[----:B------:R-:W4:Y:S04]  /*5b900*/  LDL.LU R37, [R1+0x204] ;  /* 0x0002040001257983 */ /* 0x000f280000300800 */
[----:B------:R-:W4:Y:S01]  /*5b910*/  LDL.LU.64 R50, [R1+0x908] ;  /* 0x0009080001327983 */ /* 0x000f220000300a00 */
[----:B------:R-:W-:-:S05]  /*5b920*/  SHF.R.S32.HI R78, RZ, 0x8, R78 ;  /* 0x00000008ff4e7819 */ /* 0x000fca000001144e */
[----:B------:R0:W-:Y:S04]  /*5b930*/  @P5 STG.E.U8 desc[UR14][R48.64], R78 ;  /* 0x0000004e30005986 */ /* 0x0001e8000c10110e */
[----:B0-----:R-:W5:Y:S01]  /*5b940*/  LDL.LU.64 R48, [R1+0x900] ;  /* 0x0009000001307983 */ /* 0x001f620000300a00 */
[----:B------:R-:W-:-:S03]  /*5b950*/  PRMT R78, R43, 0x9910, RZ ;  /* 0x000099102b4e7816 */ /* 0x000fc600000000ff */
[----:B------:R-:W5:Y:S04]  /*5b960*/  LDL.LU R41, [R1+0x1b10] ;  /* 0x001b100001297983 */ /* 0x000f680000300800 */
[----:B------:R-:W5:Y:S04]  /*5b970*/  LDL.LU R46, [R1+0x4] ;  /* 0x00000400012e7983 */ /* 0x000f680000300800 */
[----:B------:R-:W5:Y:S01]  /*5b980*/  LDL.LU.64 R42, [R1+0x8f8] ;  /* 0x0008f800012a7983 */ /* 0x000f620000300a00 */
[----:B------:R-:W-:Y:S02]  /*5b990*/  SHF.R.S32.HI R74, RZ, 0x1f, R73 ;  /* 0x0000001fff4a7819 */ /* 0x000fe40000011449 */
[----:B------:R-:W-:-:S02]  /*5b9a0*/  IADD3 R88, P0, PT, R73, R2, RZ ;  /* 0x0000000249587210 */ /* 0x000fc40007f1e0ff */
[----:B------:R-:W-:Y:S01]  /*5b9b0*/  ISETP.GE.AND P3, PT, R82, UR7, PT ;  /* 0x0000000752007c0c */ /* 0x000fe2000bf66270 */
[----:B------:R-:W0:Y:S02]  /*5b9c0*/  LDCU.64 UR6, c[0x0][0x398] ;  /* 0x00007300ff0677ac */ /* 0x000e240008000a00 */
[----:B------:R-:W-:Y:S01]  /*5b9d0*/  IMAD.X R89, R74, 0x1, R0, P0 ;  /* 0x000000014a597824 */ /* 0x000fe200000e0600 */
[----:B------:R-:W-:-:S05]  /*5b9e0*/  IADD3 R86, P0, PT, R73, R3, RZ ;  /* 0x0000000349567210 */ /* 0x000fca0007f1e0ff */
[----:B------:R-:W-:Y:S01]  /*5b9f0*/  IMAD.X R87, R74, 0x1, R71, P0 ;  /* 0x000000014a577824 */ /* 0x000fe200000e0647 */
[----:B------:R-:W-:-:S05]  /*5ba00*/  IADD3 R84, P0, PT, R73, R68, RZ ;  /* 0x0000004449547210 */ /* 0x000fca0007f1e0ff */
[----:B------:R-:W-:Y:S01]  /*5ba10*/  IMAD.X R85, R74, 0x1, R72, P0 ;  /* 0x000000014a557824 */ /* 0x000fe200000e0648 */
[C---:B------:R-:W-:Y:S01]  /*5ba20*/  IADD3 R82, P0, PT, R73.reuse, R70, RZ ;  /* 0x0000004649527210 */ /* 0x040fe20007f1e0ff */
[----:B------:R-:W-:Y:S01]  /*5ba30*/  VIADD R73, R73, UR20 ;  /* 0x0000001449497c36 */ /* 0x000fe20008000000 */
[----:B0-----:R-:W-:Y:S01]  /*5ba40*/  ISETP.LT.AND P5, PT, R38, UR6, !P6 ;  /* 0x0000000626007c0c */ /* 0x001fe2000f7a1270 */
[----:B------:R-:W0:Y:S02]  /*5ba50*/  LDCU UR6, c[0x0][0x398] ;  /* 0x00007300ff0677ac */ /* 0x000e240008000800 */
[----:B------:R-:W-:Y:S01]  /*5ba60*/  IMAD.X R83, R74, 0x1, R69, P0 ;  /* 0x000000014a537824 */ /* 0x000fe200000e0645 */
[----:B------:R-:W-:Y:S02]  /*5ba70*/  SHF.R.S32.HI R79, RZ, 0x1f, R73 ;  /* 0x0000001fff4f7819 */ /* 0x000fe40000011449 */
[----:B------:R-:W-:Y:S02]  /*5ba80*/  IADD3 R76, P0, PT, R73, R2, RZ ;  /* 0x00000002494c7210 */ /* 0x000fe40007f1e0ff */
[----:B------:R-:W-:-:S03]  /*5ba90*/  SHF.R.S32.HI R78, RZ, 0x8, R78 ;  /* 0x00000008ff4e7819 */ /* 0x000fc6000001144e */
[----:B------:R-:W-:Y:S01]  /*5baa0*/  IMAD.X R77, R79, 0x1, R0, P0 ;  /* 0x000000014f4d7824 */ /* 0x000fe200000e0600 */
[----:B------:R-:W-:-:S05]  /*5bab0*/  IADD3 R74, P0, PT, R73, R3, RZ ;  /* 0x00000003494a7210 */ /* 0x000fca0007f1e0ff */
[----:B------:R-:W-:Y:S01]  /*5bac0*/  IMAD.X R75, R79, 0x1, R71, P0 ;  /* 0x000000014f4b7824 */ /* 0x000fe200000e0647 */
[----:B--2---:R-:W-:Y:S01]  /*5bad0*/  ISETP.LT.AND P6, PT, R36, UR12, !P6 ;  /* 0x0000000c24007c0c */ /* 0x004fe2000f7c1270 */
[----:B------:R-:W2:Y:S01]  /*5bae0*/  LDCU UR12, c[0x0][0x398] ;  /* 0x00007300ff0c77ac */ /* 0x000ea20008000800 */
[----:B------:R-:W-:-:S04]  /*5baf0*/  PRMT R47, R47, 0x9910, RZ ;  /* 0x000099102f2f7816 */ /* 0x000fc800000000ff */
[----:B------:R-:W-:Y:S01]  /*5bb00*/  SHF.R.S32.HI R47, RZ, 0x8, R47 ;  /* 0x00000008ff2f7819 */ /* 0x000fe2000001142f */
[----:B---3--:R3:W-:Y:S02]  /*5bb10*/  @P5 STG.E.U8 desc[UR14][R80.64], R78 ;  /* 0x0000004e50005986 */ /* 0x0087e4000c10110e */
[----:B---3--:R-:W-:-:S05]  /*5bb20*/  IADD3 R80, P0, PT, R73, R68, RZ ;  /* 0x0000004449507210 */ /* 0x008fca0007f1e0ff */
[----:B------:R-:W-:Y:S01]  /*5bb30*/  IMAD.X R81, R79, 0x1, R72, P0 ;  /* 0x000000014f517824 */ /* 0x000fe200000e0648 */
[----:B------:R-:W-:Y:S02]  /*5bb40*/  IADD3 R78, P0, PT, R73, R70, RZ ;  /* 0x00000046494e7210 */ /* 0x000fe40007f1e0ff */
[----:B------:R-:W-:Y:S01]  /*5bb50*/  ISETP.GE.AND P5, PT, R44, UR4, PT ;  /* 0x000000042c007c0c */ /* 0x000fe2000bfa6270 */
[----:B----4-:R-:W-:Y:S01]  /*5bb60*/  @P6 STG.E.U8 desc[UR14][R54.64], R47 ;  /* 0x0000002f36006986 */ /* 0x010fe2000c10110e */
[----:B------:R-:W3:Y:S01]  /*5bb70*/  LDCU UR4, c[0x0][0x39c] ;  /* 0x00007380ff0477ac */ /* 0x000ee20008000800 */
[----:B------:R-:W-:Y:S01]  /*5bb80*/  IMAD.X R79, R79, 0x1, R69, P0 ;  /* 0x000000014f4f7824 */ /* 0x000fe200000e0645 */
[----:B------:R-:W-:Y:S02]  /*5bb90*/  LOP3.LUT P0, RZ, R45, 0x2, RZ, 0xc0, !PT ;  /* 0x000000022dff7812 */ /* 0x000fe4000780c0ff */
[----:B------:R-:W4:Y:S04]  /*5bba0*/  LDL.LU.64 R44, [R1+0x8f0] ;  /* 0x0008f000012c7983 */ /* 0x000f280000300a00 */
[----:B------:R-:W2:Y:S01]  /*5bbb0*/  LDL.LU.64 R58, [R1+0x8e8] ;  /* 0x0008e800013a7983 */ /* 0x000ea20000300a00 */
[----:B------:R-:W-:Y:S01]  /*5bbc0*/  ISETP.LT.AND P6, PT, R66, UR10, !P5 ;  /* 0x0000000a42007c0c */ /* 0x000fe2000efc1270 */
[----:B------:R-:W-:Y:S01]  /*5bbd0*/  VIADD R73, R73, UR20 ;  /* 0x0000001449497c36 */ /* 0x000fe20008000000 */
[----:B------:R-:W-:Y:S01]  /*5bbe0*/  F2FP.SATFINITE.E5M2.F32.PACK_AB_MERGE_C R9, R9, R8, RZ ;  /* 0x000000080909723e */ /* 0x000fe200048060ff */
[----:B------:R-:W2:Y:S01]  /*5bbf0*/  LDL.LU.64 R56, [R1+0x8e0] ;  /* 0x0008e00001387983 */ /* 0x000ea20000300a00 */
[----:B------:R-:W-:Y:S01]  /*5bc00*/  F2FP.SATFINITE.E5M2.F32.PACK_AB_MERGE_C R10, R11, R10, RZ ;  /* 0x0000000a0b0a723e */ /* 0x000fe200048060ff */
[----:B------:R-:W0:Y:S08]  /*5bc10*/  LDCU UR10, c[0x0][0x398] ;  /* 0x00007300ff0a77ac */ /* 0x000e300008000800 */
[----:B-----5:R5:W-:Y:S01]  /*5bc20*/  @P6 STG.E.U8 desc[UR14][R52.64], R39 ;  /* 0x0000002734006986 */ /* 0x020be2000c10110e */
[----:B------:R-:W-:-:S13]  /*5bc30*/  ISETP.LT.AND P6, PT, R67, UR18, !P5 ;  /* 0x0000001243007c0c */ /* 0x000fda000efc1270 */
[----:B------:R-:W-:Y:S01]  /*5bc40*/  @P6 STG.E.U8 desc[UR14][R50.64], R40 ;  /* 0x0000002832006986 */ /* 0x000fe2000c10110e */
[----:B------:R-:W-:Y:S02]  /*5bc50*/  ISETP.LT.AND P6, PT, R38, UR16, !P5 ;  /* 0x0000001026007c0c */ /* 0x000fe4000efc1270 */
[----:B------:R-:W-:Y:S02]  /*5bc60*/  ISETP.LT.AND P5, PT, R36, UR24, !P5 ;  /* 0x0000001824007c0c */ /* 0x000fe4000efa1270 */
[----:B-----5:R-:W-:-:S09]  /*5bc70*/  PRMT R39, R39, 0x9910, RZ ;  /* 0x0000991027277816 */ /* 0x020fd200000000ff */
[----:B------:R5:W-:Y:S01]  /*5bc80*/  @P6 STG.E.U8 desc[UR14][R48.64], R37 ;  /* 0x0000002530006986 */ /* 0x000be2000c10110e */
[----:B---3--:R-:W-:Y:S01]  /*5bc90*/  ISETP.GE.AND P6, PT, R41, UR4, PT ;  /* 0x0000000429007c0c */ /* 0x008fe2000bfc6270 */
[----:B------:R-:W3:Y:S02]  /*5bca0*/  LDCU UR4, c[0x0][0x398] ;  /* 0x00007300ff0477ac */ /* 0x000ee40008000800 */
[----:B------:R-:W2:Y:S04]  /*5bcb0*/  LDL.LU R41, [R1+0x608] ;  /* 0x0006080001297983 */ /* 0x000ea80000300800 */
[----:B------:R-:W2:Y:S04]  /*5bcc0*/  LDL.LU.64 R54, [R1+0x8d8] ;  /* 0x0008d80001367983 */ /* 0x000ea80000300a00 */
[----:B------:R0:W-:Y:S04]  /*5bcd0*/  @P5 STG.E.U8 desc[UR14][R42.64], R46 ;  /* 0x0000002e2a005986 */ /* 0x0001e8000c10110e */
[----:B------:R-:W2:Y:S04]  /*5bce0*/  LDL.LU R47, [R1+0x408] ;  /* 0x00040800012f7983 */ /* 0x000ea80000300800 */
[----:B-----5:R-:W5:Y:S01]  /*5bcf0*/  LDL.LU.64 R48, [R1+0x8d0] ;  /* 0x0008d00001307983 */ /* 0x020f620000300a00 */
[----:B0-----:R-:W-:-:S03]  /*5bd00*/  SHF.R.S32.HI R42, RZ, 0x8, R39 ;  /* 0x00000008ff2a7819 */ /* 0x001fc60000011427 */
[----:B------:R-:W5:Y:S04]  /*5bd10*/  LDL.LU R39, [R1+0x208] ;  /* 0x0002080001277983 */ /* 0x000f680000300800 */
[----:B------:R-:W5:Y:S01]  /*5bd20*/  LDL.LU R50, [R1+0x1b14] ;  /* 0x001b140001327983 */ /* 0x000f620000300800 */
[----:B------:R-:W-:-:S03]  /*5bd30*/  ISETP.LT.AND P5, PT, R66, UR26, !P6 ;  /* 0x0000001a42007c0c */ /* 0x000fc6000f7a1270 */
[----:B------:R-:W5:Y:S01]  /*5bd40*/  LDL.LU.64 R52, [R1+0x8c8] ;  /* 0x0008c80001347983 */ /* 0x000f620000300a00 */
[----:B------:R-:W-:-:S04]  /*5bd50*/  PRMT R37, R37, 0x9910, RZ ;  /* 0x0000991025257816 */ /* 0x000fc800000000ff */
[----:B------:R-:W-:-:S05]  /*5bd60*/  SHF.R.S32.HI R37, RZ, 0x8, R37 ;  /* 0x00000008ff257819 */ /* 0x000fca0000011425 */
[----:B----4-:R0:W-:Y:S01]  /*5bd70*/  @P5 STG.E.U8 desc[UR14][R44.64], R42 ;  /* 0x0000002a2c005986 */ /* 0x0101e2000c10110e */
[----:B---3--:R-:W-:Y:S01]  /*5bd80*/  ISETP.LT.AND P5, PT, R67, UR4, !P6 ;  /* 0x0000000443007c0c */ /* 0x008fe2000f7a1270 */
[----:B------:R-:W5:Y:S01]  /*5bd90*/  LDCU UR4, c[0x0][0x39c] ;  /* 0x00007380ff0477ac */ /* 0x000f620008000800 */
[----:B0-----:R-:W-:Y:S01]  /*5bda0*/  PRMT R42, R40, 0x9910, RZ ;  /* 0x00009910282a7816 */ /* 0x001fe200000000ff */
[----:B------:R-:W3:Y:S03]  /*5bdb0*/  LDL.LU.64 R44, [R1+0x8c0] ;  /* 0x0008c000012c7983 */ /* 0x000ee60000300a00 */
[----:B------:R-:W-:Y:S01]  /*5bdc0*/  SHF.R.S32.HI R42, RZ, 0x8, R42 ;  /* 0x00000008ff2a7819 */ /* 0x000fe2000001142a */
[----:B------:R-:W4:Y:S06]  /*5bdd0*/  LDL.LU R40, [R1+0x8] ;  /* 0x0000080001287983 */ /* 0x000f2c0000300800 */
[----:B--2---:R0:W-:Y:S01]  /*5bde0*/  @P5 STG.E.U8 desc[UR14][R58.64], R42 ;  /* 0x0000002a3a005986 */ /* 0x0041e2000c10110e */
[----:B------:R-:W-:Y:S01]  /*5bdf0*/  ISETP.LT.AND P5, PT, R38, UR6, !P6 ;  /* 0x0000000626007c0c */ /* 0x000fe2000f7a1270 */
[----:B------:R-:W2:Y:S02]  /*5be00*/  LDCU UR6, c[0x0][0x398] ;  /* 0x00007300ff0677ac */ /* 0x000ea40008000800 */
[----:B0-----:R-:W4:Y:S10]  /*5be10*/  LDL.LU.64 R42, [R1+0x8b8] ;  /* 0x0008b800012a7983 */ /* 0x001f340000300a00 */
[----:B------:R0:W-:Y:S04]  /*5be20*/  @P5 STG.E.U8 desc[UR14][R56.64], R37 ;  /* 0x0000002538005986 */ /* 0x0001e8000c10110e */
[----:B0-----:R-:W4:Y:S01]  /*5be30*/  LDL.LU R37, [R1+0x1b18] ;  /* 0x001b180001257983 */ /* 0x001f220000300800 */
[----:B-----5:R-:W-:Y:S01]  /*5be40*/  ISETP.GE.AND P5, PT, R50, UR4, PT ;  /* 0x0000000432007c0c */ /* 0x020fe2000bfa6270 */
[----:B------:R-:W0:Y:S02]  /*5be50*/  LDCU UR4, c[0x0][0x398] ;  /* 0x00007300ff0477ac */ /* 0x000e240008000800 */
[----:B------:R-:W5:Y:S01]  /*5be60*/  LDL.LU.64 R50, [R1+0x8b0] ;  /* 0x0008b00001327983 */ /* 0x000f620000300a00 */
[----:B------:R-:W-:-:S04]  /*5be70*/  PRMT R46, R46, 0x9910, RZ ;  /* 0x000099102e2e7816 */ /* 0x000fc800000000ff */
[----:B------:R-:W-:Y:S02]  /*5be80*/  SHF.R.S32.HI R46, RZ, 0x8, R46 ;  /* 0x00000008ff2e7819 */ /* 0x000fe4000001142e */
[----:B0-----:R-:W-:Y:S01]  /*5be90*/  ISETP.LT.AND P6, PT, R36, UR4, !P6 ;  /* 0x0000000424007c0c */ /* 0x001fe2000f7c1270 */
[----:B------:R-:W0:-:S12]  /*5bea0*/  LDCU UR4, c[0x0][0x398] ;  /* 0x00007300ff0477ac */ /* 0x000e180008000800 */
[----:B------:R-:W-:Y:S01]  /*5beb0*/  @P6 STG.E.U8 desc[UR14][R54.64], R46 ;  /* 0x0000002e36006986 */ /* 0x000fe2000c10110e */
[----:B--2---:R-:W-:Y:S01]  /*5bec0*/  ISETP.LT.AND P6, PT, R66, UR6, !P5 ;  /* 0x0000000642007c0c */ /* 0x004fe2000efc1270 */
[----:B------:R-:W2:-:S12]  /*5bed0*/  LDCU UR6, c[0x0][0x398] ;  /* 0x00007300ff0677ac */ /* 0x000e980008000800 */
[----:B------:R1:W-:Y:S01]  /*5bee0*/  @P6 STG.E.U8 desc[UR14][R48.64], R41 ;  /* 0x0000002930006986 */ /* 0x0003e2000c10110e */
[----:B0-----:R-:W-:Y:S01]  /*5bef0*/  ISETP.LT.AND P6, PT, R67, UR4, !P5 ;  /* 0x0000000443007c0c */ /* 0x001fe2000efc1270 */
[----:B------:R-:W4:Y:S02]  /*5bf00*/  LDCU UR4, c[0x0][0x39c] ;  /* 0x00007380ff0477ac */ /* 0x000f240008000800 */
[----:B-1----:R-:W5:Y:S10]  /*5bf10*/  LDL.LU.64 R48, [R1+0x8a8] ;  /* 0x0008a80001307983 */ /* 0x002f740000300a00 */
[----:B------:R-:W-:Y:S01]  /*5bf20*/  @P6 STG.E.U8 desc[UR14][R52.64], R47 ;  /* 0x0000002f34006986 */ /* 0x000fe2000c10110e */
[----:B--2---:R-:W-:Y:S01]  /*5bf30*/  ISETP.LT.AND P6, PT, R38, UR6, !P5 ;  /* 0x0000000626007c0c */ /* 0x004fe2000efc1270 */
[----:B------:R-:W0:Y:S01]  /*5bf40*/  LDCU UR6, c[0x0][0x398] ;  /* 0x00007300ff0677ac */ /* 0x000e220008000800 */
[----:B------:R-:W-:-:S11]  /*5bf50*/  PRMT R41, R41, 0x9910, RZ ;  /* 0x0000991029297816 */ /* 0x000fd600000000ff */
[----:B---3--:R1:W-:Y:S04]  /*5bf60*/  @P6 STG.E.U8 desc[UR14][R44.64], R39 ;  /* 0x000000272c006986 */ /* 0x0083e8000c10110e */
[----:B-1----:R-:W2:Y:S01]  /*5bf70*/  LDL.LU.64 R44, [R1+0x8a0] ;  /* 0x0008a000012c7983 */ /* 0x002ea20000300a00 */
[----:B----4-:R-:W-:Y:S01]  /*5bf80*/  ISETP.GE.AND P6, PT, R37, UR4, PT ;  /* 0x0000000425007c0c */ /* 0x010fe2000bfc6270 */
[----:B------:R-:W1:Y:S02]  /*5bf90*/  LDCU UR4, c[0x0][0x398] ;  /* 0x00007300ff0477ac */ /* 0x000e640008000800 */
[----:B------:R-:W3:Y:S04]  /*5bfa0*/  LDL.LU R37, [R1+0x60c] ;  /* 0x00060c0001257983 */ /* 0x000ee80000300800 */
[----:B------:R-:W4:Y:S04]  /*5bfb0*/  LDL.LU.64 R56, [R1+0x898] ;  /* 0x0008980001387983 */ /* 0x000f280000300a00 */
[----:B------:R-:W3:Y:S01]  /*5bfc0*/  LDL.LU.64 R54, [R1+0x890] ;  /* 0x0008900001367983 */ /* 0x000ee20000300a00 */
[----:B-1----:R-:W-:Y:S01]  /*5bfd0*/  ISETP.LT.AND P5, PT, R36, UR4, !P5 ;  /* 0x0000000424007c0c */ /* 0x002fe2000efa1270 */
[----:B------:R-:W1:-:S12]  /*5bfe0*/  LDCU UR4, c[0x0][0x398] ;  /* 0x00007300ff0477ac */ /* 0x000e580008000800 */
[----:B------:R1:W-:Y:S01]  /*5bff0*/  @P5 STG.E.U8 desc[UR14][R42.64], R40 ;  /* 0x000000282a005986 */ /* 0x0003e2000c10110e */
[----:B0-----:R-:W-:Y:S01]  /*5c000*/  ISETP.LT.AND P5, PT, R66, UR6, !P6 ;  /* 0x0000000642007c0c */ /* 0x001fe2000f7a1270 */
[----:B------:R-:W0:Y:S01]  /*5c010*/  LDCU UR6, c[0x0][0x398] ;  /* 0x00007300ff0677ac */ /* 0x000e220008000800 */
[----:B-1----:R-:W-:Y:S02]  /*5c020*/  SHF.R.S32.HI R43, RZ, 0x8, R41 ;  /* 0x00000008ff2b7819 */ /* 0x002fe40000011429 */
[----:B------:R-:W3:Y:S04]  /*5c030*/  LDL.LU R41, [R1+0x40c] ;  /* 0x00040c0001297983 */ /* 0x000ee80000300800 */
[----:B------:R-:W3:Y:S05]  /*5c040*/  LDL.LU R42, [R1+0x20c] ;  /* 0x00020c00012a7983 */ /* 0x000eea0000300800 */
[----:B-----5:R1:W-:Y:S04]  /*5c050*/  @P5 STG.E.U8 desc[UR14][R50.64], R43 ;  /* 0x0000002b32005986 */ /* 0x0203e8000c10110e */
[----:B-1----:R-:W5:Y:S04]  /*5c060*/  LDL.LU R43, [R1+0x1b1c] ;  /* 0x001b1c00012b7983 */ /* 0x002f680000300800 */
[----:B------:R-:W3:Y:S01]  /*5c070*/  LDL.LU.64 R52, [R1+0x888] ;  /* 0x0008880001347983 */ /* 0x000ee20000300a00 */
[----:B------:R-:W-:Y:S01]  /*5c080*/  ISETP.LT.AND P5, PT, R67, UR4, !P6 ;  /* 0x0000000443007c0c */ /* 0x000fe2000f7a1270 */
[----:B------:R-:W5:Y:S01]  /*5c090*/  LDCU UR4, c[0x0][0x39c] ;  /* 0x00007380ff0477ac */ /* 0x000f620008000800 */
[----:B------:R-:W-:Y:S01]  /*5c0a0*/  PRMT R46, R47, 0x9910, RZ ;  /* 0x000099102f2e7816 */ /* 0x000fe200000000ff */
[----:B------:R-:W3:Y:S03]  /*5c0b0*/  LDL.LU.64 R50, [R1+0x880] ;  /* 0x0008800001327983 */ /* 0x000ee60000300a00 */
[----:B------:R-:W-:Y:S01]  /*5c0c0*/  SHF.R.S32.HI R46, RZ, 0x8, R46 ;  /* 0x00000008ff2e7819 */ /* 0x000fe2000001142e */
[----:B------:R-:W3:Y:S01]  /*5c0d0*/  LDL.LU R47, [R1+0xc] ;  /* 0x00000c00012f7983 */ /* 0x000ee20000300800 */
[----:B------:R-:W-:-:S05]  /*5c0e0*/  PRMT R39, R39, 0x9910, RZ ;  /* 0x0000991027277816 */ /* 0x000fca00000000ff */
[----:B------:R1:W-:Y:S01]  /*5c0f0*/  @P5 STG.E.U8 desc[UR14][R48.64], R46 ;  /* 0x0000002e30005986 */ /* 0x0003e2000c10110e */
[----:B0-----:R-:W-:Y:S01]  /*5c100*/  ISETP.LT.AND P5, PT, R38, UR6, !P6 ;  /* 0x0000000626007c0c */ /* 0x001fe2000f7a1270 */
[----:B------:R-:W0:Y:S01]  /*5c110*/  LDCU UR6, c[0x0][0x398] ;  /* 0x00007300ff0677ac */ /* 0x000e220008000800 */
[----:B------:R-:W-:Y:S01]  /*5c120*/  SHF.R.S32.HI R39, RZ, 0x8, R39 ;  /* 0x00000008ff277819 */ /* 0x000fe20000011427 */
[----:B-1----:R-:W3:Y:S01]  /*5c130*/  LDL.LU.64 R48, [R1+0x870] ;  /* 0x0008700001307983 */ /* 0x002ee20000300a00 */
[----:B------:R-:W-:-:S04]  /*5c140*/  PRMT R40, R40, 0x9910, RZ ;  /* 0x0000991028287816 */ /* 0x000fc800000000ff */
[----:B------:R-:W-:-:S05]  /*5c150*/  SHF.R.S32.HI R40, RZ, 0x8, R40 ;  /* 0x00000008ff287819 */ /* 0x000fca0000011428 */
[----:B--2---:R1:W-:Y:S04]  /*5c160*/  @P5 STG.E.U8 desc[UR14][R44.64], R39 ;  /* 0x000000272c005986 */ /* 0x0043e8000c10110e */
[----:B-1----:R-:W2:Y:S04]  /*5c170*/  LDL.LU R39, [R1+0x1b20] ;  /* 0x001b200001277983 */ /* 0x002ea80000300800 */
[----:B------:R-:W2:Y:S01]  /*5c180*/  LDL.LU.64 R44, [R1+0x868] ;  /* 0x00086800012c7983 */ /* 0x000ea20000300a00 */
[----:B-----5:R-:W-:Y:S01]  /*5c190*/  ISETP.GE.AND P5, PT, R43, UR4, PT ;  /* 0x000000042b007c0c */ /* 0x020fe2000bfa6270 */
[----:B------:R-:W1:Y:S02]  /*5c1a0*/  LDCU UR4, c[0x0][0x398] ;  /* 0x00007300ff0477ac */ /* 0x000e640008000800 */
[----:B-1----:R-:W-:Y:S01]  /*5c1b0*/  ISETP.LT.AND P6, PT, R36, UR4, !P6 ;  /* 0x0000000424007c0c */ /* 0x002fe2000f7c1270 */
[----:B------:R-:W1:-:S12]  /*5c1c0*/  LDCU UR4, c[0x0][0x398] ;  /* 0x00007300ff0477ac */ /* 0x000e580008000800 */
[----:B----4-:R4:W-:Y:S01]  /*5c1d0*/  @P6 STG.E.U8 desc[UR14][R56.64], R40 ;  /* 0x0000002838006986 */ /* 0x0109e2000c10110e */
[----:B0-----:R-:W-:Y:S01]  /*5c1e0*/  ISETP.LT.AND P6, PT, R66, UR6, !P5 ;  /* 0x0000000642007c0c */ /* 0x001fe2000efc1270 */
[----:B------:R-:W0:Y:S02]  /*5c1f0*/  LDCU UR6, c[0x0][0x398] ;  /* 0x00007300ff0677ac */ /* 0x000e240008000800 */
[----:B----4-:R-:W4:Y:S10]  /*5c200*/  LDL.LU.64 R56, [R1+0x860] ;  /* 0x0008600001387983 */ /* 0x010f340000300a00 */
[----:B---3--:R-:W-:Y:S01]  /*5c210*/  @P6 STG.E.U8 desc[UR14][R54.64], R37 ;  /* 0x0000002536006986 */ /* 0x008fe2000c10110e */
[----:B-1----:R-:W-:Y:S01]  /*5c220*/  ISETP.LT.AND P6, PT, R67, UR4, !P5 ;  /* 0x0000000443007c0c */ /* 0x002fe2000efc1270 */
[----:B------:R-:W2:-:S12]  /*5c230*/  LDCU UR4, c[0x0][0x39c] ;  /* 0x00007380ff0477ac */ /* 0x000e980008000800 */
[----:B------:R1:W-:Y:S04]  /*5c240*/  @P6 STG.E.U8 desc[UR14][R52.64], R41 ;  /* 0x0000002934006986 */ /* 0x0003e8000c10110e */
[----:B-1----:R-:W3:Y:S01]  /*5c250*/  LDL.LU.64 R52, [R1+0x858] ;  /* 0x0008580001347983 */ /* 0x002ee20000300a00 */
[----:B0-----:R-:W-:Y:S01]  /*5c260*/  ISETP.LT.AND P6, PT, R38, UR6, !P5 ;  /* 0x0000000626007c0c */ /* 0x001fe2000efc1270 */
[----:B------:R-:W0:Y:S01]  /*5c270*/  LDCU UR6, c[0x0][0x398] ;  /* 0x00007300ff0677ac */ /* 0x000e220008000800 */
[----:B------:R-:W-:-:S05]  /*5c280*/  PRMT R37, R37, 0x9910, RZ ;  /* 0x0000991025257816 */ /* 0x000fca00000000ff */
[----:B------:R-:W-:-:S06]  /*5c290*/  IMAD.MOV.U32 R40, RZ, RZ, R37 ;  /* 0x000000ffff287224 */ /* 0x000fcc00078e0025 */
[----:B------:R1:W-:Y:S01]  /*5c2a0*/  @P6 STG.E.U8 desc[UR14][R50.64], R42 ;  /* 0x0000002a32006986 */ /* 0x0003e2000c10110e */
[----:B------:R-:W-:Y:S02]  /*5c2b0*/  SHF.R.S32.HI R40, RZ, 0x8, R40 ;  /* 0x00000008ff287819 */ /* 0x000fe40000011428 */
[----:B-1----:R-:W-:-:S04]  /*5c2c0*/  PRMT R42, R42, 0x9910, RZ ;  /* 0x000099102a2a7816 */ /* 0x002fc800000000ff */
[----:B------:R-:W-:Y:S02]  /*5c2d0*/  SHF.R.S32.HI R42, RZ, 0x8, R42 ;  /* 0x00000008ff2a7819 */ /* 0x000fe4000001142a */
[----:B--2---:R-:W-:Y:S01]  /*5c2e0*/  ISETP.GE.AND P6, PT, R39, UR4, PT ;  /* 0x0000000427007c0c */ /* 0x004fe2000bfc6270 */
[----:B------:R-:W1:Y:S01]  /*5c2f0*/  LDCU UR4, c[0x0][0x398] ;  /* 0x00007300ff0477ac */ /* 0x000e620008000800 */
[----:B------:R-:W2:Y:S04]  /*5c300*/  LDL.LU R39, [R1+0x610] ;  /* 0x0006100001277983 */ /* 0x000ea80000300800 */
[----:B------:R-:W5:Y:S04]  /*5c310*/  LDL.LU.64 R54, [R1+0x840] ;  /* 0x0008400001367983 */ /* 0x000f680000300a00 */
[----:B------:R-:W2:Y:S04]  /*5c320*/  LDL.LU.64 R50, [R1+0x838] ;  /* 0x0008380001327983 */ /* 0x000ea80000300a00 */
[----:B------:R-:W2:Y:S04]  /*5c330*/  LDL.LU R43, [R1+0x410] ;  /* 0x00041000012b7983 */ /* 0x000ea80000300800 */
[----:B------:R-:W2:Y:S04]  /*5c340*/  LDL.LU R37, [R1+0x210] ;  /* 0x0002100001257983 */ /* 0x000ea80000300800 */
[----:B------:R-:W2:Y:S01]  /*5c350*/  LDL.LU R46, [R1+0x1b24] ;  /* 0x001b2400012e7983 */ /* 0x000ea20000300800 */
[----:B-1----:R-:W-:Y:S01]  /*5c360*/  ISETP.LT.AND P5, PT, R36, UR4, !P5 ;  /* 0x0000000424007c0c */ /* 0x002fe2000efa1270 */
[----:B------:R-:W1:-:S12]  /*5c370*/  LDCU UR4, c[0x0][0x398] ;  /* 0x00007300ff0477ac */ /* 0x000e580008000800 */
[----:B------:R1:W-:Y:S01]  /*5c380*/  @P5 STG.E.U8 desc[UR14][R48.64], R47 ;  /* 0x0000002f30005986 */ /* 0x0003e2000c10110e */
[----:B0-----:R-:W-:Y:S01]  /*5c390*/  ISETP.LT.AND P5, PT, R66, UR6, !P6 ;  /* 0x0000000642007c0c */ /* 0x001fe2000f7a1270 */
[----:B------:R-:W0:Y:S02]  /*5c3a0*/  LDCU UR6, c[0x0][0x398] ;  /* 0x00007300ff0677ac */ /* 0x000e240008000800 */
[----:B-1----:R-:W5:Y:S10]  /*5c3b0*/  LDL.LU.64 R48, [R1+0x830] ;  /* 0x0008300001307983 */ /* 0x002f740000300a00 */
[----:B------:R1:W-:Y:S01]  /*5c3c0*/  @P5 STG.E.U8 desc[UR14][R44.64], R40 ;  /* 0x000000282c005986 */ /* 0x0003e2000c10110e */
[----:B------:R-:W-:Y:S01]  /*5c3d0*/  ISETP.LT.AND P5, PT, R67, UR4, !P6 ;  /* 0x0000000443007c0c */ /* 0x000fe2000f7a1270 */
[----:B------:R-:W2:Y:S01]  /*5c3e0*/  LDCU UR4, c[0x0][0x39c] ;  /* 0x00007380ff0477ac */ /* 0x000ea20008000800 */
[----:B-1----:R-:W-:Y:S01]  /*5c3f0*/  PRMT R40, R41, 0x9910, RZ ;  /* 0x0000991029287816 */ /* 0x002fe200000000ff */
[----:B------:R-:W5:Y:S03]  /*5c400*/  LDL.LU.64 R44, [R1+0x828] ;  /* 0x00082800012c7983 */ /* 0x000f660000300a00 */
[----:B------:R-:W-:-:S07]  /*5c410*/  SHF.R.S32.HI R40, RZ, 0x8, R40 ;  /* 0x00000008ff287819 */ /* 0x000fce0000011428 */
[----:B----4-:R1:W-:Y:S01]  /*5c420*/  @P5 STG.E.U8 desc[UR14][R56.64], R40 ;  /* 0x0000002838005986 */ /* 0x0103e2000c10110e */
[----:B0-----:R-:W-:Y:S01]  /*5c430*/  ISETP.LT.AND P5, PT, R38, UR6, !P6 ;  /* 0x0000000626007c0c */ /* 0x001fe2000f7a1270 */
[----:B------:R-:W0:Y:S02]  /*5c440*/  LDCU UR6, c[0x0][0x398] ;  /* 0x00007300ff0677ac */ /* 0x000e240008000800 */
[----:B-1----:R-:W4:Y:S10]  /*5c450*/  LDL.LU.64 R40, [R1+0x820] ;  /* 0x0008200001287983 */ /* 0x002f340000300a00 */
[----:B---3--:R1:W-:Y:S04]  /*5c460*/  @P5 STG.E.U8 desc[UR14][R52.64], R42 ;  /* 0x0000002a34005986 */ /* 0x0083e8000c10110e */
[----:B-1----:R-:W3:Y:S01]  /*5c470*/  LDL.LU R42, [R1+0x1b28] ;  /* 0x001b2800012a7983 */ /* 0x002ee20000300800 */
[----:B--2---:R-:W-:Y:S01]  /*5c480*/  ISETP.GE.AND P5, PT, R46, UR4, PT ;  /* 0x000000042e007c0c */ /* 0x004fe2000bfa6270 */
[----:B------:R-:W1:Y:S01]  /*5c490*/  LDCU UR4, c[0x0][0x398] ;  /* 0x00007300ff0477ac */ /* 0x000e620008000800 */
[----:B------:R-:W-:-:S05]  /*5c4a0*/  PRMT R46, R47, 0x9910, RZ ;  /* 0x000099102f2e7816 */ /* 0x000fca00000000ff */
[----:B------:R-:W-:Y:S02]  /*5c4b0*/  IMAD.MOV.U32 R52, RZ, RZ, R46 ;  /* 0x000000ffff347224 */ /* 0x000fe400078e002e */
[----:B------:R-:W2:Y:S04]  /*5c4c0*/  LDL.LU.64 R46, [R1+0x818] ;  /* 0x00081800012e7983 */ /* 0x000ea80000300a00 */
[----:B------:R-:W2:Y:S01]  /*5c4d0*/  LDL.LU.64 R56, [R1+0x810] ;  /* 0x0008100001387983 */ /* 0x000ea20000300a00 */
[----:B-1----:R-:W-:Y:S01]  /*5c4e0*/  ISETP.LT.AND P6, PT, R36, UR4, !P6 ;  /* 0x0000000424007c0c */ /* 0x002fe2000f7c1270 */
[----:B------:R-:W1:Y:S01]  /*5c4f0*/  LDCU UR4, c[0x0][0x398] ;  /* 0x00007300ff0477ac */ /* 0x000e620008000800 */
[----:B------:R-:W-:-:S11]  /*5c500*/  SHF.R.S32.HI R52, RZ, 0x8, R52 ;  /* 0x00000008ff347819 */ /* 0x000fd60000011434 */
[----:B-----5:R5:W-:Y:S04]  /*5c510*/  @P6 STG.E.U8 desc[UR14][R54.64], R52 ;  /* 0x0000003436006986 */ /* 0x020be8000c10110e */
[----:B-----5:R-:W5:Y:S01]  /*5c520*/  LDL.LU.64 R52, [R1+0x808] ;  /* 0x0008080001347983 */ /* 0x020f620000300a00 */
[----:B0-----:R-:W-:Y:S01]  /*5c530*/  ISETP.LT.AND P6, PT, R66, UR6, !P5 ;  /* 0x0000000642007c0c */ /* 0x001fe2000efc1270 */
[----:B------:R-:W0:-:S12]  /*5c540*/  LDCU UR6, c[0x0][0x398] ;  /* 0x00007300ff0677ac */ /* 0x000e180008000800 */
[----:B------:R0:W-:Y:S01]  /*5c550*/  @P6 STG.E.U8 desc[UR14][R50.64], R39 ;  /* 0x0000002732006986 */ /* 0x0001e2000c10110e */
[----:B-1----:R-:W-:Y:S01]  /*5c560*/  ISETP.LT.AND P6, PT, R67, UR4, !P5 ;  /* 0x0000000443007c0c */ /* 0x002fe2000efc1270 */
[----:B------:R-:W3:-:S12]  /*5c570*/  LDCU UR4, c[0x0][0x39c] ;  /* 0x00007380ff0477ac */ /* 0x000ed80008000800 */
[----:B------:R-:W-:Y:S01]  /*5c580*/  @P6 STG.E.U8 desc[UR14][R48.64], R43 ;  /* 0x0000002b30006986 */ /* 0x000fe2000c10110e */
[----:B0-----:R-:W-:Y:S01]  /*5c590*/  ISETP.LT.AND P6, PT, R38, UR6, !P5 ;  /* 0x0000000626007c0c */ /* 0x001fe2000efc1270 */
[----:B------:R-:W0:-:S12]  /*5c5a0*/  LDCU UR6, c[0x0][0x398] ;  /* 0x00007300ff0677ac */ /* 0x000e180008000800 */
[----:B------:R-:W-:Y:S01]  /*5c5b0*/  @P6 STG.E.U8 desc[UR14][R44.64], R37 ;  /* 0x000000252c006986 */ /* 0x000fe2000c10110e */
[----:B------:R-:W-:Y:S02]  /*5c5c0*/  PRMT R39, R39, 0x9910, RZ ;  /* 0x0000991027277816 */ /* 0x000fe400000000ff */
[----:B---3--:R-:W-:Y:S01]  /*5c5d0*/  ISETP.GE.AND P6, PT, R42, UR4, PT ;  /* 0x000000042a007c0c */ /* 0x008fe2000bfc6270 */
[----:B------:R-:W1:Y:S02]  /*5c5e0*/  LDCU UR4, c[0x0][0x398] ;  /* 0x00007300ff0477ac */ /* 0x000e640008000800 */
[----:B-1----:R-:W-:Y:S01]  /*5c5f0*/  ISETP.LT.AND P5, PT, R36, UR4, !P5 ;  /* 0x0000000424007c0c */ /* 0x002fe2000efa1270 */
[----:B------:R-:W1:-:S12]  /*5c600*/  LDCU UR4, c[0x0][0x398] ;  /* 0x00007300ff0477ac */ /* 0x000e580008000800 */
[----:B----4-:R3:W-:Y:S02]  /*5c610*/  @P5 STG.E.U8 desc[UR14][R40.64], R91 ;  /* 0x0000005b28005986 */ /* 0x0107e4000c10110e */
[----:B---3--:R-:W-:Y:S02]  /*5c620*/  IMAD.MOV.U32 R40, RZ, RZ, R39 ;  /* 0x000000ffff287224 */ /* 0x008fe400078e0027 */
[----:B------:R-:W3:Y:S04]  /*5c630*/  LDL.LU R41, [R1+0x614] ;  /* 0x0006140001297983 */ /* 0x000ee80000300800 */
[----:B------:R-:W4:Y:S01]  /*5c640*/  LDL.LU.64 R54, [R1+0x800] ;  /* 0x0008000001367983 */ /* 0x000f220000300a00 */
[----:B------:R-:W-:-:S03]  /*5c650*/  SHF.R.S32.HI R42, RZ, 0x8, R40 ;  /* 0x00000008ff2a7819 */ /* 0x000fc60000011428 */
[----:B------:R-:W3:Y:S04]  /*5c660*/  LDL.LU.64 R50, [R1+0x7f8] ;  /* 0x0007f80001327983 */ /* 0x000ee80000300a00 */
[----:B------:R-:W3:Y:S04]  /*5c670*/  LDL.LU R44, [R1+0x414] ;  /* 0x00041400012c7983 */ /* 0x000ee80000300800 */
[----:B------:R-:W3:Y:S04]  /*5c680*/  LDL.LU R39, [R1+0x214] ;  /* 0x0002140001277983 */ /* 0x000ee80000300800 */
[----:B------:R-:W3:Y:S01]  /*5c690*/  LDL.LU R40, [R1+0x1b2c] ;  /* 0x001b2c0001287983 */ /* 0x000ee20000300800 */
[----:B0-----:R-:W-:Y:S01]  /*5c6a0*/  ISETP.LT.AND P5, PT, R66, UR6, !P6 ;  /* 0x0000000642007c0c */ /* 0x001fe2000f7a1270 */
[----:B------:R-:W0:Y:S02]  /*5c6b0*/  LDCU UR6, c[0x0][0x398] ;  /* 0x00007300ff0677ac */ /* 0x000e240008000800 */
[----:B------:R-:W4:Y:S01]  /*5c6c0*/  LDL.LU.64 R48, [R1+0x7f0] ;  /* 0x0007f00001307983 */ /* 0x000f220000300a00 */
[----:B------:R-:W-:-:S04]  /*5c6d0*/  PRMT R37, R37, 0x9910, RZ ;  /* 0x0000991025257816 */ /* 0x000fc800000000ff */
[----:B------:R-:W-:-:S05]  /*5c6e0*/  SHF.R.S32.HI R37, RZ, 0x8, R37 ;  /* 0x00000008ff257819 */ /* 0x000fca0000011425 */
[----:B--2---:R2:W-:Y:S01]  /*5c6f0*/  @P5 STG.E.U8 desc[UR14][R46.64], R42 ;  /* 0x0000002a2e005986 */ /* 0x0045e2000c10110e */
[----:B-1----:R-:W-:Y:S01]  /*5c700*/  ISETP.LT.AND P5, PT, R67, UR4, !P6 ;  /* 0x0000000443007c0c */ /* 0x002fe2000f7a1270 */
[----:B------:R-:W3:Y:S01]  /*5c710*/  LDCU UR4, c[0x0][0x39c] ;  /* 0x00007380ff0477ac */ /* 0x000ee20008000800 */
[----:B--2---:R-:W-:Y:S01]  /*5c720*/  PRMT R42, R43, 0x9910, RZ ;  /* 0x000099102b2a7816 */ /* 0x004fe200000000ff */
[----:B------:R-:W2:Y:S03]  /*5c730*/  LDL.LU.64 R46, [R1+0x7e8] ;  /* 0x0007e800012e7983 */ /* 0x000ea60000300a00 */
[----:B------:R-:W-:-:S07]  /*5c740*/  SHF.R.S32.HI R42, RZ, 0x8, R42 ;  /* 0x00000008ff2a7819 */ /* 0x000fce000001142a */
[----:B------:R1:W-:Y:S01]  /*5c750*/  @P5 STG.E.U8 desc[UR14][R56.64], R42 ;  /* 0x0000002a38005986 */ /* 0x0003e2000c10110e */
[----:B0-----:R-:W-:Y:S01]  /*5c760*/  ISETP.LT.AND P5, PT, R38, UR6, !P6 ;  /* 0x0000000626007c0c */ /* 0x001fe2000f7a1270 */
[----:B------:R-:W0:Y:S02]  /*5c770*/  LDCU UR6, c[0x0][0x398] ;  /* 0x00007300ff0677ac */ /* 0x000e240008000800 */
[----:B-1----:R-:W2:Y:S10]  /*5c780*/  LDL.LU.64 R42, [R1+0x7e0] ;  /* 0x0007e000012a7983 */ /* 0x002eb40000300a00 */
[----:B-----5:R1:W-:Y:S04]  /*5c790*/  @P5 STG.E.U8 desc[UR14][R52.64], R37 ;  /* 0x0000002534005986 */ /* 0x0203e8000c10110e */
[----:B-1----:R-:W5:Y:S01]  /*5c7a0*/  LDL.LU R37, [R1+0x1b30] ;  /* 0x001b300001257983 */ /* 0x002f620000300800 */
[----:B---3--:R-:W-:Y:S01]  /*5c7b0*/  ISETP.GE.AND P5, PT, R40, UR4, PT ;  /* 0x0000000428007c0c */ /* 0x008fe2000bfa6270 */
[----:B------:R-:W1:Y:S01]  /*5c7c0*/  LDCU UR4, c[0x0][0x398] ;  /* 0x00007300ff0477ac */ /* 0x000e620008000800 */
[----:B------:R-:W-:-:S02]  /*5c7d0*/  PRMT R40, R91, 0x9910, RZ ;  /* 0x000099105b287816 */ /* 0x000fc400000000ff */
[----:B------:R-:W3:Y:S04]  /*5c7e0*/  LDL.LU R91, [R1+0x1dc4] ;  /* 0x001dc400015b7983 */ /* 0x000ee80000300800 */
[----:B------:R-:W3:Y:S01]  /*5c7f0*/  LDL.LU.64 R52, [R1+0x7d8] ;  /* 0x0007d80001347983 */ /* 0x000ee20000300a00 */
[----:B------:R-:W-:Y:S02]  /*5c800*/  SHF.R.S32.HI R40, RZ, 0x8, R40 ;  /* 0x00000008ff287819 */ /* 0x000fe40000011428 */
[----:B-1----:R-:W-:Y:S01]  /*5c810*/  ISETP.LT.AND P6, PT, R36, UR4, !P6 ;  /* 0x0000000424007c0c */ /* 0x002fe2000f7c1270 */
[----:B------:R-:W1:-:S12]  /*5c820*/  LDCU UR4, c[0x0][0x398] ;  /* 0x00007300ff0477ac */ /* 0x000e580008000800 */
[----:B----4-:R-:W-:Y:S01]  /*5c830*/  @P6 STG.E.U8 desc[UR14][R54.64], R40 ;  /* 0x0000002836006986 */ /* 0x010fe2000c10110e */
[----:B0-----:R-:W-:Y:S01]  /*5c840*/  ISETP.LT.AND P6, PT, R66, UR6, !P5 ;  /* 0x0000000642007c0c */ /* 0x001fe2000efc1270 */
[----:B------:R-:W0:-:S12]  /*5c850*/  LDCU UR6, c[0x0][0x398] ;  /* 0x00007300ff0677ac */ /* 0x000e180008000800 */
[----:B------:R4:W-:Y:S01]  /*5c860*/  @P6 STG.E.U8 desc[UR14][R50.64], R41 ;  /* 0x0000002932006986 */ /* 0x0009e2000c10110e */
[----:B-1----:R-:W-:Y:S01]  /*5c870*/  ISETP.LT.AND P6, PT, R67, UR4, !P5 ;  /* 0x0000000443007c0c */ /* 0x002fe2000efc1270 */
[----:B------:R-:W5:Y:S02]  /*5c880*/  LDCU UR4, c[0x0][0x39c] ;  /* 0x00007380ff0477ac */ /* 0x000f640008000800 */
[----:B----4-:R-:W4:Y:S10]  /*5c890*/  LDL.LU.64 R50, [R1+0x7d0] ;  /* 0x0007d00001327983 */ /* 0x010f340000300a00 */
[----:B------:R1:W-:Y:S01]  /*5c8a0*/  @P6 STG.E.U8 desc[UR14][R48.64], R44 ;  /* 0x0000002c30006986 */ /* 0x0003e2000c10110e */
[----:B0-----:R-:W-:Y:S01]  /*5c8b0*/  ISETP.LT.AND P6, PT, R38, UR6, !P5 ;  /* 0x0000000626007c0c */ /* 0x001fe2000efc1270 */
[----:B------:R-:W0:Y:S02]  /*5c8c0*/  LDCU UR6, c[0x0][0x398] ;  /* 0x00007300ff0677ac */ /* 0x000e240008000800 */
[----:B-1----:R-:W4:Y:S01]  /*5c8d0*/  LDL.LU.64 R48, [R1+0x7c8] ;  /* 0x0007c80001307983 */ /* 0x002f220000300a00 */
[----:B------:R-:W-:-:S09]  /*5c8e0*/  PRMT R40, R41, 0x9910, RZ ;  /* 0x0000991029287816 */ /* 0x000fd200000000ff */
[----:B--2---:R1:W-:Y:S01]  /*5c8f0*/  @P6 STG.E.U8 desc[UR14][R46.64], R39 ;  /* 0x000000272e006986 */ /* 0x0043e2000c10110e */
[----:B-----5:R-:W-:Y:S01]  /*5c900*/  ISETP.GE.AND P6, PT, R37, UR4, PT ;  /* 0x0000000425007c0c */ /* 0x020fe2000bfc6270 */
[----:B------:R-:W2:Y:S02]  /*5c910*/  LDCU UR4, c[0x0][0x398] ;  /* 0x00007300ff0477ac */ /* 0x000ea40008000800 */
[----:B------:R-:W5:Y:S04]  /*5c920*/  LDL.LU R37, [R1+0x618] ;  /* 0x0006180001257983 */ /* 0x000f680000300800 */
[----:B------:R-:W5:Y:S04]  /*5c930*/  LDL.LU.64 R54, [R1+0x7c0] ;  /* 0x0007c00001367983 */ /* 0x000f680000300a00 */
[----:B-1----:R-:W5:Y:S04]  /*5c940*/  LDL.LU.64 R46, [R1+0x7b8] ;  /* 0x0007b800012e7983 */ /* 0x002f680000300a00 */
[----:B------:R-:W5:Y:S04]  /*5c950*/  LDL.LU R45, [R1+0x418] ;  /* 0x00041800012d7983 */ /* 0x000f680000300800 */
[----:B------:R-:W5:Y:S01]  /*5c960*/  LDL.LU R41, [R1+0x218] ;  /* 0x0002180001297983 */ /* 0x000f620000300800 */
[----:B--2---:R-:W-:Y:S01]  /*5c970*/  ISETP.LT.AND P5, PT, R36, UR4, !P5 ;  /* 0x0000000424007c0c */ /* 0x004fe2000efa1270 */
[----:B------:R-:W1:-:S12]  /*5c980*/  LDCU UR4, c[0x0][0x398] ;  /* 0x00007300ff0477ac */ /* 0x000e580008000800 */
[----:B------:R2:W-:Y:S02]  /*5c990*/  @P5 STG.E.U8 desc[UR14][R42.64], R92 ;  /* 0x0000005c2a005986 */ /* 0x0005e4000c10110e */
[----:B--2---:R-:W-:Y:S02]  /*5c9a0*/  SHF.R.S32.HI R42, RZ, 0x8, R40 ;  /* 0x00000008ff2a7819 */ /* 0x004fe40000011428 */
[----:B------:R-:W2:Y:S01]  /*5c9b0*/  LDL.LU R40, [R1+0x1b34] ;  /* 0x001b340001287983 */ /* 0x000ea20000300800 */
[----:B0-----:R-:W-:Y:S01]  /*5c9c0*/  ISETP.LT.AND P5, PT, R66, UR6, !P6 ;  /* 0x0000000642007c0c */ /* 0x001fe2000f7a1270 */
[----:B------:R-:W0:-:S12]  /*5c9d0*/  LDCU UR6, c[0x0][0x398] ;  /* 0x00007300ff0677ac */ /* 0x000e180008000800 */
[----:B---3--:R3:W-:Y:S04]  /*5c9e0*/  @P5 STG.E.U8 desc[UR14][R52.64], R42 ;  /* 0x0000002a34005986 */ /* 0x0087e8000c10110e */
[----:B---3--:R-:W3:Y:S04]  /*5c9f0*/  LDL.LU.64 R52, [R1+0x7b0] ;  /* 0x0007b00001347983 */ /* 0x008ee80000300a00 */
[----:B------:R-:W3:Y:S01]  /*5ca00*/  LDL.LU.64 R42, [R1+0x7a8] ;  /* 0x0007a800012a7983 */ /* 0x000ee20000300a00 */
[----:B-1----:R-:W-:Y:S01]  /*5ca10*/  ISETP.LT.AND P5, PT, R67, UR4, !P6 ;  /* 0x0000000443007c0c */ /* 0x002fe2000f7a1270 */
[----:B------:R-:W2:Y:S01]  /*5ca20*/  LDCU UR4, c[0x0][0x39c] ;  /* 0x00007380ff0477ac */ /* 0x000ea20008000800 */
[----:B------:R-:W-:-:S04]  /*5ca30*/  PRMT R44, R44, 0x9910, RZ ;  /* 0x000099102c2c7816 */ /* 0x000fc800000000ff */
[----:B------:R-:W-:Y:S02]  /*5ca40*/  SHF.R.S32.HI R44, RZ, 0x8, R44 ;  /* 0x00000008ff2c7819 */ /* 0x000fe4000001142c */
[----:B------:R-:W-:-:S04]  /*5ca50*/  PRMT R39, R39, 0x9910, RZ ;  /* 0x0000991027277816 */ /* 0x000fc800000000ff */
[----:B------:R-:W-:Y:S01]  /*5ca60*/  SHF.R.S32.HI R39, RZ, 0x8, R39 ;  /* 0x00000008ff277819 */ /* 0x000fe20000011427 */
[----:B----4-:R1:W-:Y:S01]  /*5ca70*/  @P5 STG.E.U8 desc[UR14][R50.64], R44 ;  /* 0x0000002c32005986 */ /* 0x0103e2000c10110e */
[----:B0-----:R-:W-:Y:S01]  /*5ca80*/  ISETP.LT.AND P5, PT, R38, UR6, !P6 ;  /* 0x0000000626007c0c */ /* 0x001fe2000f7a1270 */
[----:B------:R-:W0:Y:S02]  /*5ca90*/  LDCU UR6, c[0x0][0x398] ;  /* 0x00007300ff0677ac */ /* 0x000e240008000800 */
[----:B-1----:R-:W4:Y:S10]  /*5caa0*/  LDL.LU.64 R50, [R1+0x7a0] ;  /* 0x0007a00001327983 */ /* 0x002f340000300a00 */
[----:B------:R1:W-:Y:S04]  /*5cab0*/  @P5 STG.E.U8 desc[UR14][R48.64], R39 ;  /* 0x0000002730005986 */ /* 0x0003e8000c10110e */
[----:B-1----:R-:W4:Y:S01]  /*5cac0*/  LDL.LU R39, [R1+0x1b38] ;  /* 0x001b380001277983 */ /* 0x002f220000300800 */
[----:B--2---:R-:W-:Y:S01]  /*5cad0*/  ISETP.GE.AND P5, PT, R40, UR4, PT ;  /* 0x0000000428007c0c */ /* 0x004fe2000bfa6270 */
[----:B------:R-:W1:Y:S01]  /*5cae0*/  LDCU UR4, c[0x0][0x398] ;  /* 0x00007300ff0477ac */ /* 0x000e620008000800 */
[----:B------:R-:W-:-:S02]  /*5caf0*/  PRMT R40, R92, 0x9910, RZ ;  /* 0x000099105c287816 */ /* 0x000fc400000000ff */
[----:B------:R-:W2:Y:S02]  /*5cb00*/  LDL.LU R92, [R1+0x1dc0] ;  /* 0x001dc000015c7983 */ /* 0x000ea40000300800 */
[----:B------:R-:W-:Y:S02]  /*5cb10*/  SHF.R.S32.HI R40, RZ, 0x8, R40 ;  /* 0x00000008ff287819 */ /* 0x000fe40000011428 */
[----:B------:R-:W2:Y:S01]  /*5cb20*/  LDL.LU.64 R48, [R1+0x798] ;  /* 0x0007980001307983 */ /* 0x000ea20000300a00 */
[----:B-1----:R-:W-:Y:S01]  /*5cb30*/  ISETP.LT.AND P6, PT, R36, UR4, !P6 ;  /* 0x0000000424007c0c */ /* 0x002fe2000f7c1270 */
[----:B------:R-:W1:-:S12]  /*5cb40*/  LDCU UR4, c[0x0][0x398] ;  /* 0x00007300ff0477ac */ /* 0x000e580008000800 */
[----:B-----5:R-:W-:Y:S01]  /*5cb50*/  @P6 STG.E.U8 desc[UR14][R54.64], R40 ;  /* 0x0000002836006986 */ /* 0x020fe2000c10110e */
[----:B0-----:R-:W-:Y:S01]  /*5cb60*/  ISETP.LT.AND P6, PT, R66, UR6, !P5 ;  /* 0x0000000642007c0c */ /* 0x001fe2000efc1270 */
[----:B------:R-:W0:-:S12]  /*5cb70*/  LDCU UR6, c[0x0][0x398] ;  /* 0x00007300ff0677ac */ /* 0x000e180008000800 */
[----:B------:R5:W-:Y:S04]  /*5cb80*/  @P6 STG.E.U8 desc[UR14][R46.64], R37 ;  /* 0x000000252e006986 */ /* 0x000be8000c10110e */
[----:B-----5:R-:W5:Y:S01]  /*5cb90*/  LDL.LU.64 R46, [R1+0x790] ;  /* 0x00079000012e7983 */ /* 0x020f620000300a00 */
[----:B-1----:R-:W-:Y:S01]  /*5cba0*/  ISETP.LT.AND P6, PT, R67, UR4, !P5 ;  /* 0x0000000443007c0c */ /* 0x002fe2000efc1270 */
[----:B------:R-:W4:-:S12]  /*5cbb0*/  LDCU UR4, c[0x0][0x39c] ;  /* 0x00007380ff0477ac */ /* 0x000f180008000800 */
[----:B---3--:R-:W-:Y:S01]  /*5cbc0*/  @P6 STG.E.U8 desc[UR14][R52.64], R45 ;  /* 0x0000002d34006986 */ /* 0x008fe2000c10110e */
[----:B0-----:R-:W-:Y:S01]  /*5cbd0*/  ISETP.LT.AND P6, PT, R38, UR6, !P5 ;  /* 0x0000000626007c0c */ /* 0x001fe2000efc1270 */
[----:B------:R-:W0:-:S12]  /*5cbe0*/  LDCU UR6, c[0x0][0x398] ;  /* 0x00007300ff0677ac */ /* 0x000e180008000800 */
[----:B------:R1:W-:Y:S04]  /*5cbf0*/  @P6 STG.E.U8 desc[UR14][R42.64], R41 ;  /* 0x000000292a006986 */ /* 0x0003e8000c10110e */
[----:B-1----:R-:W3:Y:S01]  /*5cc00*/  LDL.LU.64 R42, [R1+0x788] ;  /* 0x00078800012a7983 */ /* 0x002ee20000300a00 */
[----:B------:R-:W-:-:S04]  /*5cc10*/  PRMT R40, R37, 0x9910, RZ ;  /* 0x0000991025287816 */ /* 0x000fc800000000ff */
[----:B------:R-:W-:Y:S02]  /*5cc20*/  SHF.R.S32.HI R44, RZ, 0x8, R40 ;  /* 0x00000008ff2c7819 */ /* 0x000fe40000011428 */
[----:B----4-:R-:W-:Y:S01]  /*5cc30*/  ISETP.GE.AND P6, PT, R39, UR4, PT ;  /* 0x0000000427007c0c */ /* 0x010fe2000bfc6270 */
[----:B------:R-:W1:Y:S01]  /*5cc40*/  LDCU UR4, c[0x0][0x398] ;  /* 0x00007300ff0477ac */ /* 0x000e620008000800 */
[----:B------:R-:W4:Y:S04]  /*5cc50*/  LDL.LU R39, [R1+0x61c] ;  /* 0x00061c0001277983 */ /* 0x000f280000300800 */
[----:B------:R-:W4:Y:S04]  /*5cc60*/  LDL.LU.64 R54, [R1+0x780] ;  /* 0x0007800001367983 */ /* 0x000f280000300a00 */
[----:B------:R-:W4:Y:S04]  /*5cc70*/  LDL.LU R37, [R1+0x41c] ;  /* 0x00041c0001257983 */ /* 0x000f280000300800 */
[----:B------:R-:W4:Y:S04]  /*5cc80*/  LDL.LU R40, [R1+0x1b3c] ;  /* 0x001b3c0001287983 */ /* 0x000f280000300800 */
[----:B------:R-:W4:Y:S01]  /*5cc90*/  LDL.LU.64 R52, [R1+0x778] ;  /* 0x0007780001347983 */ /* 0x000f220000300a00 */
[----:B-1----:R-:W-:Y:S01]  /*5cca0*/  ISETP.LT.AND P5, PT, R36, UR4, !P5 ;  /* 0x0000000424007c0c */ /* 0x002fe2000efa1270 */
[----:B------:R-:W1:-:S12]  /*5ccb0*/  LDCU UR4, c[0x0][0x398] ;  /* 0x00007300ff0477ac */ /* 0x000e580008000800 */
[----:B------:R-:W-:Y:S01]  /*5ccc0*/  @P5 STG.E.U8 desc[UR14][R50.64], R93 ;  /* 0x0000005d32005986 */ /* 0x000fe2000c10110e */
[----:B0-----:R-:W-:Y:S01]  /*5ccd0*/  ISETP.LT.AND P5, PT, R66, UR6, !P6 ;  /* 0x0000000642007c0c */ /* 0x001fe2000f7a1270 */
[----:B------:R-:W0:Y:S01]  /*5cce0*/  LDCU UR6, c[0x0][0x398] ;  /* 0x00007300ff0677ac */ /* 0x000e220008000800 */
[----:B------:R-:W-:-:S04]  /*5ccf0*/  PRMT R41, R41, 0x9910, RZ ;  /* 0x0000991029297816 */ /* 0x000fc800000000ff */
[----:B------:R-:W-:-:S07]  /*5cd00*/  SHF.R.S32.HI R41, RZ, 0x8, R41 ;  /* 0x00000008ff297819 */ /* 0x000fce0000011429 */
[----:B--2---:R2:W-:Y:S01]  /*5cd10*/  @P5 STG.E.U8 desc[UR14][R48.64], R44 ;  /* 0x0000002c30005986 */ /* 0x0045e2000c10110e */
[----:B-1----:R-:W-:Y:S01]  /*5cd20*/  ISETP.LT.AND P5, PT, R67, UR4, !P6 ;  /* 0x0000000443007c0c */ /* 0x002fe2000f7a1270 */
[----:B------:R-:W4:Y:S02]  /*5cd30*/  LDCU UR4, c[0x0][0x39c] ;  /* 0x00007380ff0477ac */ /* 0x000f240008000800 */
[----:B--2---:R-:W2:Y:S01]  /*5cd40*/  LDL.LU.64 R48, [R1+0x770] ;  /* 0x0007700001307983 */ /* 0x004ea20000300a00 */
[----:B------:R-:W-:-:S03]  /*5cd50*/  PRMT R44, R45, 0x9910, RZ ;  /* 0x000099102d2c7816 */ /* 0x000fc600000000ff */
[----:B------:R-:W2:Y:S01]  /*5cd60*/  LDL.LU.64 R50, [R1+0x768] ;  /* 0x0007680001327983 */ /* 0x000ea20000300a00 */
[----:B------:R-:W-:-:S05]  /*5cd70*/  SHF.R.S32.HI R44, RZ, 0x8, R44 ;  /* 0x00000008ff2c7819 */ /* 0x000fca000001142c */
[----:B-----5:R1:W-:Y:S04]  /*5cd80*/  @P5 STG.E.U8 desc[UR14][R46.64], R44 ;  /* 0x0000002c2e005986 */ /* 0x0203e8000c10110e */
[----:B-1----:R-:W5:Y:S04]  /*5cd90*/  LDL.LU.64 R44, [R1+0x760] ;  /* 0x00076000012c7983 */ /* 0x002f680000300a00 */
[----:B------:R-:W5:Y:S01]  /*5cda0*/  LDL.LU R46, [R1+0x1b40] ;  /* 0x001b4000012e7983 */ /* 0x000f620000300800 */
[----:B0-----:R-:W-:Y:S01]  /*5cdb0*/  ISETP.LT.AND P5, PT, R38, UR6, !P6 ;  /* 0x0000000626007c0c */ /* 0x001fe2000f7a1270 */
[----:B------:R-:W0:-:S12]  /*5cdc0*/  LDCU UR6, c[0x0][0x398] ;  /* 0x00007300ff0677ac */ /* 0x000e180008000800 */
[----:B---3--:R1:W-:Y:S04]  /*5cdd0*/  @P5 STG.E.U8 desc[UR14][R42.64], R41 ;  /* 0x000000292a005986 */ /* 0x0083e8000c10110e */
[----:B-1----:R-:W3:Y:S01]  /*5cde0*/  LDL.LU.64 R42, [R1+0x758] ;  /* 0x00075800012a7983 */ /* 0x002ee20000300a00 */
[----:B----4-:R-:W-:Y:S01]  /*5cdf0*/  ISETP.GE.AND P5, PT, R40, UR4, PT ;  /* 0x0000000428007c0c */ /* 0x010fe2000bfa6270 */
[----:B------:R-:W1:Y:S01]  /*5ce00*/  LDCU UR4, c[0x0][0x398] ;  /* 0x00007300ff0477ac */ /* 0x000e620008000800 */
[----:B------:R-:W-:Y:S02]  /*5ce10*/  PRMT R40, R93, 0x9910, RZ ;  /* 0x000099105d287816 */ /* 0x000fe400000000ff */
[----:B------:R-:W4:Y:S02]  /*5ce20*/  LDL.LU R93, [R1+0x1dbc] ;  /* 0x001dbc00015d7983 */ /* 0x000f240000300800 */
[----:B------:R-:W-:-:S02]  /*5ce30*/  SHF.R.S32.HI R40, RZ, 0x8, R40 ;  /* 0x00000008ff287819 */ /* 0x000fc40000011428 */
[----:B-1----:R-:W-:Y:S01]  /*5ce40*/  ISETP.LT.AND P6, PT, R36, UR4, !P6 ;  /* 0x0000000424007c0c */ /* 0x002fe2000f7c1270 */
[----:B------:R-:W1:-:S12]  /*5ce50*/  LDCU UR4, c[0x0][0x398] ;  /* 0x00007300ff0477ac */ /* 0x000e580008000800 */
[----:B------:R1:W-:Y:S01]  /*5ce60*/  @P6 STG.E.U8 desc[UR14][R54.64], R40 ;  /* 0x0000002836006986 */ /* 0x0003e2000c10110e */
[----:B0-----:R-:W-:Y:S01]  /*5ce70*/  ISETP.LT.AND P6, PT, R66, UR6, !P5 ;  /* 0x0000000642007c0c */ /* 0x001fe2000efc1270 */
[----:B------:R-:W0:Y:S02]  /*5ce80*/  LDCU UR6, c[0x0][0x398] ;  /* 0x00007300ff0677ac */ /* 0x000e240008000800 */
[----:B-1----:R-:W4:Y:S10]  /*5ce90*/  LDL.LU.64 R40, [R1+0x750] ;  /* 0x0007500001287983 */ /* 0x002f340000300a00 */
[----:B------:R1:W-:Y:S01]  /*5cea0*/  @P6 STG.E.U8 desc[UR14][R52.64], R39 ;  /* 0x0000002734006986 */ /* 0x0003e2000c10110e */
[----:B------:R-:W-:Y:S01]  /*5ceb0*/  ISETP.LT.AND P6, PT, R67, UR4, !P5 ;  /* 0x0000000443007c0c */ /* 0x000fe2000efc1270 */
[----:B------:R-:W5:Y:S01]  /*5cec0*/  LDCU UR4, c[0x0][0x39c] ;  /* 0x00007380ff0477ac */ /* 0x000f620008000800 */
[----:B-1----:R-:W-:-:S11]  /*5ced0*/  PRMT R39, R39, 0x9910, RZ ;  /* 0x0000991027277816 */ /* 0x002fd600000000ff */
[----:B--2---:R1:W-:Y:S01]  /*5cee0*/  @P6 STG.E.U8 desc[UR14][R48.64], R37 ;  /* 0x0000002530006986 */ /* 0x0043e2000c10110e */
[----:B0-----:R-:W-:Y:S01]  /*5cef0*/  ISETP.LT.AND P6, PT, R38, UR6, !P5 ;  /* 0x0000000626007c0c */ /* 0x001fe2000efc1270 */
[----:B------:R-:W0:Y:S02]  /*5cf00*/  LDCU UR6, c[0x0][0x398] ;  /* 0x00007300ff0677ac */ /* 0x000e240008000800 */
[----:B-1----:R-:W2:Y:S10]  /*5cf10*/  LDL.LU.64 R48, [R1+0x748] ;  /* 0x0007480001307983 */ /* 0x002eb40000300a00 */
[----:B------:R-:W-:Y:S01]  /*5cf20*/  @P6 STG.E.U8 desc[UR14][R50.64], R92 ;  /* 0x0000005c32006986 */ /* 0x000fe2000c10110e */
[----:B-----5:R-:W-:Y:S01]  /*5cf30*/  ISETP.GE.AND P6, PT, R46, UR4, PT ;  /* 0x000000042e007c0c */ /* 0x020fe2000bfc6270 */
[----:B------:R-:W1:Y:S01]  /*5cf40*/  LDCU UR4, c[0x0][0x398] ;  /* 0x00007300ff0477ac */ /* 0x000e620008000800 */
[----:B------:R-:W-:Y:S01]  /*5cf50*/  SHF.R.S32.HI R39, RZ, 0x8, R39 ;  /* 0x00000008ff277819 */ /* 0x000fe20000011427 */
[----:B------:R-:W5:Y:S04]  /*5cf60*/  LDL.LU.64 R46, [R1+0x740] ;  /* 0x00074000012e7983 */ /* 0x000f680000300a00 */
[----:B------:R-:W5:Y:S01]  /*5cf70*/  LDL.LU.64 R52, [R1+0x738] ;  /* 0x0007380001347983 */ /* 0x000f620000300a00 */
[----:B-1----:R-:W-:Y:S01]  /*5cf80*/  ISETP.LT.AND P5, PT, R36, UR4, !P5 ;  /* 0x0000000424007c0c */ /* 0x002fe2000efa1270 */
[----:B------:R-:W1:-:S12]  /*5cf90*/  LDCU UR4, c[0x0][0x398] ;  /* 0x00007300ff0477ac */ /* 0x000e580008000800 */
[----:B------:R-:W-:Y:S01]  /*5cfa0*/  @P5 STG.E.U8 desc[UR14][R44.64], R90 ;  /* 0x0000005a2c005986 */ /* 0x000fe2000c10110e */
[----:B0-----:R-:W-:Y:S01]  /*5cfb0*/  ISETP.LT.AND P5, PT, R66, UR6, !P6 ;  /* 0x0000000642007c0c */ /* 0x001fe2000f7a1270 */
[----:B------:R-:W0:-:S12]  /*5cfc0*/  LDCU UR6, c[0x0][0x398] ;  /* 0x00007300ff0677ac */ /* 0x000e180008000800 */
[----:B---3--:R3:W-:Y:S04]  /*5cfd0*/  @P5 STG.E.U8 desc[UR14][R42.64], R39 ;  /* 0x000000272a005986 */ /* 0x0087e8000c10110e */
[----:B---3--:R-:W3:Y:S01]  /*5cfe0*/  LDL.LU R39, [R1+0x1b44] ;  /* 0x001b440001277983 */ /* 0x008ee20000300800 */
[----:B-1----:R-:W-:Y:S01]  /*5cff0*/  ISETP.LT.AND P5, PT, R67, UR4, !P6 ;  /* 0x0000000443007c0c */ /* 0x002fe2000f7a1270 */
[----:B------:R-:W3:Y:S01]  /*5d000*/  LDCU UR4, c[0x0][0x39c] ;  /* 0x00007380ff0477ac */ /* 0x000ee20008000800 */
[----:B------:R-:W-:Y:S01]  /*5d010*/  PRMT R37, R37, 0x9910, RZ ;  /* 0x0000991025257816 */ /* 0x000fe200000000ff */
[----:B------:R-:W5:Y:S03]  /*5d020*/  LDL.LU.64 R44, [R1+0x730] ;  /* 0x00073000012c7983 */ /* 0x000f660000300a00 */
[----:B------:R-:W-:Y:S01]  /*5d030*/  SHF.R.S32.HI R37, RZ, 0x8, R37 ;  /* 0x00000008ff257819 */ /* 0x000fe20000011425 */
[----:B------:R-:W5:Y:S04]  /*5d040*/  LDL.LU.64 R50, [R1+0x728] ;  /* 0x0007280001327983 */ /* 0x000f680000300a00 */
[----:B------:R-:W5:Y:S04]  /*5d050*/  LDL.LU R42, [R1+0x20] ;  /* 0x00002000012a7983 */ /* 0x000f680000300800 */
[----:B----4-:R1:W-:Y:S04]  /*5d060*/  @P5 STG.E.U8 desc[UR14][R40.64], R37 ;  /* 0x0000002528005986 */ /* 0x0103e8000c10110e */
[----:B-1----:R-:W4:Y:S01]  /*5d070*/  LDL.LU.64 R40, [R1+0x720] ;  /* 0x0007200001287983 */ /* 0x002f220000300a00 */
[----:B------:R-:W-:-:S03]  /*5d080*/  PRMT R37, R92, 0x9910, RZ ;  /* 0x000099105c257816 */ /* 0x000fc600000000ff */
[----:B------:R-:W4:Y:S01]  /*5d090*/  LDL.LU R92, [R1+0x1db8] ;  /* 0x001db800015c7983 */ /* 0x000f220000300800 */
[----:B0-----:R-:W-:Y:S01]  /*5d0a0*/  ISETP.LT.AND P5, PT, R38, UR6, !P6 ;  /* 0x0000000626007c0c */ /* 0x001fe2000f7a1270 */
[----:B------:R-:W0:Y:S01]  /*5d0b0*/  LDCU UR6, c[0x0][0x398] ;  /* 0x00007300ff0677ac */ /* 0x000e220008000800 */
[----:B------:R-:W-:-:S11]  /*5d0c0*/  SHF.R.S32.HI R37, RZ, 0x8, R37 ;  /* 0x00000008ff257819 */ /* 0x000fd60000011425 */
[----:B--2---:R1:W-:Y:S04]  /*5d0d0*/  @P5 STG.E.U8 desc[UR14][R48.64], R37 ;  /* 0x0000002530005986 */ /* 0x0043e8000c10110e */
[----:B-1----:R-:W2:Y:S04]  /*5d0e0*/  LDL.LU R37, [R1+0x1b48] ;  /* 0x001b480001257983 */ /* 0x002ea80000300800 */
[----:B------:R-:W2:Y:S01]  /*5d0f0*/  LDL.LU.64 R48, [R1+0x718] ;  /* 0x0007180001307983 */ /* 0x000ea20000300a00 */
[----:B---3--:R-:W-:Y:S01]  /*5d100*/  ISETP.GE.AND P5, PT, R39, UR4, PT ;  /* 0x0000000427007c0c */ /* 0x008fe2000bfa6270 */
[----:B------:R-:W1:Y:S01]  /*5d110*/  LDCU UR4, c[0x0][0x398] ;  /* 0x00007300ff0477ac */ /* 0x000e620008000800 */
[----:B------:R-:W-:-:S02]  /*5d120*/  PRMT R39, R90, 0x9910, RZ ;  /* 0x000099105a277816 */ /* 0x000fc400000000ff */
[----:B------:R-:W3:Y:S02]  /*5d130*/  LDL.LU R90, [R1+0x1db4] ;  /* 0x001db400015a7983 */ /* 0x000ee40000300800 */
[----:B------:R-:W-:Y:S02]  /*5d140*/  SHF.R.S32.HI R39, RZ, 0x8, R39 ;  /* 0x00000008ff277819 */ /* 0x000fe40000011427 */
[----:B-1----:R-:W-:Y:S01]  /*5d150*/  ISETP.LT.AND P6, PT, R36, UR4, !P6 ;  /* 0x0000000424007c0c */ /* 0x002fe2000f7c1270 */
[----:B------:R-:W1:-:S12]  /*5d160*/  LDCU UR4, c[0x0][0x398] ;  /* 0x00007300ff0477ac */ /* 0x000e580008000800 */
[----:B-----5:R5:W-:Y:S04]  /*5d170*/  @P6 STG.E.U8 desc[UR14][R46.64], R39 ;  /* 0x000000272e006986 */ /* 0x020be8000c10110e */
[----:B-----5:R-:W5:Y:S01]  /*5d180*/  LDL.LU.64 R46, [R1+0x710] ;  /* 0x00071000012e7983 */ /* 0x020f620000300a00 */
[----:B0-----:R-:W-:Y:S01]  /*5d190*/  ISETP.LT.AND P6, PT, R66, UR6, !P5 ;  /* 0x0000000642007c0c */ /* 0x001fe2000efc1270 */
[----:B------:R-:W0:-:S12]  /*5d1a0*/  LDCU UR6, c[0x0][0x398] ;  /* 0x00007300ff0677ac */ /* 0x000e180008000800 */
[----:B----4-:R-:W-:Y:S01]  /*5d1b0*/  @P6 STG.E.U8 desc[UR14][R52.64], R92 ;  /* 0x0000005c34006986 */ /* 0x010fe2000c10110e */
[----:B-1----:R-:W-:Y:S01]  /*5d1c0*/  ISETP.LT.AND P6, PT, R67, UR4, !P5 ;  /* 0x0000000443007c0c */ /* 0x002fe2000efc1270 */
[----:B------:R-:W2:-:S12]  /*5d1d0*/  LDCU UR4, c[0x0][0x39c] ;  /* 0x00007380ff0477ac */ /* 0x000e980008000800 */
[----:B------:R1:W-:Y:S01]  /*5d1e0*/  @P6 STG.E.U8 desc[UR14][R44.64], R93 ;  /* 0x0000005d2c006986 */ /* 0x0003e2000c10110e */
[----:B0-----:R-:W-:Y:S01]  /*5d1f0*/  ISETP.LT.AND P6, PT, R38, UR6, !P5 ;  /* 0x0000000626007c0c */ /* 0x001fe2000efc1270 */
[----:B------:R-:W0:Y:S01]  /*5d200*/  LDCU UR6, c[0x0][0x398] ;  /* 0x00007300ff0677ac */ /* 0x000e220008000800 */
[----:B------:R-:W-:Y:S01]  /*5d210*/  PRMT R39, R93, 0x9910, RZ ;  /* 0x000099105d277816 */ /* 0x000fe200000000ff */
[----:B-1----:R-:W4:Y:S10]  /*5d220*/  LDL.LU R44, [R1+0x1b4c] ;  /* 0x001b4c00012c7983 */ /* 0x002f340000300800 */
[----:B------:R-:W-:Y:S04]  /*5d230*/  @P6 STG.E.U8 desc[UR14][R50.64], R91 ;  /* 0x0000005b32006986 */ /* 0x000fe8000c10110e */
[----:B------:R-:W3:Y:S01]  /*5d240*/  LDL.LU R43, [R1+0x624] ;  /* 0x00062400012b7983 */ /* 0x000ee20000300800 */
[----:B--2---:R-:W-:Y:S01]  /*5d250*/  ISETP.GE.AND P6, PT, R37, UR4, PT ;  /* 0x0000000425007c0c */ /* 0x004fe2000bfc6270 */
[----:B------:R-:W1:Y:S02]  /*5d260*/  LDCU UR4, c[0x0][0x398] ;  /* 0x00007300ff0477ac */ /* 0x000e640008000800 */
[----:B-1----:R-:W-:Y:S01]  /*5d270*/  ISETP.LT.AND P5, PT, R36, UR4, !P5 ;  /* 0x0000000424007c0c */ /* 0x002fe2000efa1270 */
[----:B------:R-:W1:Y:S01]  /*5d280*/  LDCU UR4, c[0x0][0x398] ;  /* 0x00007300ff0477ac */ /* 0x000e620008000800 */
[----:B------:R-:W-:-:S02]  /*5d290*/  PRMT R37, R92, 0x9910, RZ ;  /* 0x000099105c257816 */ /* 0x000fc400000000ff */
[----:B------:R-:W2:Y:S09]  /*5d2a0*/  LDL.LU R92, [R1+0x1db0] ;  /* 0x001db000015c7983 */ /* 0x000eb20000300800 */
[----:B------:R1:W-:Y:S01]  /*5d2b0*/  @P5 STG.E.U8 desc[UR14][R40.64], R42 ;  /* 0x0000002a28005986 */ /* 0x0003e2000c10110e */
[----:B0-----:R-:W-:Y:S01]  /*5d2c0*/  ISETP.LT.AND P5, PT, R66, UR6, !P6 ;  /* 0x0000000642007c0c */ /* 0x001fe2000f7a1270 */
[----:B------:R-:W0:Y:S01]  /*5d2d0*/  LDCU UR6, c[0x0][0x398] ;  /* 0x00007300ff0677ac */ /* 0x000e220008000800 */
[----:B------:R-:W-:Y:S01]  /*5d2e0*/  SHF.R.S32.HI R37, RZ, 0x8, R37 ;  /* 0x00000008ff257819 */ /* 0x000fe20000011425 */
[----:B-1----:R-:W2:Y:S04]  /*5d2f0*/  LDL.LU R40, [R1+0x424] ;  /* 0x0004240001287983 */ /* 0x002ea80000300800 */
[----:B------:R-:W2:Y:S06]  /*5d300*/  LDL.LU R41, [R1+0x224] ;  /* 0x0002240001297983 */ /* 0x000eac0000300800 */
[----:B------:R1:W-:Y:S04]  /*5d310*/  @P5 STG.E.U8 desc[UR14][R48.64], R37 ;  /* 0x0000002530005986 */ /* 0x0003e8000c10110e */
[----:B-1----:R-:W2:Y:S04]  /*5d320*/  LDL.LU R37, [R1+0x1b50] ;  /* 0x001b500001257983 */ /* 0x002ea80000300800 */
[----:B------:R-:W2:Y:S01]  /*5d330*/  LDL.LU R93, [R1+0x1dac] ;  /* 0x001dac00015d7983 */ /* 0x000ea20000300800 */
[----:B------:R-:W-:Y:S01]  /*5d340*/  ISETP.LT.AND P5, PT, R67, UR4, !P6 ;  /* 0x0000000443007c0c */ /* 0x000fe2000f7a1270 */
[----:B------:R-:W4:Y:S01]  /*5d350*/  LDCU UR4, c[0x0][0x39c] ;  /* 0x00007380ff0477ac */ /* 0x000f220008000800 */
[----:B------:R-:W-:-:S02]  /*5d360*/  SHF.R.S32.HI R45, RZ, 0x8, R39 ;  /* 0x00000008ff2d7819 */ /* 0x000fc40000011427 */
[----:B------:R-:W3:Y:S09]  /*5d370*/  LDL.LU R39, [R1+0x24] ;  /* 0x0000240001277983 */ /* 0x000ef20000300800 */
[----:B-----5:R1:W-:Y:S02]  /*5d380*/  @P5 STG.E.U8 desc[UR14][R46.64], R45 ;  /* 0x0000002d2e005986 */ /* 0x0203e4000c10110e */
[----:B-1----:R-:W-:-:S02]  /*5d390*/  PRMT R45, R91, 0x9910, RZ ;  /* 0x000099105b2d7816 */ /* 0x002fc400000000ff */
[----:B------:R-:W3:Y:S01]  /*5d3a0*/  LDL.LU R91, [R1+0x1da8] ;  /* 0x001da800015b7983 */ /* 0x000ee20000300800 */
[----:B0-----:R-:W-:Y:S01]  /*5d3b0*/  ISETP.LT.AND P5, PT, R38, UR6, !P6 ;  /* 0x0000000626007c0c */ /* 0x001fe2000f7a1270 */
[----:B------:R-:W0:Y:S01]  /*5d3c0*/  LDCU UR6, c[0x0][0x398] ;  /* 0x00007300ff0677ac */ /* 0x000e220008000800 */
[----:B------:R-:W-:-:S11]  /*5d3d0*/  SHF.R.S32.HI R45, RZ, 0x8, R45 ;  /* 0x00000008ff2d7819 */ /* 0x000fd6000001142d */
[----:B--2---:R1:W-:Y:S01]  /*5d3e0*/  @P5 STG.E.U8 desc[UR14][R92.64], R45 ;  /* 0x0000002d5c005986 */ /* 0x0043e2000c10110e */
[----:B----4-:R-:W-:Y:S01]  /*5d3f0*/  ISETP.GE.AND P5, PT, R44, UR4, PT ;  /* 0x000000042c007c0c */ /* 0x010fe2000bfa6270 */
[----:B------:R-:W2:Y:S01]  /*5d400*/  LDCU UR4, c[0x0][0x398] ;  /* 0x00007300ff0477ac */ /* 0x000ea20008000800 */
[----:B-1----:R-:W-:Y:S02]  /*5d410*/  PRMT R92, R42, 0x9910, RZ ;  /* 0x000099102a5c7816 */ /* 0x002fe400000000ff */
[----:B--2---:R-:W-:Y:S01]  /*5d420*/  ISETP.LT.AND P6, PT, R36, UR4, !P6 ;  /* 0x0000000424007c0c */ /* 0x004fe2000f7c1270 */
[----:B------:R-:W1:Y:S01]  /*5d430*/  LDCU UR4, c[0x0][0x398] ;  /* 0x00007300ff0477ac */ /* 0x000e620008000800 */
[----:B------:R-:W-:-:S11]  /*5d440*/  SHF.R.S32.HI R92, RZ, 0x8, R92 ;  /* 0x00000008ff5c7819 */ /* 0x000fd6000001145c */
[----:B---3--:R-:W-:Y:S01]  /*5d450*/  @P6 STG.E.U8 desc[UR14][R90.64], R92 ;  /* 0x0000005c5a006986 */ /* 0x008fe2000c10110e */
[----:B0-----:R-:W-:Y:S01]  /*5d460*/  ISETP.LT.AND P6, PT, R66, UR6, !P5 ;  /* 0x0000000642007c0c */ /* 0x001fe2000efc1270 */
[----:B------:R-:W0:-:S12]  /*5d470*/  LDCU UR6, c[0x0][0x398] ;  /* 0x00007300ff0677ac */ /* 0x000e180008000800 */
[----:B------:R-:W-:Y:S01]  /*5d480*/  @P6 STG.E.U8 desc[UR14][R88.64], R43 ;  /* 0x0000002b58006986 */ /* 0x000fe2000c10110e */
[----:B-1----:R-:W-:Y:S01]  /*5d490*/  ISETP.LT.AND P6, PT, R67, UR4, !P5 ;  /* 0x0000000443007c0c */ /* 0x002fe2000efc1270 */
[----:B------:R-:W1:-:S12]  /*5d4a0*/  LDCU UR4, c[0x0][0x39c] ;  /* 0x00007380ff0477ac */ /* 0x000e580008000800 */
[----:B------:R-:W-:Y:S01]  /*5d4b0*/  @P6 STG.E.U8 desc[UR14][R86.64], R40 ;  /* 0x0000002856006986 */ /* 0x000fe2000c10110e */
[----:B0-----:R-:W-:Y:S01]  /*5d4c0*/  ISETP.LT.AND P6, PT, R38, UR6, !P5 ;  /* 0x0000000626007c0c */ /* 0x001fe2000efc1270 */
[----:B------:R-:W0:-:S12]  /*5d4d0*/  LDCU UR6, c[0x0][0x398] ;  /* 0x00007300ff0677ac */ /* 0x000e180008000800 */
[----:B------:R-:W-:Y:S01]  /*5d4e0*/  @P6 STG.E.U8 desc[UR14][R84.64], R41 ;  /* 0x0000002954006986 */ /* 0x000fe2000c10110e */
[----:B-1----:R-:W-:Y:S01]  /*5d4f0*/  ISETP.GE.AND P6, PT, R37, UR4, PT ;  /* 0x0000000425007c0c */ /* 0x002fe2000bfc6270 */
[----:B------:R-:W1:Y:S02]  /*5d500*/  LDCU UR4, c[0x0][0x398] ;  /* 0x00007300ff0477ac */ /* 0x000e640008000800 */
[----:B------:R-:W2:Y:S04]  /*5d510*/  LDL.LU R37, [R1+0x628] ;  /* 0x0006280001257983 */ /* 0x000ea80000300800 */
[----:B------:R-:W3:Y:S04]  /*5d520*/  LDL.LU R46, [R1+0x1b54] ;  /* 0x001b5400012e7983 */ /* 0x000ee80000300800 */
[----:B------:R-:W4:Y:S04]  /*5d530*/  LDL.LU R44, [R1+0x450] ;  /* 0x00045000012c7983 */ /* 0x000f280000300800 */
[----:B------:R-:W4:Y:S01]  /*5d540*/  LDL.LU R45, [R1+0x454] ;  /* 0x00045400012d7983 */ /* 0x000f220000300800 */
[----:B-1----:R-:W-:Y:S01]  /*5d550*/  ISETP.LT.AND P5, PT, R36, UR4, !P5 ;  /* 0x0000000424007c0c */ /* 0x002fe2000efa1270 */
[----:B------:R-:W1:Y:S02]  /*5d560*/  LDCU UR4, c[0x0][0x398] ;  /* 0x00007300ff0477ac */ /* 0x000e640008000800 */
[----:B------:R-:W5:Y:S10]  /*5d570*/  LDL.LU R42, [R1+0x250] ;  /* 0x00025000012a7983 */ /* 0x000f740000300800 */
[----:B------:R1:W-:Y:S01]  /*5d580*/  @P5 STG.E.U8 desc[UR14][R82.64], R39 ;  /* 0x0000002752005986 */ /* 0x0003e2000c10110e */
[----:B0-----:R-:W-:Y:S01]  /*5d590*/  ISETP.LT.AND P5, PT, R66, UR6, !P6 ;  /* 0x0000000642007c0c */ /* 0x001fe2000f7a1270 */
[----:B------:R-:W0:Y:S01]  /*5d5a0*/  LDCU UR6, c[0x0][0x398] ;  /* 0x00007300ff0677ac */ /* 0x000e220008000800 */
[----:B-1----:R-:W-:-:S02]  /*5d5b0*/  PRMT R82, R43, 0x9910, RZ ;  /* 0x000099102b527816 */ /* 0x002fc400000000ff */
[----:B------:R-:W5:Y:S02]  /*5d5c0*/  LDL.LU R43, [R1+0x254] ;  /* 0x00025400012b7983 */ /* 0x000f640000300800 */
[----:B------:R-:W-:-:S07]  /*5d5d0*/  SHF.R.S32.HI R82, RZ, 0x8, R82 ;  /* 0x00000008ff527819 */ /* 0x000fce0000011452 */
[----:B------:R1:W-:Y:S01]  /*5d5e0*/  @P5 STG.E.U8 desc[UR14][R76.64], R82 ;  /* 0x000000524c005986 */ /* 0x0003e2000c10110e */
[----:B------:R-:W-:Y:S01]  /*5d5f0*/  ISETP.LT.AND P5, PT, R67, UR4, !P6 ;  /* 0x0000000443007c0c */ /* 0x000fe2000f7a1270 */
[----:B------:R-:W3:Y:S01]  /*5d600*/  LDCU UR4, c[0x0][0x39c] ;  /* 0x00007380ff0477ac */ /* 0x000ee20008000800 */
[----:B-1----:R-:W-:Y:S02]  /*5d610*/  PRMT R76, R40, 0x9910, RZ ;  /* 0x00009910284c7816 */ /* 0x002fe400000000ff */
[----:B------:R-:W5:Y:S02]  /*5d620*/  LDL.LU R40, [R1+0x50] ;  /* 0x0000500001287983 */ /* 0x000f640000300800 */
[----:B------:R-:W-:-:S07]  /*5d630*/  SHF.R.S32.HI R76, RZ, 0x8, R76 ;  /* 0x00000008ff4c7819 */ /* 0x000fce000001144c */
[----:B------:R1:W-:Y:S02]  /*5d640*/  @P5 STG.E.U8 desc[UR14][R74.64], R76 ;  /* 0x0000004c4a005986 */ /* 0x0003e4000c10110e */
[----:B-1----:R-:W-:Y:S02]  /*5d650*/  PRMT R75, R41, 0x9910, RZ ;  /* 0x00009910294b7816 */ /* 0x002fe400000000ff */
[----:B------:R-:W5:Y:S01]  /*5d660*/  LDL.LU R41, [R1+0x54] ;  /* 0x0000540001297983 */ /* 0x000f620000300800 */
[----:B------:R-:W-:-:S03]  /*5d670*/  PRMT R74, R39, 0x9910, RZ ;  /* 0x00009910274a7816 */ /* 0x000fc600000000ff */
[----:B------:R-:W5:Y:S01]  /*5d680*/  LDL.LU R39, [R1+0x1b58] ;  /* 0x001b580001277983 */ /* 0x000f620000300800 */
[----:B0-----:R-:W-:Y:S01]  /*5d690*/  ISETP.LT.AND P5, PT, R38, UR6, !P6 ;  /* 0x0000000626007c0c */ /* 0x001fe2000f7a1270 */
[----:B------:R-:W0:Y:S01]  /*5d6a0*/  LDCU UR6, c[0x0][0x398] ;  /* 0x00007300ff0677ac */ /* 0x000e220008000800 */
[----:B------:R-:W-:Y:S02]  /*5d6b0*/  ISETP.LT.AND P6, PT, R36, UR8, !P6 ;  /* 0x0000000824007c0c */ /* 0x000fe4000f7c1270 */
[----:B------:R-:W-:Y:S01]  /*5d6c0*/  SHF.R.S32.HI R75, RZ, 0x8, R75 ;  /* 0x00000008ff4b7819 */ /* 0x000fe2000001144b */
[----:B------:R-:W1:Y:S01]  /*5d6d0*/  LDCU UR8, c[0x0][0x398] ;  /* 0x00007300ff0877ac */ /* 0x000e620008000800 */
[----:B------:R-:W-:Y:S02]  /*5d6e0*/  SHF.R.S32.HI R74, RZ, 0x8, R74 ;  /* 0x00000008ff4a7819 */ /* 0x000fe4000001144a */
[----:B------:R-:W-:-:S05]  /*5d6f0*/  SHF.R.S32.HI R76, RZ, 0x1f, R73 ;  /* 0x0000001fff4c7819 */ /* 0x000fca0000011449 */
[----:B------:R-:W-:Y:S04]  /*5d700*/  @P5 STG.E.U8 desc[UR14][R80.64], R75 ;  /* 0x0000004b50005986 */ /* 0x000fe8000c10110e */
[----:B------:R0:W-:Y:S02]  /*5d710*/  @P6 STG.E.U8 desc[UR14][R78.64], R74 ;  /* 0x0000004a4e006986 */ /* 0x0001e4000c10110e */
[----:B0-----:R-:W-:-:S05]  /*5d720*/  IADD3 R74, P6, PT, R73, R2, RZ ;  /* 0x00000002494a7210 */ /* 0x001fca0007fde0ff */
[----:B------:R-:W-:Y:S01]  /*5d730*/  IMAD.X R75, R76, 0x1, R0, P6 ;  /* 0x000000014c4b7824 */ /* 0x000fe200030e0600 */
[----:B---3--:R-:W-:Y:S01]  /*5d740*/  ISETP.GE.AND P5, PT, R46, UR4, PT ;  /* 0x000000042e007c0c */ /* 0x008fe2000bfa6270 */
[----:B------:R-:W0:Y:S01]  /*5d750*/  LDCU UR4, c[0x0][0x398] ;  /* 0x00007300ff0477ac */ /* 0x000e220008000800 */
[----:B------:R-:W3:Y:S02]  /*5d760*/  LDL.LU R46, [R1+0x1b5c] ;  /* 0x001b5c00012e7983 */ /* 0x000ee40000300800 */
[----:B------:R-:W-:Y:S01]  /*5d770*/  ISETP.LT.AND P6, PT, R66, UR6, !P5 ;  /* 0x0000000642007c0c */ /* 0x000fe2000efc1270 */
[----:B------:R-:W0:Y:S01]  /*5d780*/  LDCU UR6, c[0x0][0x398] ;  /* 0x00007300ff0677ac */ /* 0x000e220008000800 */
[----:B------:R-:W3:Y:S01]  /*5d790*/  LDL.LU R47, [R1+0x658] ;  /* 0x00065800012f7983 */ /* 0x000ee20000300800 */
[----:B----4-:R-:W-:-:S03]  /*5d7a0*/  F2FP.SATFINITE.E5M2.F32.PACK_AB_MERGE_C R80, R45, R44, RZ ;  /* 0x0000002c2d50723e */ /* 0x010fc600048060ff */
[----:B------:R-:W4:Y:S04]  /*5d7b0*/  LDL.LU R44, [R1+0x65c] ;  /* 0x00065c00012c7983 */ /* 0x000f280000300800 */
[----:B------:R-:W4:Y:S04]  /*5d7c0*/  LDL.LU R45, [R1+0x458] ;  /* 0x00045800012d7983 */ /* 0x000f280000300800 */
[----:B--2---:R2:W-:Y:S02]  /*5d7d0*/  @P6 STG.E.U8 desc[UR14][R74.64], R37 ;  /* 0x000000254a006986 */ /* 0x0045e4000c10110e */
[----:B--2---:R-:W-:-:S05]  /*5d7e0*/  IADD3 R74, P6, PT, R73, R3, RZ ;  /* 0x00000003494a7210 */ /* 0x004fca0007fde0ff */
[----:B------:R-:W-:Y:S01]  /*5d7f0*/  IMAD.X R75, R76, 0x1, R71, P6 ;  /* 0x000000014c4b7824 */ /* 0x000fe200030e0647 */
[----:B0-----:R-:W-:Y:S01]  /*5d800*/  ISETP.LT.AND P6, PT, R67, UR4, !P5 ;  /* 0x0000000443007c0c */ /* 0x001fe2000efc1270 */
[----:B------:R-:W0:Y:S01]  /*5d810*/  LDCU UR4, c[0x0][0x398] ;  /* 0x00007300ff0477ac */ /* 0x000e220008000800 */
[----:B-----5:R-:W-:Y:S02]  /*5d820*/  F2FP.SATFINITE.E5M2.F32.PACK_AB_MERGE_C R79, R43, R42, RZ ;  /* 0x0000002a2b4f723e */ /* 0x020fe400048060ff */
[----:B------:R-:W2:Y:S04]  /*5d830*/  LDL.LU R42, [R1+0x45c] ;  /* 0x00045c00012a7983 */ /* 0x000ea80000300800 */
[----:B------:R-:W5:Y:S05]  /*5d840*/  LDL.LU R43, [R1+0x258] ;  /* 0x00025800012b7983 */ /* 0x000f6a0000300800 */
[----:B------:R0:W-:Y:S02]  /*5d850*/  @P6 STG.E.U8 desc[UR14][R74.64], R80 ;  /* 0x000000504a006986 */ /* 0x0001e4000c10110e */
[----:B0-----:R-:W-:-:S05]  /*5d860*/  IADD3 R74, P6, PT, R73, R68, RZ ;  /* 0x00000044494a7210 */ /* 0x001fca0007fde0ff */
[----:B------:R-:W-:Y:S01]  /*5d870*/  IMAD.X R75, R76, 0x1, R72, P6 ;  /* 0x000000014c4b7824 */ /* 0x000fe200030e0648 */
[----:B------:R-:W-:Y:S01]  /*5d880*/  ISETP.LT.AND P6, PT, R38, UR4, !P5 ;  /* 0x0000000426007c0c */ /* 0x000fe2000efc1270 */
[----:B------:R-:W0:Y:S01]  /*5d890*/  LDCU UR4, c[0x0][0x39c] ;  /* 0x00007380ff0477ac */ /* 0x000e220008000800 */
[----:B------:R-:W-:Y:S02]  /*5d8a0*/  ISETP.LT.AND P5, PT, R36, UR6, !P5 ;  /* 0x0000000624007c0c */ /* 0x000fe4000efa1270 */
[----:B------:R-:W-:Y:S01]  /*5d8b0*/  PRMT R77, R37, 0x9910, RZ ;  /* 0x00009910254d7816 */ /* 0x000fe200000000ff */
[----:B------:R-:W0:Y:S01]  /*5d8c0*/  LDCU UR6, c[0x0][0x398] ;  /* 0x00007300ff0677ac */ /* 0x000e220008000800 */
[----:B------:R-:W-:Y:S02]  /*5d8d0*/  F2FP.SATFINITE.E5M2.F32.PACK_AB_MERGE_C R78, R41, R40, RZ ;  /* 0x00000028294e723e */ /* 0x000fe400048060ff */
[----:B------:R-:W5:Y:S05]  /*5d8e0*/  LDL.LU R40, [R1+0x25c] ;  /* 0x00025c0001287983 */ /* 0x000f6a0000300800 */
[----:B------:R0:W-:Y:S04]  /*5d8f0*/  @P6 STG.E.U8 desc[UR14][R74.64], R79 ;  /* 0x0000004f4a006986 */ /* 0x0001e8000c10110e */
[----:B------:R-:W5:Y:S01]  /*5d900*/  LDL.LU R41, [R1+0x58] ;  /* 0x0000580001297983 */ /* 0x000f620000300800 */
[----:B0-----:R-:W-:-:S05]  /*5d910*/  IADD3 R74, P6, PT, R73, R70, RZ ;  /* 0x00000046494a7210 */ /* 0x001fca0007fde0ff */
[----:B------:R-:W-:-:S05]  /*5d920*/  IMAD.X R75, R76, 0x1, R69, P6 ;  /* 0x000000014c4b7824 */ /* 0x000fca00030e0645 */
[----:B------:R0:W-:Y:S01]  /*5d930*/  @P5 STG.E.U8 desc[UR14][R74.64], R78 ;  /* 0x0000004e4a005986 */ /* 0x0001e2000c10110e */
[----:B------:R-:W-:Y:S01]  /*5d940*/  ISETP.GE.AND P5, PT, R39, UR4, PT ;  /* 0x0000000427007c0c */ /* 0x000fe2000bfa6270 */
[----:B------:R-:W-:Y:S01]  /*5d950*/  VIADD R73, R73, UR20 ;  /* 0x0000001449497c36 */ /* 0x000fe20008000000 */
[----:B------:R-:W1:Y:S01]  /*5d960*/  LDCU UR4, c[0x0][0x398] ;  /* 0x00007300ff0477ac */ /* 0x000e620008000800 */
[----:B------:R-:W5:Y:S04]  /*5d970*/  LDL.LU R39, [R1+0x5c] ;  /* 0x00005c0001277983 */ /* 0x000f680000300800 */
[----:B------:R-:W5:Y:S01]  /*5d980*/  LDL.LU R37, [R1+0x1b60] ;  /* 0x001b600001257983 */ /* 0x000f620000300800 */
[----:B------:R-:W-:Y:S02]  /*5d990*/  SHF.R.S32.HI R76, RZ, 0x1f, R73 ;  /* 0x0000001fff4c7819 */ /* 0x000fe40000011449 */
[----:B0-----:R-:W-:-:S05]  /*5d9a0*/  IADD3 R74, P6, PT, R73, R2, RZ ;  /* 0x00000002494a7210 */ /* 0x001fca0007fde0ff */
[----:B------:R-:W-:Y:S01]  /*5d9b0*/  IMAD.X R75, R76, 0x1, R0, P6 ;  /* 0x000000014c4b7824 */ /* 0x000fe200030e0600 */
[----:B------:R-:W-:Y:S01]  /*5d9c0*/  ISETP.LT.AND P6, PT, R66, UR6, !P5 ;  /* 0x0000000642007c0c */ /* 0x000fe2000efc1270 */
[----:B------:R-:W0:Y:S01]  /*5d9d0*/  LDCU UR6, c[0x0][0x398] ;  /* 0x00007300ff0677ac */ /* 0x000e220008000800 */
[----:B------:R-:W-:-:S11]  /*5d9e0*/  SHF.R.S32.HI R77, RZ, 0x8, R77 ;  /* 0x00000008ff4d7819 */ /* 0x000fd6000001144d */
[----:B------:R0:W-:Y:S02]  /*5d9f0*/  @P6 STG.E.U8 desc[UR14][R74.64], R77 ;  /* 0x0000004d4a006986 */ /* 0x0001e4000c10110e */
[----:B0-----:R-:W-:-:S05]  /*5da00*/  IADD3 R74, P6, PT, R73, R3, RZ ;  /* 0x00000003494a7210 */ /* 0x001fca0007fde0ff */
[----:B------:R-:W-:Y:S01]  /*5da10*/  IMAD.X R75, R76, 0x1, R71, P6 ;  /* 0x000000014c4b7824 */ /* 0x000fe200030e0647 */
[----:B-1----:R-:W-:Y:S01]  /*5da20*/  ISETP.LT.AND P6, PT, R67, UR4, !P5 ;  /* 0x0000000443007c0c */ /* 0x002fe2000efc1270 */
[----:B------:R-:W0:Y:S01]  /*5da30*/  LDCU UR4, c[0x0][0x398] ;  /* 0x00007300ff0477ac */ /* 0x000e220008000800 */
[----:B------:R-:W-:-:S04]  /*5da40*/  PRMT R77, R80, 0x9910, RZ ;  /* 0x00009910504d7816 */ /* 0x000fc800000000ff */
[----:B------:R-:W-:-:S07]  /*5da50*/  SHF.R.S32.HI R77, RZ, 0x8, R77 ;  /* 0x00000008ff4d7819 */ /* 0x000fce000001144d */
[----:B------:R1:W-:Y:S02]  /*5da60*/  @P6 STG.E.U8 desc[UR14][R74.64], R77 ;  /* 0x0000004d4a006986 */ /* 0x0003e4000c10110e */
[----:B-1----:R-:W-:-:S05]  /*5da70*/  IADD3 R74, P6, PT, R73, R68, RZ ;  /* 0x00000044494a7210 */ /* 0x002fca0007fde0ff */
[----:B------:R-:W-:Y:S01]  /*5da80*/  IMAD.X R75, R76, 0x1, R72, P6 ;  /* 0x000000014c4b7824 */ /* 0x000fe200030e0648 */
[----:B0-----:R-:W-:Y:S01]  /*5da90*/  ISETP.LT.AND P6, PT, R38, UR4, !P5 ;  /* 0x0000000426007c0c */ /* 0x001fe2000efc1270 */
[----:B------:R-:W3:Y:S01]  /*5daa0*/  LDCU UR4, c[0x0][0x39c] ;  /* 0x00007380ff0477ac */ /* 0x000ee20008000800 */
[----:B------:R-:W-:Y:S02]  /*5dab0*/  PRMT R77, R79, 0x9910, RZ ;  /* 0x000099104f4d7816 */ /* 0x000fe400000000ff */
[----:B------:R-:W-:Y:S02]  /*5dac0*/  PRMT R78, R78, 0x9910, RZ ;  /* 0x000099104e4e7816 */ /* 0x000fe400000000ff */
[----:B------:R-:W-:Y:S02]  /*5dad0*/  SHF.R.S32.HI R77, RZ, 0x8, R77 ;  /* 0x00000008ff4d7819 */ /* 0x000fe4000001144d */
[----:B------:R-:W-:Y:S01]  /*5dae0*/  ISETP.LT.AND P5, PT, R36, UR6, !P5 ;  /* 0x0000000624007c0c */ /* 0x000fe2000efa1270 */
[----:B------:R-:W0:Y:S04]  /*5daf0*/  LDCU UR6, c[0x0][0x398] ;  /* 0x00007300ff0677ac */ /* 0x000e280008000800 */
[----:B------:R1:W-:Y:S02]  /*5db00*/  @P6 STG.E.U8 desc[UR14][R74.64], R77 ;  /* 0x0000004d4a006986 */ /* 0x0003e4000c10110e */
[----:B-1----:R-:W-:Y:S01]  /*5db10*/  IADD3 R74, P6, PT, R73, R70, RZ ;  /* 0x00000046494a7210 */ /* 0x002fe20007fde0ff */
[----:B------:R-:W-:-:S04]  /*5db20*/  IMAD.MOV.U32 R77, RZ, RZ, R78 ;  /* 0x000000ffff4d7224 */ /* 0x000fc800078e004e */
[----:B------:R-:W-:Y:S01]  /*5db30*/  IMAD.X R75, R76, 0x1, R69, P6 ;  /* 0x000000014c4b7824 */ /* 0x000fe200030e0645 */
[----:B------:R-:W-:-:S05]  /*5db40*/  SHF.R.S32.HI R76, RZ, 0x8, R77 ;  /* 0x00000008ff4c7819 */ /* 0x000fca000001144d */
[----:B------:R1:W-:Y:S01]  /*5db50*/  @P5 STG.E.U8 desc[UR14][R74.64], R76 ;  /* 0x0000004c4a005986 */ /* 0x0003e2000c10110e */
[----:B------:R-:W-:-:S05]  /*5db60*/  VIADD R73, R73, UR20 ;  /* 0x0000001449497c36 */ /* 0x000fca0008000000 */
[----:B-1----:R-:W-:Y:S02]  /*5db70*/  SHF.R.S32.HI R76, RZ, 0x1f, R73 ;  /* 0x0000001fff4c7819 */ /* 0x002fe40000011449 */
[----:B------:R-:W-:-:S05]  /*5db80*/  IADD3 R74, P6, PT, R73, R2, RZ ;  /* 0x00000002494a7210 */ /* 0x000fca0007fde0ff */
[----:B------:R-:W-:Y:S01]  /*5db90*/  IMAD.X R75, R76, 0x1, R0, P6 ;  /* 0x000000014c4b7824 */ /* 0x000fe200030e0600 */
[----:B---3--:R-:W-:Y:S01]  /*5dba0*/  ISETP.GE.AND P5, PT, R46, UR4, PT ;  /* 0x000000042e007c0c */ /* 0x008fe2000bfa6270 */
[----:B------:R-:W1:Y:S01]  /*5dbb0*/  LDCU UR4, c[0x0][0x398] ;  /* 0x00007300ff0477ac */ /* 0x000e620008000800 */
[----:B------:R-:W3:Y:S01]  /*5dbc0*/  LDL.LU R46, [R1+0x1b64] ;  /* 0x001b6400012e7983 */ /* 0x000ee20000300800 */
[----:B----4-:R-:W-:-:S03]  /*5dbd0*/  F2FP.SATFINITE.E5M2.F32.PACK_AB_MERGE_C R77, R44, R47, RZ ;  /* 0x0000002f2c4d723e */ /* 0x010fc600048060ff */
[----:B------:R-:W4:Y:S04]  /*5dbe0*/  LDL.LU R47, [R1+0x660] ;  /* 0x00066000012f7983 */ /* 0x000f280000300800 */
[----:B------:R-:W4:Y:S01]  /*5dbf0*/  LDL.LU R44, [R1+0x664] ;  /* 0x00066400012c7983 */ /* 0x000f220000300800 */
[----:B0-----:R-:W-:Y:S01]  /*5dc00*/  ISETP.LT.AND P6, PT, R66, UR6, !P5 ;  /* 0x0000000642007c0c */ /* 0x001fe2000efc1270 */
[----:B------:R-:W0:Y:S01]  /*5dc10*/  LDCU UR6, c[0x0][0x398] ;  /* 0x00007300ff0677ac */ /* 0x000e220008000800 */
[----:B--2---:R-:W-:Y:S02]  /*5dc20*/  F2FP.SATFINITE.E5M2.F32.PACK_AB_MERGE_C R80, R42, R45, RZ ;  /* 0x0000002d2a50723e */ /* 0x004fe400048060ff */
[----:B------:R-:W2:Y:S04]  /*5dc30*/  LDL.LU R45, [R1+0x460] ;  /* 0x00046000012d7983 */ /* 0x000ea80000300800 */
[----:B------:R-:W2:Y:S05]  /*5dc40*/  LDL.LU R42, [R1+0x464] ;  /* 0x00046400012a7983 */ /* 0x000eaa0000300800 */
[----:B------:R0:W-:Y:S02]  /*5dc50*/  @P6 STG.E.U8 desc[UR14][R74.64], R77 ;  /* 0x0000004d4a006986 */ /* 0x0001e4000c10110e */
[----:B0-----:R-:W-:-:S02]  /*5dc60*/  IADD3 R74, P6, PT, R73, R3, RZ ;  /* 0x00000003494a7210 */ /* 0x001fc40007fde0ff */
[----:B-----5:R-:W-:Y:S02]  /*5dc70*/  F2FP.SATFINITE.E5M2.F32.PACK_AB_MERGE_C R79, R40, R43, RZ ;  /* 0x0000002b284f723e */ /* 0x020fe400048060ff */
[----:B------:R-:W5:Y:S04]  /*5dc80*/  LDL.LU R43, [R1+0x260] ;  /* 0x00026000012b7983 */ /* 0x000f680000300800 */
[----:B------:R-:W5:Y:S01]  /*5dc90*/  LDL.LU R40, [R1+0x264] ;  /* 0x0002640001287983 */ /* 0x000f620000300800 */
[----:B------:R-:W-:Y:S01]  /*5dca0*/  IMAD.X R75, R76, 0x1, R71, P6 ;  /* 0x000000014c4b7824 */ /* 0x000fe200030e0647 */
[----:B-1----:R-:W-:Y:S01]  /*5dcb0*/  ISETP.LT.AND P6, PT, R67, UR4, !P5 ;  /* 0x0000000443007c0c */ /* 0x002fe2000efc1270 */
[----:B------:R-:W0:Y:S01]  /*5dcc0*/  LDCU UR4, c[0x0][0x398] ;  /* 0x00007300ff0477ac */ /* 0x000e220008000800 */
[----:B------:R-:W-:-:S02]  /*5dcd0*/  F2FP.SATFINITE.E5M2.F32.PACK_AB_MERGE_C R78, R39, R41, RZ ;  /* 0x00000029274e723e */ /* 0x000fc400048060ff */
[----:B------:R-:W5:Y:S04]  /*5dce0*/  LDL.LU R41, [R1+0x60] ;  /* 0x0000600001297983 */ /* 0x000f680000300800 */
[----:B------:R-:W5:Y:S05]  /*5dcf0*/  LDL.LU R39, [R1+0x64] ;  /* 0x0000640001277983 */ /* 0x000f6a0000300800 */
[----:B------:R1:W-:Y:S02]  /*5dd00*/  @P6 STG.E.U8 desc[UR14][R74.64], R80 ;  /* 0x000000504a006986 */ /* 0x0003e4000c10110e */
[----:B-1----:R-:W-:-:S05]  /*5dd10*/  IADD3 R74, P6, PT, R73, R68, RZ ;  /* 0x00000044494a7210 */ /* 0x002fca0007fde0ff */
[----:B------:R-:W-:Y:S01]  /*5dd20*/  IMAD.X R75, R76, 0x1, R72, P6 ;  /* 0x000000014c4b7824 */ /* 0x000fe200030e0648 */
[----:B0-----:R-:W-:Y:S01]  /*5dd30*/  ISETP.LT.AND P6, PT, R38, UR4, !P5 ;  /* 0x0000000426007c0c */ /* 0x001fe2000efc1270 */
[----:B------:R-:W0:Y:S01]  /*5dd40*/  LDCU UR4, c[0x0][0x39c] ;  /* 0x00007380ff0477ac */ /* 0x000e220008000800 */
[----:B------:R-:W-:Y:S01]  /*5dd50*/  ISETP.LT.AND P5, PT, R36, UR6, !P5 ;  /* 0x0000000624007c0c */ /* 0x000fe2000efa1270 */
[----:B------:R-:W1:Y:S10]  /*5dd60*/  LDCU UR6, c[0x0][0x398] ;  /* 0x00007300ff0677ac */ /* 0x000e740008000800 */
[----:B------:R0:W-:Y:S02]  /*5dd70*/  @P6 STG.E.U8 desc[UR14][R74.64], R79 ;  /* 0x0000004f4a006986 */ /* 0x0001e4000c10110e */
[----:B0-----:R-:W-:-:S05]  /*5dd80*/  IADD3 R74, P6, PT, R73, R70, RZ ;  /* 0x00000046494a7210 */ /* 0x001fca0007fde0ff */
[----:B------:R-:W-:-:S05]  /*5dd90*/  IMAD.X R75, R76, 0x1, R69, P6 ;  /* 0x000000014c4b7824 */ /* 0x000fca00030e0645 */
[----:B------:R0:W-:Y:S01]  /*5dda0*/  @P5 STG.E.U8 desc[UR14][R74.64], R78 ;  /* 0x0000004e4a005986 */ /* 0x0001e2000c10110e */
[----:B------:R-:W-:Y:S01]  /*5ddb0*/  ISETP.GE.AND P5, PT, R37, UR4, PT ;  /* 0x0000000425007c0c */ /* 0x000fe2000bfa6270 */
[----:B------:R-:W-:Y:S01]  /*5ddc0*/  VIADD R73, R73, UR20 ;  /* 0x0000001449497c36 */ /* 0x000fe20008000000 */
[----:B------:R-:W1:Y:S01]  /*5ddd0*/  LDCU UR4, c[0x0][0x398] ;  /* 0x00007300ff0477ac */ /* 0x000e620008000800 */
[----:B------:R-:W5:Y:S03]  /*5dde0*/  LDL.LU R37, [R1+0x1b68] ;  /* 0x001b680001257983 */ /* 0x000f660000300800 */
[----:B------:R-:W-:Y:S02]  /*5ddf0*/  SHF.R.S32.HI R76, RZ, 0x1f, R73 ;  /* 0x0000001fff4c7819 */ /* 0x000fe40000011449 */
        /* <DEDUP_REMOVED lines=9> */
[----:B------:R-:W-:Y:S01]  /*5de90*/  ISETP.LT.AND P6, PT, R67, UR4, !P5 ;  /* 0x0000000443007c0c */ /* 0x000fe2000efc1270 */
[----:B------:R-:W1:Y:S01]  /*5dea0*/  LDCU UR4, c[0x0][0x398] ;  /* 0x00007300ff0477ac */ /* 0x000e620008000800 */
[----:B------:R-:W-:-:S04]  /*5deb0*/  PRMT R77, R80, 0x9910, RZ ;  /* 0x00009910504d7816 */ /* 0x000fc800000000ff */
[----:B------:R-:W-:-:S07]  /*5dec0*/  SHF.R.S32.HI R77, RZ, 0x8, R77 ;  /* 0x00000008ff4d7819 */ /* 0x000fce000001144d */
[----:B------:R0:W-:Y:S02]  /*5ded0*/  @P6 STG.E.U8 desc[UR14][R74.64], R77 ;  /* 0x0000004d4a006986 */ /* 0x0001e4000c10110e */
[----:B0-----:R-:W-:-:S05]  /*5dee0*/  IADD3 R74, P6, PT, R73, R68, RZ ;  /* 0x00000044494a7210 */ /* 0x001fca0007fde0ff */
[----:B------:R-:W-:Y:S01]  /*5def0*/  IMAD.X R75, R76, 0x1, R72, P6 ;  /* 0x000000014c4b7824 */ /* 0x000fe200030e0648 */
[----:B-1----:R-:W-:Y:S01]  /*5df00*/  ISETP.LT.AND P6, PT, R38, UR4, !P5 ;  /* 0x0000000426007c0c */ /* 0x002fe2000efc1270 */
        /* <DEDUP_REMOVED lines=12> */
[----:B---3--:R-:W-:Y:S01]  /*5dfd0*/  ISETP.GE.AND P5, PT, R46, UR4, PT ;  /* 0x000000042e007c0c */ /* 0x008fe2000bfa6270 */
[----:B------:R-:W-:Y:S02]  /*5dfe0*/  VIADD R73, R73, UR20 ;  /* 0x0000001449497c36 */ /* 0x000fe40008000000 */
[----:B------:R-:W3:Y:S01]  /*5dff0*/  LDL.LU R46, [R1+0x1b6c] ;  /* 0x001b6c00012e7983 */ /* 0x000ee20000300800 */
[----:B------:R-:W0:Y:S01]  /*5e000*/  LDCU UR4, c[0x0][0x398] ;  /* 0x00007300ff0477ac */ /* 0x000e220008000800 */
[----:B----4-:R-:W-:Y:S02]  /*5e010*/  F2FP.SATFINITE.E5M2.F32.PACK_AB_MERGE_C R77, R44, R47, RZ ;  /* 0x0000002f2c4d723e */ /* 0x010fe400048060ff */
[----:B------:R-:W4:Y:S04]  /*5e020*/  LDL.LU R47, [R1+0x668] ;  /* 0x00066800012f7983 */ /* 0x000f280000300800 */
[----:B------:R-:W4:Y:S01]  /*5e030*/  LDL.LU R44, [R1+0x66c] ;  /* 0x00066c00012c7983 */ /* 0x000f220000300800 */
[----:B-1----:R-:W-:-:S02]  /*5e040*/  SHF.R.S32.HI R76, RZ, 0x1f, R73 ;  /* 0x0000001fff4c7819 */ /* 0x002fc40000011449 */
[----:B------:R-:W-:-:S05]  /*5e050*/  IADD3 R74, P6, PT, R73, R2, RZ ;  /* 0x00000002494a7210 */ /* 0x000fca0007fde0ff */
[----:B------:R-:W-:Y:S01]  /*5e060*/  IMAD.X R75, R76, 0x1, R0, P6 ;  /* 0x000000014c4b7824 */ /* 0x000fe200030e0600 */
[----:B0-----:R-:W-:Y:S01]  /*5e070*/  ISETP.LT.AND P6, PT, R66, UR6, !P5 ;  /* 0x0000000642007c0c */ /* 0x001fe2000efc1270 */
[----:B------:R-:W0:Y:S01]  /*5e080*/  LDCU UR6, c[0x0][0x398] ;  /* 0x00007300ff0677ac */ /* 0x000e220008000800 */
[----:B--2---:R-:W-:Y:S02]  /*5e090*/  F2FP.SATFINITE.E5M2.F32.PACK_AB_MERGE_C R80, R42, R45, RZ ;  /* 0x0000002d2a50723e */ /* 0x004fe400048060ff */
[----:B------:R-:W2:Y:S04]  /*5e0a0*/  LDL.LU R45, [R1+0x468] ;  /* 0x00046800012d7983 */ /* 0x000ea80000300800 */
[----:B------:R-:W2:Y:S05]  /*5e0b0*/  LDL.LU R42, [R1+0x46c] ;  /* 0x00046c00012a7983 */ /* 0x000eaa0000300800 */
[----:B------:R1:W-:Y:S02]  /*5e0c0*/  @P6 STG.E.U8 desc[UR14][R74.64], R77 ;  /* 0x0000004d4a006986 */ /* 0x0003e4000c10110e */
[----:B-1----:R-:W-:-:S02]  /*5e0d0*/  IADD3 R74, P6, PT, R73, R3, RZ ;  /* 0x00000003494a7210 */ /* 0x002fc40007fde0ff */
[----:B-----5:R-:W-:Y:S02]  /*5e0e0*/  F2FP.SATFINITE.E5M2.F32.PACK_AB_MERGE_C R79, R40, R43, RZ ;  /* 0x0000002b284f723e */ /* 0x020fe400048060ff */
[----:B------:R-:W5:Y:S04]  /*5e0f0*/  LDL.LU R43, [R1+0x268] ;  /* 0x00026800012b7983 */ /* 0x000f680000300800 */
[----:B------:R-:W5:Y:S01]  /*5e100*/  LDL.LU R40, [R1+0x26c] ;  /* 0x00026c0001287983 */ /* 0x000f620000300800 */
[----:B------:R-:W-:Y:S01]  /*5e110*/  IMAD.X R75, R76, 0x1, R71, P6 ;  /* 0x000000014c4b7824 */ /* 0x000fe200030e0647 */
[----:B------:R-:W-:Y:S01]  /*5e120*/  ISETP.LT.AND P6, PT, R67, UR4, !P5 ;  /* 0x0000000443007c0c */ /* 0x000fe2000efc1270 */
[----:B------:R-:W1:Y:S01]  /*5e130*/  LDCU UR4, c[0x0][0x398] ;  /* 0x00007300ff0477ac */ /* 0x000e620008000800 */
[----:B------:R-:W-:-:S02]  /*5e140*/  F2FP.SATFINITE.E5M2.F32.PACK_AB_MERGE_C R78, R39, R41, RZ ;  /* 0x00000029274e723e */ /* 0x000fc400048060ff */
[----:B------:R-:W5:Y:S04]  /*5e150*/  LDL.LU R41, [R1+0x68] ;  /* 0x0000680001297983 */ /* 0x000f680000300800 */
[----:B------:R-:W5:Y:S05]  /*5e160*/  LDL.LU R39, [R1+0x6c] ;  /* 0x00006c0001277983 */ /* 0x000f6a0000300800 */
[----:B------:R0:W-:Y:S02]  /*5e170*/  @P6 STG.E.U8 desc[UR14][R74.64], R80 ;  /* 0x000000504a006986 */ /* 0x0001e4000c10110e */
[----:B0-----:R-:W-:-:S05]  /*5e180*/  IADD3 R74, P6, PT, R73, R68, RZ ;  /* 0x00000044494a7210 */ /* 0x001fca0007fde0ff */
[----:B------:R-:W-:Y:S01]  /*5e190*/  IMAD.X R75, R76, 0x1, R72, P6 ;  /* 0x000000014c4b7824 */ /* 0x000fe200030e0648 */
[----:B-1----:R-:W-:Y:S01]  /*5e1a0*/  ISETP.LT.AND P6, PT, R38, UR4, !P5 ;  /* 0x0000000426007c0c */ /* 0x002fe2000efc1270 */
        /* <DEDUP_REMOVED lines=128> */
[----:B-1----:R-:W-:-:S05]  /*5e9b0*/  IADD3 R74, P6, PT, R73, R3, RZ ;  /* 0x00000003494a7210 */ /* 0x002fca0007fde0ff */
[----:B------:R-:W-:Y:S01]  /*5e9c0*/  IMAD.X R75, R76, 0x1, R71, P6 ;  /* 0x000000014c4b7824 */ /* 0x000fe200030e0647 */
[----:B-----5:R-:W-:Y:S02]  /*5e9d0*/  F2FP.SATFINITE.E5M2.F32.PACK_AB_MERGE_C R79, R40, R43, RZ ;  /* 0x0000002b284f723e */ /* 0x020fe400048060ff */
[----:B------:R-:W5:Y:S04]  /*5e9e0*/  LDL.LU R43, [R1+0x278] ;  /* 0x00027800012b7983 */ /* 0x000f680000300800 */
[----:B------:R-:W5:Y:S01]  /*5e9f0*/  LDL.LU R40, [R1+0x27c] ;  /* 0x00027c0001287983 */ /* 0x000f620000300800 */
[----:B------:R-:W-:Y:S01]  /*5ea00*/  ISETP.LT.AND P6, PT, R67, UR4, !P5 ;  /* 0x0000000443007c0c */ /* 0x000fe2000efc1270 */
[----:B------:R-:W1:-:S12]  /*5ea10*/  LDCU UR4, c[0x0][0x398] ;  /* 0x00007300ff0477ac */ /* 0x000e580008000800 */
[----:B------:R0:W-:Y:S01]  /*5ea20*/  @P6 STG.E.U8 desc[UR14][R74.64], R80 ;  /* 0x000000504a006986 */ /* 0x0001e2000c10110e */
[----:B------:R-:W-:-:S03]  /*5ea30*/  F2FP.SATFINITE.E5M2.F32.PACK_AB_MERGE_C R78, R39, R41, RZ ;  /* 0x00000029274e723e */ /* 0x000fc600048060ff */
[----:B------:R-:W5:Y:S04]  /*5ea40*/  LDL.LU R41, [R1+0x78] ;  /* 0x0000780001297983 */ /* 0x000f680000300800 */
[----:B------:R-:W5:Y:S01]  /*5ea50*/  LDL.LU R39, [R1+0x7c] ;  /* 0x00007c0001277983 */ /* 0x000f620000300800 */
        /* <DEDUP_REMOVED lines=11> */
[----:B------:R-:W-:Y:S02]  /*5eb10*/  VIADD R73, R73, UR20 ;  /* 0x0000001449497c36 */ /* 0x000fe40008000000 */
[----:B------:R-:W5:Y:S01]  /*5eb20*/  LDL.LU R37, [R1+0x1b80] ;  /* 0x001b800001257983 */ /* 0x000f620000300800 */
[----:B------:R-:W1:Y:S02]  /*5eb30*/  LDCU UR4, c[0x0][0x398] ;  /* 0x00007300ff0477ac */ /* 0x000e640008000800 */
        /* <DEDUP_REMOVED lines=33> */
[----:B------:R-:W0:Y:S02]  /*5ed50*/  LDCU UR4, c[0x0][0x398] ;  /* 0x00007300ff0477ac */ /* 0x000e240008000800 */
[----:B-1----:R-:W-:Y:S02]  /*5ed60*/  SHF.R.S32.HI R76, RZ, 0x1f, R73 ;  /* 0x0000001fff4c7819 */ /* 0x002fe40000011449 */
[----:B------:R-:W-:Y:S02]  /*5ed70*/  IADD3 R74, P6, PT, R73, R2, RZ ;  /* 0x00000002494a7210 */ /* 0x000fe40007fde0ff */
[----:B----4-:R-:W-:-:S02]  /*5ed80*/  F2FP.SATFINITE.E5M2.F32.PACK_AB_MERGE_C R77, R44, R47, RZ ;  /* 0x0000002f2c4d723e */ /* 0x010fc400048060ff */
[----:B------:R-:W4:Y:S04]  /*5ed90*/  LDL.LU R47, [R1+0x680] ;  /* 0x00068000012f7983 */ /* 0x000f280000300800 */
[----:B------:R-:W4:Y:S01]  /*5eda0*/  LDL.LU R44, [R1+0x684] ;  /* 0x00068400012c7983 */ /* 0x000f220000300800 */
        /* <DEDUP_REMOVED lines=80> */
[----:B------:R-:W-:Y:S01]  /*5f2b0*/  ISETP.LT.AND P6, PT, R67, UR4, !P5 ;  /* 0x0000000443007c0c */ /* 0x000fe2000efc1270 */
[----:B------:R-:W1:Y:S01]  /*5f2c0*/  LDCU UR4, c[0x0][0x398] ;  /* 0x00007300ff0477ac */ /* 0x000e620008000800 */
[----:B-----5:R-:W-:Y:S02]  /*5f2d0*/  F2FP.SATFINITE.E5M2.F32.PACK_AB_MERGE_C R79, R40, R43, RZ ;  /* 0x0000002b284f723e */ /* 0x020fe400048060ff */
[----:B------:R-:W5:Y:S04]  /*5f2e0*/  LDL.LU R43, [R1+0x288] ;  /* 0x00028800012b7983 */ /* 0x000f680000300800 */
[----:B------:R-:W5:Y:S05]  /*5f2f0*/  LDL.LU R40, [R1+0x28c] ;  /* 0x00028c0001287983 */ /* 0x000f6a0000300800 */
[----:B------:R0:W-:Y:S02]  /*5f300*/  @P6 STG.E.U8 desc[UR14][R74.64], R80 ;  /* 0x000000504a006986 */ /* 0x0001e4000c10110e */
[----:B0-----:R-:W-:-:S02]  /*5f310*/  IADD3 R74, P6, PT, R73, R68, RZ ;  /* 0x00000044494a7210 */ /* 0x001fc40007fde0ff */
[----:B------:R-:W-:Y:S02]  /*5f320*/  F2FP.SATFINITE.E5M2.F32.PACK_AB_MERGE_C R78, R39, R41, RZ ;  /* 0x00000029274e723e */ /* 0x000fe400048060ff */
[----:B------:R-:W5:Y:S04]  /*5f330*/  LDL.LU R41, [R1+0x88] ;  /* 0x0000880001297983 */ /* 0x000f680000300800 */
[----:B------:R-:W5:Y:S01]  /*5f340*/  LDL.LU R39, [R1+0x8c] ;  /* 0x00008c0001277983 */ /* 0x000f620000300800 */
        /* <DEDUP_REMOVED lines=48> */
[----:B------:R-:W-:-:S05]  /*5f650*/  IADD3 R74, P6, PT, R73, R2, RZ ;  /* 0x00000002494a7210 */ /* 0x000fca0007fde0ff */
[----:B------:R-:W-:Y:S01]  /*5f660*/  IMAD.X R75, R76, 0x1, R0, P6 ;  /* 0x000000014c4b7824 */ /* 0x000fe200030e0600 */
[----:B----4-:R-:W-:Y:S02]  /*5f670*/  F2FP.SATFINITE.E5M2.F32.PACK_AB_MERGE_C R77, R44, R47, RZ ;  /* 0x0000002f2c4d723e */ /* 0x010fe400048060ff */
[----:B------:R-:W4:Y:S04]  /*5f680*/  LDL.LU R47, [R1+0x690] ;  /* 0x00069000012f7983 */ /* 0x000f280000300800 */
[----:B------:R-:W4:Y:S01]  /*5f690*/  LDL.LU R44, [R1+0x694] ;  /* 0x00069400012c7983 */ /* 0x000f220000300800 */
[----:B0-----:R-:W-:Y:S01]  /*5f6a0*/  ISETP.LT.AND P6, PT, R66, UR6, !P5 ;  /* 0x0000000642007c0c */ /* 0x001fe2000efc1270 */
[----:B------:R-:W0:Y:S01]  /*5f6b0*/  LDCU UR6, c[0x0][0x398] ;  /* 0x00007300ff0677ac */ /* 0x000e220008000800 */
[----:B--2---:R-:W-:-:S02]  /*5f6c0*/  F2FP.SATFINITE.E5M2.F32.PACK_AB_MERGE_C R80, R42, R45, RZ ;  /* 0x0000002d2a50723e */ /* 0x004fc400048060ff */
        /* <DEDUP_REMOVED lines=61> */
[----:B------:R-:W2:Y:S02]  /*5faa0*/  LDCU UR4, c[0x0][0x398] ;  /* 0x00007300ff0477ac */ /* 0x000ea40008000800 */
[----:B-1----:R-:W-:Y:S02]  /*5fab0*/  SHF.R.S32.HI R76, RZ, 0x1f, R73 ;  /* 0x0000001fff4c7819 */ /* 0x002fe40000011449 */
[----:B------:R-:W-:-:S05]  /*5fac0*/  IADD3 R74, P6, PT, R73, R2, RZ ;  /* 0x00000002494a7210 */ /* 0x000fca0007fde0ff */
[----:B------:R-:W-:Y:S01]  /*5fad0*/  IMAD.X R75, R76, 0x1, R0, P6 ;  /* 0x000000014c4b7824 */ /* 0x000fe200030e0600 */
[----:B0-----:R-:W-:Y:S01]  /*5fae0*/  ISETP.LT.AND P6, PT, R66, UR6, !P5 ;  /* 0x0000000642007c0c */ /* 0x001fe2000efc1270 */
[----:B------:R-:W0:Y:S01]  /*5faf0*/  LDCU UR6, c[0x0][0x398] ;  /* 0x00007300ff0677ac */ /* 0x000e220008000800 */
[----:B----4-:R-:W-:Y:S02]  /*5fb00*/  F2FP.SATFINITE.E5M2.F32.PACK_AB_MERGE_C R77, R44, R47, RZ ;  /* 0x0000002f2c4d723e */ /* 0x010fe400048060ff */
[----:B------:R-:W4:Y:S04]  /*5fb10*/  LDL.LU R47, [R1+0x698] ;  /* 0x00069800012f7983 */ /* 0x000f280000300800 */
[----:B------:R-:W4:Y:S01]  /*5fb20*/  LDL.LU R44, [R1+0x69c] ;  /* 0x00069c00012c7983 */ /* 0x000f220000300800 */
[----:B--2---:R-:W-:-:S03]  /*5fb30*/  F2FP.SATFINITE.E5M2.F32.PACK_AB_MERGE_C R80, R42, R45, RZ ;  /* 0x0000002d2a50723e */ /* 0x004fc600048060ff */
[----:B------:R-:W2:Y:S04]  /*5fb40*/  LDL.LU R45, [R1+0x498] ;  /* 0x00049800012d7983 */ /* 0x000ea80000300800 */
[----:B------:R-:W2:Y:S04]  /*5fb50*/  LDL.LU R42, [R1+0x49c] ;  /* 0x00049c00012a7983 */ /* 0x000ea80000300800 */
        /* <DEDUP_REMOVED lines=67> */
[----:B------:R-:W4:Y:S05]  /*5ff90*/  LDL.LU R44, [R1+0x6a4] ;  /* 0x0006a400012c7983 */ /* 0x000f2a0000300800 */
[----:B------:R1:W-:Y:S01]  /*5ffa0*/  @P6 STG.E.U8 desc[UR14][R74.64], R77 ;  /* 0x0000004d4a006986 */ /* 0x0003e2000c10110e */
[----:B--2---:R-:W-:-:S03]  /*5ffb0*/  F2FP.SATFINITE.E5M2.F32.PACK_AB_MERGE_C R80, R42, R45, RZ ;  /* 0x0000002d2a50723e */ /* 0x004fc600048060ff */
[----:B------:R-:W2:Y:S04]  /*5ffc0*/  LDL.LU R45, [R1+0x4a0] ;  /* 0x0004a000012d7983 */ /* 0x000ea80000300800 */
[----:B------:R-:W2:Y:S01]  /*5ffd0*/  LDL.LU R42, [R1+0x4a4] ;  /* 0x0004a400012a7983 */ /* 0x000ea20000300800 */
        /* <DEDUP_REMOVED lines=56> */
[----:B------:R-:W-:Y:S01]  /*60360*/  VIADD R73, R73, UR20 ;  /* 0x0000001449497c36 */ /* 0x000fe20008000000 */
[----:B------:R-:W3:Y:S01]  /*60370*/  LDCU UR4, c[0x0][0x398] ;  /* 0x00007300ff0477ac */ /* 0x000ee20008000800 */
[----:B------:R-:W5:Y:S03]  /*60380*/  LDL.LU R46, [R1+0x1bac] ;  /* 0x001bac00012e7983 */ /* 0x000f660000300800 */
        /* <DEDUP_REMOVED lines=14> */
[----:B---3--:R-:W-:Y:S01]  /*60470*/  ISETP.LT.AND P6, PT, R67, UR4, !P5 ;  /* 0x0000000443007c0c */ /* 0x008fe2000efc1270 */
[----:B------:R-:W1:Y:S01]  /*60480*/  LDCU UR4, c[0x0][0x398] ;  /* 0x00007300ff0477ac */ /* 0x000e620008000800 */
[----:B-----5:R-:W-:Y:S02]  /*60490*/  F2FP.SATFINITE.E5M2.F32.PACK_AB_MERGE_C R79, R40, R43, RZ ;  /* 0x0000002b284f723e */ /* 0x020fe400048060ff */
[----:B------:R-:W3:Y:S04]  /*604a0*/  LDL.LU R43, [R1+0x2a8] ;  /* 0x0002a800012b7983 */ /* 0x000ee80000300800 */
[----:B------:R-:W3:Y:S05]  /*604b0*/  LDL.LU R40, [R1+0x2ac] ;  /* 0x0002ac0001287983 */ /* 0x000eea0000300800 */
[----:B------:R5:W-:Y:S02]  /*604c0*/  @P6 STG.E.U8 desc[UR14][R74.64], R80 ;  /* 0x000000504a006986 */ /* 0x000be4000c10110e */
[----:B-----5:R-:W-:-:S02]  /*604d0*/  IADD3 R74, P6, PT, R73, R68, RZ ;  /* 0x00000044494a7210 */ /* 0x020fc40007fde0ff */
[----:B------:R-:W-:Y:S02]  /*604e0*/  F2FP.SATFINITE.E5M2.F32.PACK_AB_MERGE_C R78, R39, R41, RZ ;  /* 0x00000029274e723e */ /* 0x000fe400048060ff */
[----:B------:R-:W5:Y:S04]  /*604f0*/  LDL.LU R41, [R1+0xa8] ;  /* 0x0000a80001297983 */ /* 0x000f680000300800 */
[----:B------:R-:W5:Y:S01]  /*60500*/  LDL.LU R39, [R1+0xac] ;  /* 0x0000ac0001277983 */ /* 0x000f620000300800 */
[----:B------:R-:W-:Y:S01]  /*60510*/  IMAD.X R75, R76, 0x1, R72, P6 ;  /* 0x000000014c4b7824 */ /* 0x000fe200030e0648 */
[----:B-1----:R-:W-:Y:S01]  /*60520*/  ISETP.LT.AND P6, PT, R38, UR4, !P5 ;  /* 0x0000000426007c0c */ /* 0x002fe2000efc1270 */
[----:B------:R-:W1:Y:S01]  /*60530*/  LDCU UR4, c[0x0][0x39c] ;  /* 0x00007380ff0477ac */ /* 0x000e620008000800 */
[----:B0-----:R-:W-:Y:S01]  /*60540*/  ISETP.LT.AND P5, PT, R36, UR6, !P5 ;  /* 0x0000000624007c0c */ /* 0x001fe2000efa1270 */
[----:B------:R-:W0:Y:S10]  /*60550*/  LDCU UR6, c[0x0][0x398] ;  /* 0x00007300ff0677ac */ /* 0x000e340008000800 */
[----:B------:R0:W-:Y:S02]  /*60560*/  @P6 STG.E.U8 desc[UR14][R74.64], R79 ;  /* 0x0000004f4a006986 */ /* 0x0001e4000c10110e */
[----:B0-----:R-:W-:-:S05]  /*60570*/  IADD3 R74, P6, PT, R73, R70, RZ ;  /* 0x00000046494a7210 */ /* 0x001fca0007fde0ff */
[----:B------:R-:W-:-:S05]  /*60580*/  IMAD.X R75, R76, 0x1, R69, P6 ;  /* 0x000000014c4b7824 */ /* 0x000fca00030e0645 */
[----:B------:R0:W-:Y:S01]  /*60590*/  @P5 STG.E.U8 desc[UR14][R74.64], R78 ;  /* 0x0000004e4a005986 */ /* 0x0001e2000c10110e */
[----:B-1----:R-:W-:Y:S01]  /*605a0*/  ISETP.GE.AND P5, PT, R37, UR4, PT ;  /* 0x0000000425007c0c */ /* 0x002fe2000bfa6270 */
[----:B------:R-:W-:Y:S01]  /*605b0*/  VIADD R73, R73, UR20 ;  /* 0x0000001449497c36 */ /* 0x000fe20008000000 */
[----:B------:R-:W1:Y:S01]  /*605c0*/  LDCU UR4, c[0x0][0x398] ;  /* 0x00007300ff0477ac */ /* 0x000e620008000800 */
[----:B------:R-:W5:Y:S03]  /*605d0*/  LDL.LU R37, [R1+0x1bb0] ;  /* 0x001bb00001257983 */ /* 0x000f660000300800 */
[----:B------:R-:W-:Y:S02]  /*605e0*/  SHF.R.S32.HI R76, RZ, 0x1f, R73 ;  /* 0x0000001fff4c7819 */ /* 0x000fe40000011449 */
[----:B0-----:R-:W-:-:S05]  /*605f0*/  IADD3 R74, P6, PT, R73, R2, RZ ;  /* 0x00000002494a7210 */ /* 0x001fca0007fde0ff */
[----:B------:R-:W-:Y:S01]  /*60600*/  IMAD.X R75, R76, 0x1, R0, P6 ;  /* 0x000000014c4b7824 */ /* 0x000fe200030e0600 */
[----:B------:R-:W-:Y:S01]  /*60610*/  ISETP.LT.AND P6, PT, R66, UR6, !P5 ;  /* 0x0000000642007c0c */ /* 0x000fe2000efc1270 */
[----:B------:R-:W0:Y:S01]  /*60620*/  LDCU UR6, c[0x0][0x398] ;  /* 0x00007300ff0677ac */ /* 0x000e220008000800 */
[----:B------:R-:W-:-:S04]  /*60630*/  PRMT R77, R77, 0x9910, RZ ;  /* 0x000099104d4d7816 */ /* 0x000fc800000000ff */
[----:B------:R-:W-:-:S07]  /*60640*/  SHF.R.S32.HI R77, RZ, 0x8, R77 ;  /* 0x00000008ff4d7819 */ /* 0x000fce000001144d */
        /* <DEDUP_REMOVED lines=11> */
[----:B------:R-:W0:Y:S01]  /*60700*/  LDCU UR4, c[0x0][0x39c] ;  /* 0x00007380ff0477ac */ /* 0x000e220008000800 */
[----:B------:R-:W-:Y:S02]  /*60710*/  PRMT R77, R79, 0x9910, RZ ;  /* 0x000099104f4d7816 */ /* 0x000fe400000000ff */
[----:B------:R-:W-:Y:S02]  /*60720*/  PRMT R78, R78, 0x9910, RZ ;  /* 0x000099104e4e7816 */ /* 0x000fe400000000ff */
[----:B------:R-:W-:Y:S02]  /*60730*/  SHF.R.S32.HI R77, RZ, 0x8, R77 ;  /* 0x00000008ff4d7819 */ /* 0x000fe4000001144d */
[----:B------:R-:W-:Y:S01]  /*60740*/  ISETP.LT.AND P5, PT, R36, UR6, !P5 ;  /* 0x0000000624007c0c */ /* 0x000fe2000efa1270 */
[----:B------:R-:W1:Y:S04]  /*60750*/  LDCU UR6, c[0x0][0x398] ;  /* 0x00007300ff0677ac */ /* 0x000e680008000800 */
[----:B------:R0:W-:Y:S02]  /*60760*/  @P6 STG.E.U8 desc[UR14][R74.64], R77 ;  /* 0x0000004d4a006986 */ /* 0x0001e4000c10110e */
[----:B0-----:R-:W-:Y:S01]  /*60770*/  IADD3 R74, P6, PT, R73, R70, RZ ;  /* 0x00000046494a7210 */ /* 0x001fe20007fde0ff */
[----:B------:R-:W-:-:S04]  /*60780*/  IMAD.MOV.U32 R77, RZ, RZ, R78 ;  /* 0x000000ffff4d7224 */ /* 0x000fc800078e004e */
[----:B------:R-:W-:Y:S01]  /*60790*/  IMAD.X R75, R76, 0x1, R69, P6 ;  /* 0x000000014c4b7824 */ /* 0x000fe200030e0645 */
[----:B------:R-:W-:-:S05]  /*607a0*/  SHF.R.S32.HI R76, RZ, 0x8, R77 ;  /* 0x00000008ff4c7819 */ /* 0x000fca000001144d */
[----:B------:R0:W-:Y:S01]  /*607b0*/  @P5 STG.E.U8 desc[UR14][R74.64], R76 ;  /* 0x0000004c4a005986 */ /* 0x0001e2000c10110e */
[----:B------:R-:W-:Y:S01]  /*607c0*/  ISETP.GE.AND P5, PT, R46, UR4, PT ;  /* 0x000000042e007c0c */ /* 0x000fe2000bfa6270 */
[----:B------:R-:W-:Y:S01]  /*607d0*/  VIADD R73, R73, UR20 ;  /* 0x0000001449497c36 */ /* 0x000fe20008000000 */
[----:B------:R-:W2:Y:S01]  /*607e0*/  LDCU UR4, c[0x0][0x398] ;  /* 0x00007300ff0477ac */ /* 0x000ea20008000800 */
[----:B------:R-:W5:Y:S03]  /*607f0*/  LDL.LU R46, [R1+0x1bb8] ;  /* 0x001bb800012e7983 */ /* 0x000f660000300800 */
[----:B0-----:R-:W-:Y:S02]  /*60800*/  SHF.R.S32.HI R76, RZ, 0x1f, R73 ;  /* 0x0000001fff4c7819 */ /* 0x001fe40000011449 */
[----:B------:R-:W-:-:S05]  /*60810*/  IADD3 R74, P6, PT, R73, R2, RZ ;  /* 0x00000002494a7210 */ /* 0x000fca0007fde0ff */
[----:B------:R-:W-:Y:S01]  /*60820*/  IMAD.X R75, R76, 0x1, R0, P6 ;  /* 0x000000014c4b7824 */ /* 0x000fe200030e0600 */
[----:B-1----:R-:W-:Y:S01]  /*60830*/  ISETP.LT.AND P6, PT, R66, UR6, !P5 ;  /* 0x0000000642007c0c */ /* 0x002fe2000efc1270 */
        /* <DEDUP_REMOVED lines=12> */
[----:B---3--:R-:W-:Y:S02]  /*60900*/  F2FP.SATFINITE.E5M2.F32.PACK_AB_MERGE_C R79, R40, R43, RZ ;  /* 0x0000002b284f723e */ /* 0x008fe400048060ff */
[----:B------:R-:W3:Y:S04]  /*60910*/  LDL.LU R43, [R1+0x2b0] ;  /* 0x0002b000012b7983 */ /* 0x000ee80000300800 */
[----:B------:R-:W3:Y:S05]  /*60920*/  LDL.LU R40, [R1+0x2b4] ;  /* 0x0002b40001287983 */ /* 0x000eea0000300800 */
        /* <DEDUP_REMOVED lines=117> */
[----:B------:R-:W-:Y:S01]  /*61080*/  SHF.R.S32.HI R76, RZ, 0x8, R77 ;  /* 0x00000008ff4c7819 */ /* 0x000fe2000001144d */
[----:B------:R-:W-:-:S04]  /*61090*/  VIADD R73, R73, UR20 ;  /* 0x0000001449497c36 */ /* 0x000fc80008000000 */
[----:B------:R0:W-:Y:S01]  /*610a0*/  @P5 STG.E.U8 desc[UR14][R74.64], R76 ;  /* 0x0000004c4a005986 */ /* 0x0001e2000c10110e */
[----:B------:R-:W-:Y:S01]  /*610b0*/  ISETP.GE.AND P5, PT, R46, UR4, PT ;  /* 0x000000042e007c0c */ /* 0x000fe2000bfa6270 */
[----:B------:R-:W1:Y:S02]  /*610c0*/  LDCU UR4, c[0x0][0x398] ;  /* 0x00007300ff0477ac */ /* 0x000e640008000800 */
[----:B------:R-:W5:Y:S01]  /*610d0*/  LDL.LU R46, [R1+0x1bc4] ;  /* 0x001bc400012e7983 */ /* 0x000f620000300800 */
        /* <DEDUP_REMOVED lines=93> */
[----:B------:R-:W5:Y:S01]  /*616b0*/  LDL.LU R41, [R1+0xc8] ;  /* 0x0000c80001297983 */ /* 0x000f620000300800 */
[----:B------:R-:W-:-:S03]  /*616c0*/  IMAD.X R75, R76, 0x1, R72, P6 ;  /* 0x000000014c4b7824 */ /* 0x000fc600030e0648 */
[----:B------:R-:W5:Y:S01]  /*616d0*/  LDL.LU R39, [R1+0xcc] ;  /* 0x0000cc0001277983 */ /* 0x000f620000300800 */
        /* <DEDUP_REMOVED lines=137> */
[----:B0-----:R-:W-:-:S05]  /*61f70*/  IADD3 R74, P6, PT, R73, R68, RZ ;  /* 0x00000044494a7210 */ /* 0x001fca0007fde0ff */
[----:B------:R-:W-:Y:S01]  /*61f80*/  IMAD.X R75, R76, 0x1, R72, P6 ;  /* 0x000000014c4b7824 */ /* 0x000fe200030e0648 */
[----:B-----5:R-:W-:Y:S02]  /*61f90*/  F2FP.SATFINITE.E5M2.F32.PACK_AB_MERGE_C R78, R39, R41, RZ ;  /* 0x00000029274e723e */ /* 0x020fe400048060ff */
[----:B------:R-:W5:Y:S01]  /*61fa0*/  LDL.LU R41, [R1+0xd8] ;  /* 0x0000d80001297983 */ /* 0x000f620000300800 */
[----:B-1----:R-:W-:Y:S01]  /*61fb0*/  ISETP.LT.AND P6, PT, R38, UR4, !P5 ;  /* 0x0000000426007c0c */ /* 0x002fe2000efc1270 */
[----:B------:R-:W0:Y:S02]  /*61fc0*/  LDCU UR4, c[0x0][0x39c] ;  /* 0x00007380ff0477ac */ /* 0x000e240008000800 */
[----:B------:R-:W5:Y:S01]  /*61fd0*/  LDL.LU R39, [R1+0xdc] ;  /* 0x0000dc0001277983 */ /* 0x000f620000300800 */
[----:B------:R-:W-:Y:S01]  /*61fe0*/  ISETP.LT.AND P5, PT, R36, UR6, !P5 ;  /* 0x0000000624007c0c */ /* 0x000fe2000efa1270 */
[----:B------:R-:W1:Y:S08]  /*61ff0*/  LDCU UR6, c[0x0][0x398] ;  /* 0x00007300ff0677ac */ /* 0x000e700008000800 */
        /* <DEDUP_REMOVED lines=40> */
[----:B------:R-:W2:Y:S02]  /*62280*/  LDCU UR4, c[0x0][0x398] ;  /* 0x00007300ff0477ac */ /* 0x000ea40008000800 */
        /* <DEDUP_REMOVED lines=16> */
[----:B------:R-:W1:-:S12]  /*62390*/  LDCU UR4, c[0x0][0x398] ;  /* 0x00007300ff0477ac */ /* 0x000e580008000800 */
[----:B------:R0:W-:Y:S01]  /*623a0*/  @P6 STG.E.U8 desc[UR14][R74.64], R80 ;  /* 0x000000504a006986 */ /* 0x0001e2000c10110e */
[----:B---3--:R-:W-:-:S03]  /*623b0*/  F2FP.SATFINITE.E5M2.F32.PACK_AB_MERGE_C R79, R40, R43, RZ ;  /* 0x0000002b284f723e */ /* 0x008fc600048060ff */
[----:B------:R-:W3:Y:S04]  /*623c0*/  LDL.LU R43, [R1+0x2e0] ;  /* 0x0002e000012b7983 */ /* 0x000ee80000300800 */
[----:B------:R-:W3:Y:S01]  /*623d0*/  LDL.LU R40, [R1+0x2e4] ;  /* 0x0002e40001287983 */ /* 0x000ee20000300800 */
[----:B0-----:R-:W-:-:S05]  /*623e0*/  IADD3 R74, P6, PT, R73, R68, RZ ;  /* 0x00000044494a7210 */ /* 0x001fca0007fde0ff */
[----:B------:R-:W-:Y:S01]  /*623f0*/  IMAD.X R75, R76, 0x1, R72, P6 ;  /* 0x000000014c4b7824 */ /* 0x000fe200030e0648 */
[----:B-1----:R-:W-:Y:S01]  /*62400*/  ISETP.LT.AND P6, PT, R38, UR4, !P5 ;  /* 0x0000000426007c0c */ /* 0x002fe2000efc1270 */
[----:B------:R-:W0:Y:S01]  /*62410*/  LDCU UR4, c[0x0][0x39c] ;  /* 0x00007380ff0477ac */ /* 0x000e220008000800 */
[----:B------:R-:W-:Y:S01]  /*62420*/  ISETP.LT.AND P5, PT, R36, UR6, !P5 ;  /* 0x0000000624007c0c */ /* 0x000fe2000efa1270 */
[----:B------:R-:W1:Y:S01]  /*62430*/  LDCU UR6, c[0x0][0x398] ;  /* 0x00007300ff0677ac */ /* 0x000e620008000800 */
[----:B-----5:R-:W-:Y:S02]  /*62440*/  F2FP.SATFINITE.E5M2.F32.PACK_AB_MERGE_C R78, R39, R41, RZ ;  /* 0x00000029274e723e */ /* 0x020fe400048060ff */
[----:B------:R-:W5:Y:S04]  /*62450*/  LDL.LU R41, [R1+0xe0] ;  /* 0x0000e00001297983 */ /* 0x000f680000300800 */
[----:B------:R-:W5:Y:S04]  /*62460*/  LDL.LU R39, [R1+0xe4] ;  /* 0x0000e40001277983 */ /* 0x000f680000300800 */
        /* <DEDUP_REMOVED lines=247> */
[----:B------:R-:W-:-:S02]  /*633e0*/  IMAD.MOV.U32 R77, RZ, RZ, R78 ;  /* 0x000000ffff4d7224 */ /* 0x000fc400078e004e */
[----:B------:R-:W-:Y:S02]  /*633f0*/  VIADD R73, R73, UR20 ;  /* 0x0000001449497c36 */ /* 0x000fe40008000000 */
[----:B------:R-:W-:Y:S01]  /*63400*/  IMAD.X R75, R76, 0x1, R69, P6 ;  /* 0x000000014c4b7824 */ /* 0x000fe200030e0645 */
[----:B------:R-:W-:-:S05]  /*63410*/  SHF.R.S32.HI R76, RZ, 0x8, R77 ;  /* 0x00000008ff4c7819 */ /* 0x000fca000001144d */
[----:B------:R0:W-:Y:S01]  /*63420*/  @P5 STG.E.U8 desc[UR14][R74.64], R76 ;  /* 0x0000004c4a005986 */ /* 0x0001e2000c10110e */
[----:B------:R-:W-:Y:S01]  /*63430*/  ISETP.GE.AND P5, PT, R46, UR4, PT ;  /* 0x000000042e007c0c */ /* 0x000fe2000bfa6270 */
[----:B------:R-:W1:Y:S01]  /*63440*/  LDCU UR4, c[0x0][0x398] ;  /* 0x00007300ff0477ac */ /* 0x000e620008000800 */
[----:B0-----:R-:W-:Y:S02]  /*63450*/  SHF.R.S32.HI R76, RZ, 0x1f, R73 ;  /* 0x0000001fff4c7819 */ /* 0x001fe40000011449 */
[----:B------:R-:W-:-:S05]  /*63460*/  IADD3 R74, P6, PT, R73, R2, RZ ;  /* 0x00000002494a7210 */ /* 0x000fca0007fde0ff */
[----:B------:R-:W-:Y:S01]  /*63470*/  IMAD.X R75, R76, 0x1, R0, P6 ;  /* 0x000000014c4b7824 */ /* 0x000fe200030e0600 */
[----:B-1----:R-:W-:Y:S01]  /*63480*/  ISETP.LT.AND P6, PT, R66, UR6, !P5 ;  /* 0x0000000642007c0c */ /* 0x002fe2000efc1270 */
[----:B------:R-:W0:Y:S01]  /*63490*/  LDCU UR6, c[0x0][0x398] ;  /* 0x00007300ff0677ac */ /* 0x000e220008000800 */
[----:B----4-:R-:W-:Y:S02]  /*634a0*/  F2FP.SATFINITE.E5M2.F32.PACK_AB_MERGE_C R77, R44, R47, RZ ;  /* 0x0000002f2c4d723e */ /* 0x010fe400048060ff */
[----:B------:R-:W4:Y:S09]  /*634b0*/  LDL.LU R44, [R1+0x1c08] ;  /* 0x001c0800012c7983 */ /* 0x000f320000300800 */
[----:B------:R1:W-:Y:S02]  /*634c0*/  @P6 STG.E.U8 desc[UR14][R74.64], R77 ;  /* 0x0000004d4a006986 */ /* 0x0003e4000c10110e */
[----:B-1----:R-:W-:-:S02]  /*634d0*/  IADD3 R74, P6, PT, R73, R3, RZ ;  /* 0x00000003494a7210 */ /* 0x002fc40007fde0ff */
[----:B--2---:R-:W-:Y:S02]  /*634e0*/  F2FP.SATFINITE.E5M2.F32.PACK_AB_MERGE_C R80, R42, R45, RZ ;  /* 0x0000002d2a50723e */ /* 0x004fe400048060ff */
[----:B------:R-:W2:Y:S04]  /*634f0*/  LDL.LU R45, [R1+0x500] ;  /* 0x00050000012d7983 */ /* 0x000ea80000300800 */
[----:B------:R-:W2:Y:S01]  /*63500*/  LDL.LU R42, [R1+0x504] ;  /* 0x00050400012a7983 */ /* 0x000ea20000300800 */
        /* <DEDUP_REMOVED lines=42> */
[----:B------:R-:W4:Y:S01]  /*637b0*/  LDCU UR4, c[0x0][0x39c] ;  /* 0x00007380ff0477ac */ /* 0x000f220008000800 */
[----:B------:R-:W-:Y:S02]  /*637c0*/  PRMT R77, R79, 0x9910, RZ ;  /* 0x000099104f4d7816 */ /* 0x000fe400000000ff */
[----:B------:R-:W-:Y:S02]  /*637d0*/  PRMT R78, R78, 0x9910, RZ ;  /* 0x000099104e4e7816 */ /* 0x000fe400000000ff */
[----:B------:R-:W-:Y:S02]  /*637e0*/  SHF.R.S32.HI R77, RZ, 0x8, R77 ;  /* 0x00000008ff4d7819 */ /* 0x000fe4000001144d */
[----:B------:R-:W-:Y:S01]  /*637f0*/  ISETP.LT.AND P5, PT, R36, UR6, !P5 ;  /* 0x0000000624007c0c */ /* 0x000fe2000efa1270 */
[----:B------:R-:W0:Y:S04]  /*63800*/  LDCU UR6, c[0x0][0x398] ;  /* 0x00007300ff0677ac */ /* 0x000e280008000800 */
[----:B------:R1:W-:Y:S02]  /*63810*/  @P6 STG.E.U8 desc[UR14][R74.64], R77 ;  /* 0x0000004d4a006986 */ /* 0x0003e4000c10110e */
[----:B-1----:R-:W-:Y:S01]  /*63820*/  IADD3 R74, P6, PT, R73, R70, RZ ;  /* 0x00000046494a7210 */ /* 0x002fe20007fde0ff */
[----:B------:R-:W-:-:S02]  /*63830*/  IMAD.MOV.U32 R77, RZ, RZ, R78 ;  /* 0x000000ffff4d7224 */ /* 0x000fc400078e004e */
[----:B------:R-:W-:Y:S02]  /*63840*/  VIADD R73, R73, UR20 ;  /* 0x0000001449497c36 */ /* 0x000fe40008000000 */
[----:B------:R-:W-:Y:S01]  /*63850*/  IMAD.X R75, R76, 0x1, R69, P6 ;  /* 0x000000014c4b7824 */ /* 0x000fe200030e0645 */
[----:B------:R-:W-:-:S05]  /*63860*/  SHF.R.S32.HI R76, RZ, 0x8, R77 ;  /* 0x00000008ff4c7819 */ /* 0x000fca000001144d */
[----:B------:R1:W-:Y:S02]  /*63870*/  @P5 STG.E.U8 desc[UR14][R74.64], R76 ;  /* 0x0000004c4a005986 */ /* 0x0003e4000c10110e */
[----:B-1----:R-:W-:Y:S02]  /*63880*/  SHF.R.S32.HI R76, RZ, 0x1f, R73 ;  /* 0x0000001fff4c7819 */ /* 0x002fe40000011449 */
[----:B------:R-:W-:-:S05]  /*63890*/  IADD3 R74, P6, PT, R73, R2, RZ ;  /* 0x00000002494a7210 */ /* 0x000fca0007fde0ff */
[----:B------:R-:W-:Y:S01]  /*638a0*/  IMAD.X R75, R76, 0x1, R0, P6 ;  /* 0x000000014c4b7824 */ /* 0x000fe200030e0600 */
[----:B----4-:R-:W-:Y:S01]  /*638b0*/  ISETP.GE.AND P5, PT, R44, UR4, PT ;  /* 0x000000042c007c0c */ /* 0x010fe2000bfa6270 */
[----:B------:R-:W1:Y:S01]  /*638c0*/  LDCU UR4, c[0x0][0x398] ;  /* 0x00007300ff0477ac */ /* 0x000e620008000800 */
[----:B------:R-:W4:Y:S02]  /*638d0*/  LDL.LU R44, [R1+0x1c0c] ;  /* 0x001c0c00012c7983 */ /* 0x000f240000300800 */
[----:B0-----:R-:W-:Y:S01]  /*638e0*/  ISETP.LT.AND P6, PT, R66, UR6, !P5 ;  /* 0x0000000642007c0c */ /* 0x001fe2000efc1270 */
[----:B------:R-:W0:Y:S01]  /*638f0*/  LDCU UR6, c[0x0][0x398] ;  /* 0x00007300ff0677ac */ /* 0x000e220008000800 */
[----:B--2---:R-:W-:Y:S02]  /*63900*/  F2FP.SATFINITE.E5M2.F32.PACK_AB_MERGE_C R79, R42, R45, RZ ;  /* 0x0000002d2a4f723e */ /* 0x004fe400048060ff */
[----:B------:R-:W2:Y:S04]  /*63910*/  LDL.LU R45, [R1+0x508] ;  /* 0x00050800012d7983 */ /* 0x000ea80000300800 */
[----:B------:R-:W2:Y:S05]  /*63920*/  LDL.LU R42, [R1+0x50c] ;  /* 0x00050c00012a7983 */ /* 0x000eaa0000300800 */
[----:B------:R0:W-:Y:S02]  /*63930*/  @P6 STG.E.U8 desc[UR14][R74.64], R79 ;  /* 0x0000004f4a006986 */ /* 0x0001e4000c10110e */
[----:B0-----:R-:W-:-:S05]  /*63940*/  IADD3 R74, P6, PT, R73, R3, RZ ;  /* 0x00000003494a7210 */ /* 0x001fca0007fde0ff */
[----:B------:R-:W-:Y:S01]  /*63950*/  IMAD.X R75, R76, 0x1, R71, P6 ;  /* 0x000000014c4b7824 */ /* 0x000fe200030e0647 */
[----:B-1----:R-:W-:Y:S01]  /*63960*/  ISETP.LT.AND P6, PT, R67, UR4, !P5 ;  /* 0x0000000443007c0c */ /* 0x002fe2000efc1270 */
[----:B------:R-:W0:Y:S01]  /*63970*/  LDCU UR4, c[0x0][0x398] ;  /* 0x00007300ff0477ac */ /* 0x000e220008000800 */
[----:B---3--:R-:W-:Y:S02]  /*63980*/  F2FP.SATFINITE.E5M2.F32.PACK_AB_MERGE_C R78, R40, R43, RZ ;  /* 0x0000002b284e723e */ /* 0x008fe400048060ff */
[----:B------:R-:W3:Y:S04]  /*63990*/  LDL.LU R43, [R1+0x308] ;  /* 0x00030800012b7983 */ /* 0x000ee80000300800 */
[----:B------:R-:W3:Y:S05]  /*639a0*/  LDL.LU R40, [R1+0x30c] ;  /* 0x00030c0001287983 */ /* 0x000eea0000300800 */
[----:B------:R1:W-:Y:S02]  /*639b0*/  @P6 STG.E.U8 desc[UR14][R74.64], R78 ;  /* 0x0000004e4a006986 */ /* 0x0003e4000c10110e */
[----:B-1----:R-:W-:-:S05]  /*639c0*/  IADD3 R74, P6, PT, R73, R68, RZ ;  /* 0x00000044494a7210 */ /* 0x002fca0007fde0ff */
[----:B------:R-:W-:Y:S01]  /*639d0*/  IMAD.X R75, R76, 0x1, R72, P6 ;  /* 0x000000014c4b7824 */ /* 0x000fe200030e0648 */
[----:B0-----:R-:W-:Y:S01]  /*639e0*/  ISETP.LT.AND P6, PT, R38, UR4, !P5 ;  /* 0x0000000426007c0c */ /* 0x001fe2000efc1270 */
[----:B------:R-:W0:Y:S01]  /*639f0*/  LDCU UR4, c[0x0][0x39c] ;  /* 0x00007380ff0477ac */ /* 0x000e220008000800 */
[----:B-----5:R-:W-:Y:S02]  /*63a00*/  F2FP.SATFINITE.E5M2.F32.PACK_AB_MERGE_C R77, R39, R41, RZ ;  /* 0x00000029274d723e */ /* 0x020fe400048060ff */
[----:B------:R-:W5:Y:S04]  /*63a10*/  LDL.LU R41, [R1+0x108] ;  /* 0x0001080001297983 */ /* 0x000f680000300800 */
[----:B------:R-:W5:Y:S01]  /*63a20*/  LDL.LU R39, [R1+0x10c] ;  /* 0x00010c0001277983 */ /* 0x000f620000300800 */
[----:B------:R-:W-:Y:S01]  /*63a30*/  ISETP.LT.AND P5, PT, R36, UR6, !P5 ;  /* 0x0000000624007c0c */ /* 0x000fe2000efa1270 */
[----:B------:R-:W1:Y:S03]  /*63a40*/  LDCU UR6, c[0x0][0x398] ;  /* 0x00007300ff0677ac */ /* 0x000e660008000800 */
[----:B------:R0:W-:Y:S02]  /*63a50*/  @P6 STG.E.U8 desc[UR14][R74.64], R77 ;  /* 0x0000004d4a006986 */ /* 0x0001e4000c10110e */
[----:B0-----:R-:W-:-:S05]  /*63a60*/  IADD3 R74, P6, PT, R73, R70, RZ ;  /* 0x00000046494a7210 */ /* 0x001fca0007fde0ff */
[----:B------:R-:W-:Y:S01]  /*63a70*/  IMAD.X R75, R76, 0x1, R69, P6 ;  /* 0x000000014c4b7824 */ /* 0x000fe200030e0645 */
[----:B------:R-:W-:-:S05]  /*63a80*/  F2FP.SATFINITE.E5M2.F32.PACK_AB_MERGE_C R76, R5, R4, RZ ;  /* 0x00000004054c723e */ /* 0x000fca00048060ff */
        /* <DEDUP_REMOVED lines=65> */
[----:B------:R0:W-:Y:S01]  /*63ea0*/  @P6 STG.E.U8 desc[UR14][R74.64], R77 ;  /* 0x0000004d4a006986 */ /* 0x0001e2000c10110e */
[----:B------:R-:W-:-:S02]  /*63eb0*/  F2FP.SATFINITE.E5M2.F32.PACK_AB_MERGE_C R76, R7, R6, RZ ;  /* 0x00000006074c723e */ /* 0x000fc400048060ff */
[----:B0-----:R-:W-:-:S05]  /*63ec0*/  IADD3 R74, P6, PT, R4, R70, RZ ;  /* 0x00000046044a7210 */ /* 0x001fca0007fde0ff */
[----:B------:R-:W-:-:S05]  /*63ed0*/  IMAD.X R75, R5, 0x1, R69, P6 ;  /* 0x00000001054b7824 */ /* 0x000fca00030e0645 */
[----:B------:R-:W-:Y:S01]  /*63ee0*/  @P5 STG.E.U8 desc[UR14][R74.64], R76 ;  /* 0x0000004c4a005986 */ /* 0x000fe2000c10110e */
[----:B------:R-:W-:Y:S01]  /*63ef0*/  ISETP.GE.AND P5, PT, R37, UR4, PT ;  /* 0x0000000425007c0c */ /* 0x000fe2000bfa6270 */
[----:B------:R-:W-:Y:S01]  /*63f00*/  VIADD R4, R4, UR20 ;  /* 0x0000001404047c36 */ /* 0x000fe20008000000 */
[----:B------:R-:W0:Y:S01]  /*63f10*/  LDCU UR4, c[0x0][0x398] ;  /* 0x00007300ff0477ac */ /* 0x000e220008000800 */
[----:B------:R-:W5:Y:S03]  /*63f20*/  LDL.LU R37, [R1+0x1c18] ;  /* 0x001c180001257983 */ /* 0x000f660000300800 */
[----:B------:R-:W-:Y:S02]  /*63f30*/  SHF.R.S32.HI R5, RZ, 0x1f, R4 ;  /* 0x0000001fff057819 */ /* 0x000fe40000011404 */
[----:B------:R-:W-:-:S05]  /*63f40*/  IADD3 R6, P6, PT, R4, R2, RZ ;  /* 0x0000000204067210 */ /* 0x000fca0007fde0ff */
[----:B------:R-:W-:Y:S01]  /*63f50*/  IMAD.X R7, R5, 0x1, R0, P6 ;  /* 0x0000000105077824 */ /* 0x000fe200030e0600 */
[----:B-1----:R-:W-:Y:S01]  /*63f60*/  ISETP.LT.AND P6, PT, R66, UR6, !P5 ;  /* 0x0000000642007c0c */ /* 0x002fe2000efc1270 */
[----:B------:R-:W1:Y:S01]  /*63f70*/  LDCU UR6, c[0x0][0x398] ;  /* 0x00007300ff0677ac */ /* 0x000e620008000800 */
[----:B------:R-:W-:-:S04]  /*63f80*/  PRMT R73, R73, 0x9910, RZ ;  /* 0x0000991049497816 */ /* 0x000fc800000000ff */
[----:B------:R-:W-:-:S07]  /*63f90*/  SHF.R.S32.HI R73, RZ, 0x8, R73 ;  /* 0x00000008ff497819 */ /* 0x000fce0000011449 */
[----:B------:R0:W-:Y:S02]  /*63fa0*/  @P6 STG.E.U8 desc[UR14][R6.64], R73 ;  /* 0x0000004906006986 */ /* 0x0001e4000c10110e */
        /* <DEDUP_REMOVED lines=9> */
[----:B------:R-:W-:Y:S01]  /*64040*/  ISETP.LT.AND P6, PT, R38, UR4, !P5 ;  /* 0x0000000426007c0c */ /* 0x000fe2000efc1270 */
[----:B------:R-:W4:Y:S01]  /*64050*/  LDCU UR4, c[0x0][0x39c] ;  /* 0x00007380ff0477ac */ /* 0x000f220008000800 */
[----:B------:R-:W-:Y:S02]  /*64060*/  PRMT R73, R77, 0x9910, RZ ;  /* 0x000099104d497816 */ /* 0x000fe400000000ff */
[----:B------:R-:W-:Y:S02]  /*64070*/  PRMT R76, R76, 0x9910, RZ ;  /* 0x000099104c4c7816 */ /* 0x000fe400000000ff */
[----:B------:R-:W-:Y:S02]  /*64080*/  SHF.R.S32.HI R73, RZ, 0x8, R73 ;  /* 0x00000008ff497819 */ /* 0x000fe40000011449 */
[----:B-1----:R-:W-:Y:S01]  /*64090*/  ISETP.LT.AND P5, PT, R36, UR6, !P5 ;  /* 0x0000000624007c0c */ /* 0x002fe2000efa1270 */
        /* <DEDUP_REMOVED lines=85> */
[----:B------:R-:W2:Y:S09]  /*645f0*/  LDL.LU R42, [R1+0x520] ;  /* 0x00052000012a7983 */ /* 0x000eb20000300800 */
[----:B------:R0:W-:Y:S02]  /*64600*/  @P6 STG.E.U8 desc[UR14][R6.64], R8 ;  /* 0x0000000806006986 */ /* 0x0001e4000c10110e */
[----:B0-----:R-:W-:-:S05]  /*64610*/  IADD3 R6, P6, PT, R4, R3, RZ ;  /* 0x0000000304067210 */ /* 0x001fca0007fde0ff */
[----:B------:R-:W-:Y:S01]  /*64620*/  IMAD.X R7, R5, 0x1, R71, P6 ;  /* 0x0000000105077824 */ /* 0x000fe200030e0647 */
[----:B-1----:R-:W-:Y:S01]  /*64630*/  ISETP.LT.AND P6, PT, R67, UR4, !P5 ;  /* 0x0000000443007c0c */ /* 0x002fe2000efc1270 */
[----:B------:R-:W0:Y:S01]  /*64640*/  LDCU UR4, c[0x0][0x398] ;  /* 0x00007300ff0477ac */ /* 0x000e220008000800 */
[----:B---3--:R-:W-:Y:S02]  /*64650*/  F2FP.SATFINITE.E5M2.F32.PACK_AB_MERGE_C R73, R40, R43, RZ ;  /* 0x0000002b2849723e */ /* 0x008fe400048060ff */
[----:B------:R-:W2:Y:S09]  /*64660*/  LDL.LU R43, [R1+0x524] ;  /* 0x00052400012b7983 */ /* 0x000eb20000300800 */
[----:B------:R1:W-:Y:S04]  /*64670*/  @P6 STG.E.U8 desc[UR14][R6.64], R73 ;  /* 0x0000004906006986 */ /* 0x0003e8000c10110e */
[----:B------:R-:W3:Y:S01]  /*64680*/  LDL.LU R40, [R1+0x320] ;  /* 0x0003200001287983 */ /* 0x000ee20000300800 */
[----:B-1----:R-:W-:-:S05]  /*64690*/  IADD3 R6, P6, PT, R4, R68, RZ ;  /* 0x0000004404067210 */ /* 0x002fca0007fde0ff */
[----:B------:R-:W-:Y:S01]  /*646a0*/  IMAD.X R7, R5, 0x1, R72, P6 ;  /* 0x0000000105077824 */ /* 0x000fe200030e0648 */
[----:B0-----:R-:W-:Y:S01]  /*646b0*/  ISETP.LT.AND P6, PT, R38, UR4, !P5 ;  /* 0x0000000426007c0c */ /* 0x001fe2000efc1270 */
[----:B------:R-:W0:Y:S01]  /*646c0*/  LDCU UR4, c[0x0][0x39c] ;  /* 0x00007380ff0477ac */ /* 0x000e220008000800 */
[----:B-----5:R-:W-:Y:S02]  /*646d0*/  F2FP.SATFINITE.E5M2.F32.PACK_AB_MERGE_C R9, R39, R41, RZ ;  /* 0x000000292709723e */ /* 0x020fe400048060ff */
[----:B------:R-:W3:Y:S01]  /*646e0*/  LDL.LU R41, [R1+0x324] ;  /* 0x0003240001297983 */ /* 0x000ee20000300800 */
[----:B------:R-:W-:Y:S01]  /*646f0*/  ISETP.LT.AND P5, PT, R36, UR6, !P5 ;  /* 0x0000000624007c0c */ /* 0x000fe2000efa1270 */
[----:B------:R-:W1:Y:S02]  /*64700*/  LDCU UR6, c[0x0][0x398] ;  /* 0x00007300ff0677ac */ /* 0x000e640008000800 */
[----:B------:R-:W5:Y:S05]  /*64710*/  LDL.LU R39, [R1+0x120] ;  /* 0x0001200001277983 */ /* 0x000f6a0000300800 */
[----:B------:R0:W-:Y:S02]  /*64720*/  @P6 STG.E.U8 desc[UR14][R6.64], R9 ;  /* 0x0000000906006986 */ /* 0x0001e4000c10110e */
        /* <DEDUP_REMOVED lines=37> */
[----:B------:R-:W-:Y:S02]  /*64980*/  SHF.R.S32.HI R5, RZ, 0x8, R8 ;  /* 0x00000008ff057819 */ /* 0x000fe40000011408 */
[----:B------:R-:W-:Y:S02]  /*64990*/  F2FP.SATFINITE.E5M2.F32.PACK_AB_MERGE_C R12, R13, R12, RZ ;  /* 0x0000000c0d0c723e */ /* 0x000fe400048060ff */
[----:B------:R-:W5:Y:S04]  /*649a0*/  LDL.LU R13, [R1+0x1c30] ;  /* 0x001c3000010d7983 */ /* 0x000f680000300800 */
[----:B------:R1:W-:Y:S02]  /*649b0*/  @P5 STG.E.U8 desc[UR14][R6.64], R5 ;  /* 0x0000000506005986 */ /* 0x0003e4000c10110e */
[----:B-1----:R-:W-:-:S02]  /*649c0*/  SHF.R.S32.HI R5, RZ, 0x1f, R4 ;  /* 0x0000001fff057819 */ /* 0x002fc40000011404 */
[----:B------:R-:W-:-:S05]  /*649d0*/  IADD3 R6, P6, PT, R4, R2, RZ ;  /* 0x0000000204067210 */ /* 0x000fca0007fde0ff */
[----:B------:R-:W-:Y:S01]  /*649e0*/  IMAD.X R7, R5, 0x1, R0, P6 ;  /* 0x0000000105077824 */ /* 0x000fe200030e0600 */
[----:B----4-:R-:W-:Y:S01]  /*649f0*/  ISETP.GE.AND P5, PT, R44, UR4, PT ;  /* 0x000000042c007c0c */ /* 0x010fe2000bfa6270 */
[----:B------:R-:W1:Y:S03]  /*64a00*/  LDCU UR4, c[0x0][0x398] ;  /* 0x00007300ff0477ac */ /* 0x000e660008000800 */
[----:B0-----:R-:W-:Y:S01]  /*64a10*/  ISETP.LT.AND P6, PT, R66, UR6, !P5 ;  /* 0x0000000642007c0c */ /* 0x001fe2000efc1270 */
[----:B------:R-:W0:Y:S01]  /*64a20*/  LDCU UR6, c[0x0][0x398] ;  /* 0x00007300ff0677ac */ /* 0x000e220008000800 */
[----:B--2---:R-:W-:Y:S02]  /*64a30*/  F2FP.SATFINITE.E5M2.F32.PACK_AB_MERGE_C R8, R43, R42, RZ ;  /* 0x0000002a2b08723e */ /* 0x004fe400048060ff */
[----:B------:R-:W2:Y:S04]  /*64a40*/  LDL.LU R42, [R1+0x528] ;  /* 0x00052800012a7983 */ /* 0x000ea80000300800 */
[----:B------:R-:W2:Y:S05]  /*64a50*/  LDL.LU R43, [R1+0x52c] ;  /* 0x00052c00012b7983 */ /* 0x000eaa0000300800 */
[----:B------:R4:W-:Y:S02]  /*64a60*/  @P6 STG.E.U8 desc[UR14][R6.64], R8 ;  /* 0x0000000806006986 */ /* 0x0009e4000c10110e */
[----:B----4-:R-:W-:-:S05]  /*64a70*/  IADD3 R6, P6, PT, R4, R3, RZ ;  /* 0x0000000304067210 */ /* 0x010fca0007fde0ff */
[----:B------:R-:W-:Y:S01]  /*64a80*/  IMAD.X R7, R5, 0x1, R71, P6 ;  /* 0x0000000105077824 */ /* 0x000fe200030e0647 */
[----:B-1----:R-:W-:Y:S01]  /*64a90*/  ISETP.LT.AND P6, PT, R67, UR4, !P5 ;  /* 0x0000000443007c0c */ /* 0x002fe2000efc1270 */
[----:B------:R-:W1:Y:S01]  /*64aa0*/  LDCU UR4, c[0x0][0x398] ;  /* 0x00007300ff0477ac */ /* 0x000e620008000800 */
[----:B---3--:R-:W-:Y:S02]  /*64ab0*/  F2FP.SATFINITE.E5M2.F32.PACK_AB_MERGE_C R10, R41, R40, RZ ;  /* 0x00000028290a723e */ /* 0x008fe400048060ff */
[----:B------:R-:W3:Y:S04]  /*64ac0*/  LDL.LU R40, [R1+0x328] ;  /* 0x0003280001287983 */ /* 0x000ee80000300800 */
[----:B------:R-:W3:Y:S05]  /*64ad0*/  LDL.LU R41, [R1+0x32c] ;  /* 0x00032c0001297983 */ /* 0x000eea0000300800 */
[----:B------:R4:W-:Y:S02]  /*64ae0*/  @P6 STG.E.U8 desc[UR14][R6.64], R10 ;  /* 0x0000000a06006986 */ /* 0x0009e4000c10110e */
[----:B----4-:R-:W-:-:S05]  /*64af0*/  IADD3 R6, P6, PT, R4, R68, RZ ;  /* 0x0000004404067210 */ /* 0x010fca0007fde0ff */
[----:B------:R-:W-:Y:S01]  /*64b00*/  IMAD.X R7, R5, 0x1, R72, P6 ;  /* 0x0000000105077824 */ /* 0x000fe200030e0648 */
[----:B-1----:R-:W-:Y:S01]  /*64b10*/  ISETP.LT.AND P6, PT, R38, UR4, !P5 ;  /* 0x0000000426007c0c */ /* 0x002fe2000efc1270 */
[----:B------:R-:W1:Y:S01]  /*64b20*/  LDCU UR4, c[0x0][0x39c] ;  /* 0x00007380ff0477ac */ /* 0x000e620008000800 */
[----:B-----5:R-:W-:Y:S02]  /*64b30*/  F2FP.SATFINITE.E5M2.F32.PACK_AB_MERGE_C R9, R37, R39, RZ ;  /* 0x000000272509723e */ /* 0x020fe400048060ff */
[----:B------:R-:W4:Y:S04]  /*64b40*/  LDL.LU R39, [R1+0x128] ;  /* 0x0001280001277983 */ /* 0x000f280000300800 */
[----:B------:R-:W4:Y:S01]  /*64b50*/  LDL.LU R37, [R1+0x12c] ;  /* 0x00012c0001257983 */ /* 0x000f220000300800 */
[----:B0-----:R-:W-:Y:S01]  /*64b60*/  ISETP.LT.AND P5, PT, R36, UR6, !P5 ;  /* 0x0000000624007c0c */ /* 0x001fe2000efa1270 */
[----:B------:R-:W0:Y:S03]  /*64b70*/  LDCU UR6, c[0x0][0x398] ;  /* 0x00007300ff0677ac */ /* 0x000e260008000800 */
[----:B------:R5:W-:Y:S02]  /*64b80*/  @P6 STG.E.U8 desc[UR14][R6.64], R9 ;  /* 0x0000000906006986 */ /* 0x000be4000c10110e */
[----:B-----5:R-:W-:-:S05]  /*64b90*/  IADD3 R6, P6, PT, R4, R70, RZ ;  /* 0x0000004604067210 */ /* 0x020fca0007fde0ff */
[----:B------:R-:W-:-:S05]  /*64ba0*/  IMAD.X R7, R5, 0x1, R69, P6 ;  /* 0x0000000105077824 */ /* 0x000fca00030e0645 */
[----:B------:R5:W-:Y:S01]  /*64bb0*/  @P5 STG.E.U8 desc[UR14][R6.64], R12 ;  /* 0x0000000c06005986 */ /* 0x000be2000c10110e */
[----:B-1----:R-:W-:Y:S01]  /*64bc0*/  ISETP.GE.AND P5, PT, R11, UR4, PT ;  /* 0x000000040b007c0c */ /* 0x002fe2000bfa6270 */
[----:B------:R-:W-:Y:S01]  /*64bd0*/  VIADD R4, R4, UR20 ;  /* 0x0000001404047c36 */ /* 0x000fe20008000000 */
[----:B------:R-:W1:Y:S01]  /*64be0*/  LDCU UR4, c[0x0][0x398] ;  /* 0x00007300ff0477ac */ /* 0x000e620008000800 */
[----:B------:R-:W4:Y:S03]  /*64bf0*/  LDL.LU R11, [R1+0x1c2c] ;  /* 0x001c2c00010b7983 */ /* 0x000f260000300800 */
[----:B------:R-:W-:Y:S02]  /*64c00*/  SHF.R.S32.HI R5, RZ, 0x1f, R4 ;  /* 0x0000001fff057819 */ /* 0x000fe40000011404 */
[----:B-----5:R-:W-:-:S05]  /*64c10*/  IADD3 R6, P6, PT, R4, R2, RZ ;  /* 0x0000000204067210 */ /* 0x020fca0007fde0ff */
[----:B------:R-:W-:Y:S01]  /*64c20*/  IMAD.X R7, R5, 0x1, R0, P6 ;  /* 0x0000000105077824 */ /* 0x000fe200030e0600 */
[----:B0-----:R-:W-:Y:S01]  /*64c30*/  ISETP.LT.AND P6, PT, R66, UR6, !P5 ;  /* 0x0000000642007c0c */ /* 0x001fe2000efc1270 */
[----:B------:R-:W0:Y:S01]  /*64c40*/  LDCU UR6, c[0x0][0x398] ;  /* 0x00007300ff0677ac */ /* 0x000e220008000800 */
[----:B------:R-:W-:-:S04]  /*64c50*/  PRMT R8, R8, 0x9910, RZ ;  /* 0x0000991008087816 */ /* 0x000fc800000000ff */
[----:B------:R-:W-:-:S07]  /*64c60*/  SHF.R.S32.HI R8, RZ, 0x8, R8 ;  /* 0x00000008ff087819 */ /* 0x000fce0000011408 */
[----:B------:R5:W-:Y:S02]  /*64c70*/  @P6 STG.E.U8 desc[UR14][R6.64], R8 ;  /* 0x0000000806006986 */ /* 0x000be4000c10110e */
[----:B-----5:R-:W-:-:S05]  /*64c80*/  IADD3 R6, P6, PT, R4, R3, RZ ;  /* 0x0000000304067210 */ /* 0x020fca0007fde0ff */
[----:B------:R-:W-:Y:S01]  /*64c90*/  IMAD.X R7, R5, 0x1, R71, P6 ;  /* 0x0000000105077824 */ /* 0x000fe200030e0647 */
[----:B-1----:R-:W-:Y:S01]  /*64ca0*/  ISETP.LT.AND P6, PT, R67, UR4, !P5 ;  /* 0x0000000443007c0c */ /* 0x002fe2000efc1270 */
[----:B------:R-:W1:Y:S01]  /*64cb0*/  LDCU UR4, c[0x0][0x398] ;  /* 0x00007300ff0477ac */ /* 0x000e620008000800 */
[----:B------:R-:W-:-:S04]  /*64cc0*/  PRMT R8, R10, 0x9910, RZ ;  /* 0x000099100a087816 */ /* 0x000fc800000000ff */
[----:B------:R-:W-:-:S07]  /*64cd0*/  SHF.R.S32.HI R8, RZ, 0x8, R8 ;  /* 0x00000008ff087819 */ /* 0x000fce0000011408 */
[----:B------:R5:W-:Y:S02]  /*64ce0*/  @P6 STG.E.U8 desc[UR14][R6.64], R8 ;  /* 0x0000000806006986 */ /* 0x000be4000c10110e */
[----:B-----5:R-:W-:-:S05]  /*64cf0*/  IADD3 R6, P6, PT, R4, R68, RZ ;  /* 0x0000004404067210 */ /* 0x020fca0007fde0ff */
[----:B------:R-:W-:Y:S01]  /*64d00*/  IMAD.X R7, R5, 0x1, R72, P6 ;  /* 0x0000000105077824 */ /* 0x000fe200030e0648 */
[----:B-1----:R-:W-:Y:S01]  /*64d10*/  ISETP.LT.AND P6, PT, R38, UR4, !P5 ;  /* 0x0000000426007c0c */ /* 0x002fe2000efc1270 */
[----:B------:R-:W1:Y:S01]  /*64d20*/  LDCU UR4, c[0x0][0x39c] ;  /* 0x00007380ff0477ac */ /* 0x000e620008000800 */
[----:B------:R-:W-:Y:S02]  /*64d30*/  PRMT R8, R9, 0x9910, RZ ;  /* 0x0000991009087816 */ /* 0x000fe400000000ff */
[----:B------:R-:W-:Y:S02]  /*64d40*/  PRMT R12, R12, 0x9910, RZ ;  /* 0x000099100c0c7816 */ /* 0x000fe400000000ff */
[----:B------:R-:W-:Y:S02]  /*64d50*/  SHF.R.S32.HI R8, RZ, 0x8, R8 ;  /* 0x00000008ff087819 */ /* 0x000fe40000011408 */
[----:B0-----:R-:W-:Y:S01]  /*64d60*/  ISETP.LT.AND P5, PT, R36, UR6, !P5 ;  /* 0x0000000624007c0c */ /* 0x001fe2000efa1270 */
[----:B------:R-:W0:Y:S04]  /*64d70*/  LDCU UR6, c[0x0][0x398] ;  /* 0x00007300ff0677ac */ /* 0x000e280008000800 */
[----:B------:R5:W-:Y:S02]  /*64d80*/  @P6 STG.E.U8 desc[UR14][R6.64], R8 ;  /* 0x0000000806006986 */ /* 0x000be4000c10110e */
[----:B-----5:R-:W-:Y:S01]  /*64d90*/  IADD3 R6, P6, PT, R4, R70, RZ ;  /* 0x0000004604067210 */ /* 0x020fe20007fde0ff */
[----:B------:R-:W-:-:S02]  /*64da0*/  IMAD.MOV.U32 R8, RZ, RZ, R12 ;  /* 0x000000ffff087224 */ /* 0x000fc400078e000c */
[----:B------:R-:W-:Y:S01]  /*64db0*/  VIADD R4, R4, UR20 ;  /* 0x0000001404047c36 */ /* 0x000fe20008000000 */
[----:B------:R-:W5:Y:S01]  /*64dc0*/  LDL.LU R12, [R1+0x1c34] ;  /* 0x001c3400010c7983 */ /* 0x000f620000300800 */
[----:B------:R-:W-:Y:S01]  /*64dd0*/  IMAD.X R7, R5, 0x1, R69, P6 ;  /* 0x0000000105077824 */ /* 0x000fe200030e0645 */
[----:B------:R-:W-:-:S05]  /*64de0*/  SHF.R.S32.HI R5, RZ, 0x8, R8 ;  /* 0x00000008ff057819 */ /* 0x000fca0000011408 */
[----:B------:R0:W-:Y:S01]  /*64df0*/  @P5 STG.E.U8 desc[UR14][R6.64], R5 ;  /* 0x0000000506005986 */ /* 0x0001e2000c10110e */
[----:B-1----:R-:W-:Y:S01]  /*64e00*/  ISETP.GE.AND P5, PT, R13, UR4, PT ;  /* 0x000000040d007c0c */ /* 0x002fe2000bfa6270 */
[----:B------:R-:W1:Y:S01]  /*64e10*/  LDCU UR4, c[0x0][0x398] ;  /* 0x00007300ff0477ac */ /* 0x000e620008000800 */
[----:B0-----:R-:W-:Y:S02]  /*64e20*/  SHF.R.S32.HI R5, RZ, 0x1f, R4 ;  /* 0x0000001fff057819 */ /* 0x001fe40000011404 */
[----:B------:R-:W-:-:S05]  /*64e30*/  IADD3 R6, P6, PT, R4, R2, RZ ;  /* 0x0000000204067210 */ /* 0x000fca0007fde0ff */
[----:B------:R-:W-:Y:S01]  /*64e40*/  IMAD.X R7, R5, 0x1, R0, P6 ;  /* 0x0000000105077824 */ /* 0x000fe200030e0600 */
[----:B------:R-:W-:Y:S01]  /*64e50*/  ISETP.LT.AND P6, PT, R66, UR6, !P5 ;  /* 0x0000000642007c0c */ /* 0x000fe2000efc1270 */
[----:B------:R-:W0:Y:S01]  /*64e60*/  LDCU UR6, c[0x0][0x398] ;  /* 0x00007300ff0677ac */ /* 0x000e220008000800 */
[----:B------:R-:W-:Y:S02]  /*64e70*/  F2FP.SATFINITE.E5M2.F32.PACK_AB_MERGE_C R14, R15, R14, RZ ;  /* 0x0000000e0f0e723e */ /* 0x000fe400048060ff */
[----:B--2---:R-:W-:Y:S02]  /*64e80*/  F2FP.SATFINITE.E5M2.F32.PACK_AB_MERGE_C R8, R43, R42, RZ ;  /* 0x0000002a2b08723e */ /* 0x004fe400048060ff */
[----:B------:R-:W2:Y:S04]  /*64e90*/  LDL.LU R42, [R1+0x530] ;  /* 0x00053000012a7983 */ /* 0x000ea80000300800 */
[----:B------:R-:W2:Y:S04]  /*64ea0*/  LDL.LU R43, [R1+0x534] ;  /* 0x00053400012b7983 */ /* 0x000ea80000300800 */
        /* <DEDUP_REMOVED lines=13> */
[----:B----4-:R-:W-:Y:S02]  /*64f80*/  F2FP.SATFINITE.E5M2.F32.PACK_AB_MERGE_C R9, R37, R39, RZ ;  /* 0x000000272509723e */ /* 0x010fe400048060ff */
[----:B------:R-:W4:Y:S04]  /*64f90*/  LDL.LU R39, [R1+0x130] ;  /* 0x0001300001277983 */ /* 0x000f280000300800 */
[----:B------:R-:W4:Y:S01]  /*64fa0*/  LDL.LU R37, [R1+0x134] ;  /* 0x0001340001257983 */ /* 0x000f220000300800 */
        /* <DEDUP_REMOVED lines=9> */
[----:B------:R-:W4:Y:S03]  /*65040*/  LDL.LU R11, [R1+0x1c38] ;  /* 0x001c3800010b7983 */ /* 0x000f260000300800 */
        /* <DEDUP_REMOVED lines=18> */
[----:B------:R-:W5:Y:S01]  /*65170*/  LDCU UR4, c[0x0][0x39c] ;  /* 0x00007380ff0477ac */ /* 0x000f620008000800 */
        /* <DEDUP_REMOVED lines=11> */
[----:B------:R1:W-:Y:S01]  /*65230*/  @P5 STG.E.U8 desc[UR14][R6.64], R5 ;  /* 0x0000000506005986 */ /* 0x0003e2000c10110e */
[----:B-----5:R-:W-:Y:S01]  /*65240*/  ISETP.GE.AND P5, PT, R12, UR4, PT ;  /* 0x000000040c007c0c */ /* 0x020fe2000bfa6270 */
[----:B------:R-:W5:Y:S02]  /*65250*/  LDCU UR4, c[0x0][0x398] ;  /* 0x00007300ff0477ac */ /* 0x000f640008000800 */
[----:B------:R-:W4:Y:S01]  /*65260*/  LDL.LU R12, [R1+0x1c3c] ;  /* 0x001c3c00010c7983 */ /* 0x000f220000300800 */
[----:B-1----:R-:W-:Y:S02]  /*65270*/  SHF.R.S32.HI R5, RZ, 0x1f, R4 ;  /* 0x0000001fff057819 */ /* 0x002fe40000011404 */
[----:B------:R-:W-:-:S05]  /*65280*/  IADD3 R6, P6, PT, R4, R2, RZ ;  /* 0x0000000204067210 */ /* 0x000fca0007fde0ff */
[----:B------:R-:W-:Y:S01]  /*65290*/  IMAD.X R7, R5, 0x1, R0, P6 ;  /* 0x0000000105077824 */ /* 0x000fe200030e0600 */
[----:B0-----:R-:W-:Y:S01]  /*652a0*/  ISETP.LT.AND P6, PT, R66, UR6, !P5 ;  /* 0x0000000642007c0c */ /* 0x001fe2000efc1270 */
[----:B------:R-:W0:Y:S01]  /*652b0*/  LDCU UR6, c[0x0][0x398] ;  /* 0x00007300ff0677ac */ /* 0x000e220008000800 */
[----:B------:R-:W-:Y:S02]  /*652c0*/  F2FP.SATFINITE.E5M2.F32.PACK_AB_MERGE_C R16, R17, R16, RZ ;  /* 0x000000101110723e */ /* 0x000fe400048060ff */
[----:B--2---:R-:W-:Y:S02]  /*652d0*/  F2FP.SATFINITE.E5M2.F32.PACK_AB_MERGE_C R8, R43, R42, RZ ;  /* 0x0000002a2b08723e */ /* 0x004fe400048060ff */
[----:B------:R-:W2:Y:S04]  /*652e0*/  LDL.LU R42, [R1+0x538] ;  /* 0x00053800012a7983 */ /* 0x000ea80000300800 */
[----:B------:R-:W2:Y:S04]  /*652f0*/  LDL.LU R43, [R1+0x53c] ;  /* 0x00053c00012b7983 */ /* 0x000ea80000300800 */
[----:B------:R1:W-:Y:S02]  /*65300*/  @P6 STG.E.U8 desc[UR14][R6.64], R8 ;  /* 0x0000000806006986 */ /* 0x0003e4000c10110e */
[----:B-1----:R-:W-:-:S05]  /*65310*/  IADD3 R6, P6, PT, R4, R3, RZ ;  /* 0x0000000304067210 */ /* 0x002fca0007fde0ff */
[----:B------:R-:W-:Y:S01]  /*65320*/  IMAD.X R7, R5, 0x1, R71, P6 ;  /* 0x0000000105077824 */ /* 0x000fe200030e0647 */
[----:B-----5:R-:W-:Y:S01]  /*65330*/  ISETP.LT.AND P6, PT, R67, UR4, !P5 ;  /* 0x0000000443007c0c */ /* 0x020fe2000efc1270 */
[----:B------:R-:W1:Y:S01]  /*65340*/  LDCU UR4, c[0x0][0x398] ;  /* 0x00007300ff0477ac */ /* 0x000e620008000800 */
[----:B---3--:R-:W-:Y:S02]  /*65350*/  F2FP.SATFINITE.E5M2.F32.PACK_AB_MERGE_C R10, R41, R40, RZ ;  /* 0x00000028290a723e */ /* 0x008fe400048060ff */
[----:B------:R-:W3:Y:S04]  /*65360*/  LDL.LU R40, [R1+0x338] ;  /* 0x0003380001287983 */ /* 0x000ee80000300800 */
[----:B------:R-:W3:Y:S05]  /*65370*/  LDL.LU R41, [R1+0x33c] ;  /* 0x00033c0001297983 */ /* 0x000eea0000300800 */
[----:B------:R5:W-:Y:S02]  /*65380*/  @P6 STG.E.U8 desc[UR14][R6.64], R10 ;  /* 0x0000000a06006986 */ /* 0x000be4000c10110e */
[----:B-----5:R-:W-:-:S05]  /*65390*/  IADD3 R6, P6, PT, R4, R68, RZ ;  /* 0x0000004404067210 */ /* 0x020fca0007fde0ff */
[----:B------:R-:W-:Y:S01]  /*653a0*/  IMAD.X R7, R5, 0x1, R72, P6 ;  /* 0x0000000105077824 */ /* 0x000fe200030e0648 */
[----:B-1----:R-:W-:Y:S01]  /*653b0*/  ISETP.LT.AND P6, PT, R38, UR4, !P5 ;  /* 0x0000000426007c0c */ /* 0x002fe2000efc1270 */
[----:B------:R-:W1:Y:S01]  /*653c0*/  LDCU UR4, c[0x0][0x39c] ;  /* 0x00007380ff0477ac */ /* 0x000e620008000800 */
[----:B----4-:R-:W-:Y:S02]  /*653d0*/  F2FP.SATFINITE.E5M2.F32.PACK_AB_MERGE_C R9, R37, R39, RZ ;  /* 0x000000272509723e */ /* 0x010fe400048060ff */
        /* <DEDUP_REMOVED lines=39> */
[----:B------:R-:W-:Y:S02]  /*65650*/  VIADD R4, R4, UR20 ;  /* 0x0000001404047c36 */ /* 0x000fe40008000000 */
[----:B------:R-:W-:Y:S01]  /*65660*/  IMAD.X R7, R5, 0x1, R69, P6 ;  /* 0x0000000105077824 */ /* 0x000fe200030e0645 */
[----:B------:R-:W-:-:S05]  /*65670*/  SHF.R.S32.HI R5, RZ, 0x8, R8 ;  /* 0x00000008ff057819 */ /* 0x000fca0000011408 */
[----:B------:R5:W-:Y:S01]  /*65680*/  @P5 STG.E.U8 desc[UR14][R6.64], R5 ;  /* 0x0000000506005986 */ /* 0x000be2000c10110e */
[----:B-1----:R-:W-:Y:S01]  /*65690*/  ISETP.GE.AND P5, PT, R12, UR4, PT ;  /* 0x000000040c007c0c */ /* 0x002fe2000bfa6270 */
[----:B------:R-:W1:Y:S02]  /*656a0*/  LDCU UR4, c[0x0][0x398] ;  /* 0x00007300ff0477ac */ /* 0x000e640008000800 */
[----:B------:R-:W4:Y:S01]  /*656b0*/  LDL.LU R12, [R1+0x1c44] ;  /* 0x001c4400010c7983 */ /* 0x000f220000300800 */
[----:B-----5:R-:W-:Y:S02]  /*656c0*/  SHF.R.S32.HI R5, RZ, 0x1f, R4 ;  /* 0x0000001fff057819 */ /* 0x020fe40000011404 */
        /* <DEDUP_REMOVED lines=9> */
[----:B-----5:R-:W-:-:S05]  /*65760*/  IADD3 R6, P6, PT, R4, R3, RZ ;  /* 0x0000000304067210 */ /* 0x020fca0007fde0ff */
[----:B------:R-:W-:Y:S01]  /*65770*/  IMAD.X R7, R5, 0x1, R71, P6 ;  /* 0x0000000105077824 */ /* 0x000fe200030e0647 */
[----:B-1----:R-:W-:Y:S01]  /*65780*/  ISETP.LT.AND P6, PT, R67, UR4, !P5 ;  /* 0x0000000443007c0c */ /* 0x002fe2000efc1270 */
        /* <DEDUP_REMOVED lines=286> */
[----:B------:R-:W4:Y:S01]  /*66970*/  LDL.LU R39, [R1+0x160] ;  /* 0x0001600001277983 */ /* 0x000f220000300800 */
[----:B0-----:R-:W-:Y:S01]  /*66980*/  ISETP.LT.AND P5, PT, R36, UR6, !P5 ;  /* 0x0000000624007c0c */ /* 0x001fe2000efa1270 */
[----:B------:R-:W0:Y:S02]  /*66990*/  LDCU UR6, c[0x0][0x398] ;  /* 0x00007300ff0677ac */ /* 0x000e240008000800 */
[----:B------:R-:W4:Y:S05]  /*669a0*/  LDL.LU R37, [R1+0x164] ;  /* 0x0001640001257983 */ /* 0x000f2a0000300800 */
        /* <DEDUP_REMOVED lines=109> */
[----:B------:R-:W1:Y:S01]  /*67080*/  LDCU UR4, c[0x0][0x398] ;  /* 0x00007300ff0477ac */ /* 0x000e620008000800 */
[----:B-----5:R-:W-:Y:S02]  /*67090*/  SHF.R.S32.HI R5, RZ, 0x1f, R4 ;  /* 0x0000001fff057819 */ /* 0x020fe40000011404 */
[----:B------:R-:W-:-:S05]  /*670a0*/  IADD3 R6, P6, PT, R4, R2, RZ ;  /* 0x0000000204067210 */ /* 0x000fca0007fde0ff */
[----:B------:R-:W-:Y:S01]  /*670b0*/  IMAD.X R7, R5, 0x1, R0, P6 ;  /* 0x0000000105077824 */ /* 0x000fe200030e0600 */
[----:B0-----:R-:W-:Y:S01]  /*670c0*/  ISETP.LT.AND P6, PT, R66, UR6, !P5 ;  /* 0x0000000642007c0c */ /* 0x001fe2000efc1270 */
[----:B------:R-:W0:Y:S01]  /*670d0*/  LDCU UR6, c[0x0][0x398] ;  /* 0x00007300ff0677ac */ /* 0x000e220008000800 */
[----:B------:R-:W-:Y:S02]  /*670e0*/  F2FP.SATFINITE.E5M2.F32.PACK_AB_MERGE_C R30, R31, R30, RZ ;  /* 0x0000001e1f1e723e */ /* 0x000fe400048060ff */
[----:B--2---:R-:W-:-:S09]  /*670f0*/  F2FP.SATFINITE.E5M2.F32.PACK_AB_MERGE_C R8, R43, R42, RZ ;  /* 0x0000002a2b08723e */ /* 0x004fd200048060ff */
[----:B------:R2:W-:Y:S02]  /*67100*/  @P6 STG.E.U8 desc[UR14][R6.64], R8 ;  /* 0x0000000806006986 */ /* 0x0005e4000c10110e */
[----:B--2---:R-:W-:-:S05]  /*67110*/  IADD3 R6, P6, PT, R4, R3, RZ ;  /* 0x0000000304067210 */ /* 0x004fca0007fde0ff */
[----:B------:R-:W-:Y:S01]  /*67120*/  IMAD.X R7, R5, 0x1, R71, P6 ;  /* 0x0000000105077824 */ /* 0x000fe200030e0647 */
[----:B-1----:R-:W-:Y:S01]  /*67130*/  ISETP.LT.AND P6, PT, R67, UR4, !P5 ;  /* 0x0000000443007c0c */ /* 0x002fe2000efc1270 */
[----:B------:R-:W1:Y:S01]  /*67140*/  LDCU UR4, c[0x0][0x398] ;  /* 0x00007300ff0477ac */ /* 0x000e620008000800 */
[----:B---3--:R-:W-:-:S11]  /*67150*/  F2FP.SATFINITE.E5M2.F32.PACK_AB_MERGE_C R9, R41, R40, RZ ;  /* 0x000000282909723e */ /* 0x008fd600048060ff */
[----:B------:R2:W-:Y:S02]  /*67160*/  @P6 STG.E.U8 desc[UR14][R6.64], R9 ;  /* 0x0000000906006986 */ /* 0x0005e4000c10110e */
[----:B--2---:R-:W-:-:S05]  /*67170*/  IADD3 R6, P6, PT, R4, R68, RZ ;  /* 0x0000004404067210 */ /* 0x004fca0007fde0ff */
[----:B------:R-:W-:Y:S01]  /*67180*/  IMAD.X R7, R5, 0x1, R72, P6 ;  /* 0x0000000105077824 */ /* 0x000fe200030e0648 */
[----:B-1----:R-:W-:Y:S01]  /*67190*/  ISETP.LT.AND P6, PT, R38, UR4, !P5 ;  /* 0x0000000426007c0c */ /* 0x002fe2000efc1270 */
[----:B------:R-:W1:Y:S01]  /*671a0*/  LDCU UR4, c[0x0][0x39c] ;  /* 0x00007380ff0477ac */ /* 0x000e620008000800 */
[----:B0-----:R-:W-:Y:S01]  /*671b0*/  ISETP.LT.AND P5, PT, R36, UR6, !P5 ;  /* 0x0000000624007c0c */ /* 0x001fe2000efa1270 */
[----:B------:R-:W0:Y:S01]  /*671c0*/  LDCU UR6, c[0x0][0x398] ;  /* 0x00007300ff0677ac */ /* 0x000e220008000800 */
[----:B----4-:R-:W-:-:S09]  /*671d0*/  F2FP.SATFINITE.E5M2.F32.PACK_AB_MERGE_C R10, R37, R39, RZ ;  /* 0x00000027250a723e */ /* 0x010fd200048060ff */
[----:B------:R2:W-:Y:S02]  /*671e0*/  @P6 STG.E.U8 desc[UR14][R6.64], R10 ;  /* 0x0000000a06006986 */ /* 0x0005e4000c10110e */
[----:B--2---:R-:W-:-:S05]  /*671f0*/  IADD3 R6, P6, PT, R4, R70, RZ ;  /* 0x0000004604067210 */ /* 0x004fca0007fde0ff */
[----:B------:R-:W-:-:S05]  /*67200*/  IMAD.X R7, R5, 0x1, R69, P6 ;  /* 0x0000000105077824 */ /* 0x000fca00030e0645 */
[----:B------:R2:W-:Y:S01]  /*67210*/  @P5 STG.E.U8 desc[UR14][R6.64], R30 ;  /* 0x0000001e06005986 */ /* 0x0005e2000c10110e */
[----:B-1----:R-:W-:Y:S01]  /*67220*/  ISETP.GE.AND P5, PT, R11, UR4, PT ;  /* 0x000000040b007c0c */ /* 0x002fe2000bfa6270 */
[----:B------:R-:W-:Y:S02]  /*67230*/  VIADD R4, R4, UR20 ;  /* 0x0000001404047c36 */ /* 0x000fe40008000000 */
[----:B------:R-:W3:Y:S01]  /*67240*/  LDL.LU R11, [R1+0x1cac] ;  /* 0x001cac00010b7983 */ /* 0x000ee20000300800 */
[----:B------:R-:W1:Y:S03]  /*67250*/  LDCU UR4, c[0x0][0x398] ;  /* 0x00007300ff0477ac */ /* 0x000e660008000800 */
[----:B------:R-:W4:Y:S04]  /*67260*/  LDL.LU R42, [R1+0x570] ;  /* 0x00057000012a7983 */ /* 0x000f280000300800 */
[----:B------:R-:W4:Y:S04]  /*67270*/  LDL.LU R43, [R1+0x574] ;  /* 0x00057400012b7983 */ /* 0x000f280000300800 */
[----:B------:R-:W5:Y:S04]  /*67280*/  LDL.LU R40, [R1+0x370] ;  /* 0x0003700001287983 */ /* 0x000f680000300800 */
[----:B------:R-:W5:Y:S04]  /*67290*/  LDL.LU R41, [R1+0x374] ;  /* 0x0003740001297983 */ /* 0x000f680000300800 */
[----:B------:R-:W5:Y:S04]  /*672a0*/  LDL.LU R39, [R1+0x170] ;  /* 0x0001700001277983 */ /* 0x000f680000300800 */
[----:B------:R-:W5:Y:S04]  /*672b0*/  LDL.LU R37, [R1+0x174] ;  /* 0x0001740001257983 */ /* 0x000f680000300800 */
[----:B------:R-:W5:Y:S01]  /*672c0*/  LDL.LU R12, [R1+0x1cb0] ;  /* 0x001cb000010c7983 */ /* 0x000f620000300800 */
[----:B------:R-:W-:-:S02]  /*672d0*/  SHF.R.S32.HI R5, RZ, 0x1f, R4 ;  /* 0x0000001fff057819 */ /* 0x000fc40000011404 */
[----:B--2---:R-:W-:-:S05]  /*672e0*/  IADD3 R6, P6, PT, R4, R2, RZ ;  /* 0x0000000204067210 */ /* 0x004fca0007fde0ff */
[----:B------:R-:W-:Y:S01]  /*672f0*/  IMAD.X R7, R5, 0x1, R0, P6 ;  /* 0x0000000105077824 */ /* 0x000fe200030e0600 */
[----:B0-----:R-:W-:Y:S01]  /*67300*/  ISETP.LT.AND P6, PT, R66, UR6, !P5 ;  /* 0x0000000642007c0c */ /* 0x001fe2000efc1270 */
[----:B------:R-:W0:Y:S01]  /*67310*/  LDCU UR6, c[0x0][0x398] ;  /* 0x00007300ff0677ac */ /* 0x000e220008000800 */
[----:B------:R-:W-:-:S04]  /*67320*/  PRMT R8, R8, 0x9910, RZ ;  /* 0x0000991008087816 */ /* 0x000fc800000000ff */
[----:B------:R-:W-:-:S07]  /*67330*/  SHF.R.S32.HI R8, RZ, 0x8, R8 ;  /* 0x00000008ff087819 */ /* 0x000fce0000011408 */
[----:B------:R2:W-:Y:S02]  /*67340*/  @P6 STG.E.U8 desc[UR14][R6.64], R8 ;  /* 0x0000000806006986 */ /* 0x0005e4000c10110e */
[----:B--2---:R-:W-:-:S05]  /*67350*/  IADD3 R6, P6, PT, R4, R3, RZ ;  /* 0x0000000304067210 */ /* 0x004fca0007fde0ff */
[----:B------:R-:W-:Y:S01]  /*67360*/  IMAD.X R7, R5, 0x1, R71, P6 ;  /* 0x0000000105077824 */ /* 0x000fe200030e0647 */
[----:B-1----:R-:W-:Y:S01]  /*67370*/  ISETP.LT.AND P6, PT, R67, UR4, !P5 ;  /* 0x0000000443007c0c */ /* 0x002fe2000efc1270 */
[----:B------:R-:W1:Y:S01]  /*67380*/  LDCU UR4, c[0x0][0x398] ;  /* 0x00007300ff0477ac */ /* 0x000e620008000800 */
[----:B------:R-:W-:-:S04]  /*67390*/  PRMT R8, R9, 0x9910, RZ ;  /* 0x0000991009087816 */ /* 0x000fc800000000ff */
[----:B------:R-:W-:-:S07]  /*673a0*/  SHF.R.S32.HI R8, RZ, 0x8, R8 ;  /* 0x00000008ff087819 */ /* 0x000fce0000011408 */
[----:B------:R2:W-:Y:S02]  /*673b0*/  @P6 STG.E.U8 desc[UR14][R6.64], R8 ;  /* 0x0000000806006986 */ /* 0x0005e4000c10110e */
[----:B--2---:R-:W-:-:S05]  /*673c0*/  IADD3 R6, P6, PT, R4, R68, RZ ;  /* 0x0000004404067210 */ /* 0x004fca0007fde0ff */
[----:B------:R-:W-:Y:S01]  /*673d0*/  IMAD.X R7, R5, 0x1, R72, P6 ;  /* 0x0000000105077824 */ /* 0x000fe200030e0648 */
[----:B-1----:R-:W-:Y:S01]  /*673e0*/  ISETP.LT.AND P6, PT, R38, UR4, !P5 ;  /* 0x0000000426007c0c */ /* 0x002fe2000efc1270 */
[----:B------:R-:W3:Y:S01]  /*673f0*/  LDCU UR4, c[0x0][0x39c] ;  /* 0x00007380ff0477ac */ /* 0x000ee20008000800 */
[----:B------:R-:W-:Y:S02]  /*67400*/  PRMT R8, R10, 0x9910, RZ ;  /* 0x000099100a087816 */ /* 0x000fe400000000ff */
[----:B------:R-:W-:Y:S02]  /*67410*/  PRMT R30, R30, 0x9910, RZ ;  /* 0x000099101e1e7816 */ /* 0x000fe400000000ff */
[----:B------:R-:W-:Y:S02]  /*67420*/  SHF.R.S32.HI R8, RZ, 0x8, R8 ;  /* 0x00000008ff087819 */ /* 0x000fe40000011408 */
[----:B0-----:R-:W-:Y:S01]  /*67430*/  ISETP.LT.AND P5, PT, R36, UR6, !P5 ;  /* 0x0000000624007c0c */ /* 0x001fe2000efa1270 */
        /* <DEDUP_REMOVED lines=11> */
[----:B---3--:R-:W-:Y:S01]  /*674f0*/  ISETP.GE.AND P5, PT, R11, UR4, PT ;  /* 0x000000040b007c0c */ /* 0x008fe2000bfa6270 */
[----:B------:R-:W1:Y:S03]  /*67500*/  LDCU UR4, c[0x0][0x398] ;  /* 0x00007300ff0477ac */ /* 0x000e660008000800 */
[----:B0-----:R-:W-:Y:S01]  /*67510*/  ISETP.LT.AND P6, PT, R66, UR6, !P5 ;  /* 0x0000000642007c0c */ /* 0x001fe2000efc1270 */
[----:B------:R-:W0:Y:S01]  /*67520*/  LDCU UR6, c[0x0][0x398] ;  /* 0x00007300ff0677ac */ /* 0x000e220008000800 */
[----:B----4-:R-:W-:-:S11]  /*67530*/  F2FP.SATFINITE.E5M2.F32.PACK_AB_MERGE_C R8, R43, R42, RZ ;  /* 0x0000002a2b08723e */ /* 0x010fd600048060ff */
[----:B------:R2:W-:Y:S02]  /*67540*/  @P6 STG.E.U8 desc[UR14][R6.64], R8 ;  /* 0x0000000806006986 */ /* 0x0005e4000c10110e */
[----:B--2---:R-:W-:-:S05]  /*67550*/  IADD3 R6, P6, PT, R4, R3, RZ ;  /* 0x0000000304067210 */ /* 0x004fca0007fde0ff */
[----:B------:R-:W-:Y:S01]  /*67560*/  IMAD.X R7, R5, 0x1, R71, P6 ;  /* 0x0000000105077824 */ /* 0x000fe200030e0647 */
[----:B-1----:R-:W-:Y:S01]  /*67570*/  ISETP.LT.AND P6, PT, R67, UR4, !P5 ;  /* 0x0000000443007c0c */ /* 0x002fe2000efc1270 */
[----:B------:R-:W1:Y:S01]  /*67580*/  LDCU UR4, c[0x0][0x398] ;  /* 0x00007300ff0477ac */ /* 0x000e620008000800 */
[----:B-----5:R-:W-:-:S11]  /*67590*/  F2FP.SATFINITE.E5M2.F32.PACK_AB_MERGE_C R9, R41, R40, RZ ;  /* 0x000000282909723e */ /* 0x020fd600048060ff */
[----:B------:R2:W-:Y:S02]  /*675a0*/  @P6 STG.E.U8 desc[UR14][R6.64], R9 ;  /* 0x0000000906006986 */ /* 0x0005e4000c10110e */
[----:B--2---:R-:W-:-:S05]  /*675b0*/  IADD3 R6, P6, PT, R4, R68, RZ ;  /* 0x0000004404067210 */ /* 0x004fca0007fde0ff */
[----:B------:R-:W-:Y:S01]  /*675c0*/  IMAD.X R7, R5, 0x1, R72, P6 ;  /* 0x0000000105077824 */ /* 0x000fe200030e0648 */
[----:B-1----:R-:W-:Y:S01]  /*675d0*/  ISETP.LT.AND P6, PT, R38, UR4, !P5 ;  /* 0x0000000426007c0c */ /* 0x002fe2000efc1270 */
[----:B------:R-:W1:Y:S01]  /*675e0*/  LDCU UR4, c[0x0][0x39c] ;  /* 0x00007380ff0477ac */ /* 0x000e620008000800 */
[----:B------:R-:W-:Y:S02]  /*675f0*/  F2FP.SATFINITE.E5M2.F32.PACK_AB_MERGE_C R10, R37, R39, RZ ;  /* 0x00000027250a723e */ /* 0x000fe400048060ff */
[----:B0-----:R-:W-:Y:S01]  /*67600*/  ISETP.LT.AND P5, PT, R36, UR6, !P5 ;  /* 0x0000000624007c0c */ /* 0x001fe2000efa1270 */
[----:B------:R-:W0:Y:S01]  /*67610*/  LDCU UR6, c[0x0][0x398] ;  /* 0x00007300ff0677ac */ /* 0x000e220008000800 */
[----:B------:R-:W-:-:S07]  /*67620*/  F2FP.SATFINITE.E5M2.F32.PACK_AB_MERGE_C R11, R33, R32, RZ ;  /* 0x00000020210b723e */ /* 0x000fce00048060ff */
[----:B------:R2:W-:Y:S02]  /*67630*/  @P6 STG.E.U8 desc[UR14][R6.64], R10 ;  /* 0x0000000a06006986 */ /* 0x0005e4000c10110e */
[----:B--2---:R-:W-:-:S05]  /*67640*/  IADD3 R6, P6, PT, R4, R70, RZ ;  /* 0x0000004604067210 */ /* 0x004fca0007fde0ff */
[----:B------:R-:W-:-:S05]  /*67650*/  IMAD.X R7, R5, 0x1, R69, P6 ;  /* 0x0000000105077824 */ /* 0x000fca00030e0645 */
[----:B------:R2:W-:Y:S01]  /*67660*/  @P5 STG.E.U8 desc[UR14][R6.64], R11 ;  /* 0x0000000b06005986 */ /* 0x0005e2000c10110e */
[----:B-1----:R-:W-:Y:S01]  /*67670*/  ISETP.GE.AND P5, PT, R12, UR4, PT ;  /* 0x000000040c007c0c */ /* 0x002fe2000bfa6270 */
[----:B------:R-:W-:Y:S01]  /*67680*/  VIADD R4, R4, UR20 ;  /* 0x0000001404047c36 */ /* 0x000fe20008000000 */
[----:B------:R-:W1:Y:S01]  /*67690*/  LDCU UR4, c[0x0][0x398] ;  /* 0x00007300ff0477ac */ /* 0x000e620008000800 */
[----:B------:R-:W3:Y:S04]  /*676a0*/  LDL.LU R12, [R1+0x1cb4] ;  /* 0x001cb400010c7983 */ /* 0x000ee80000300800 */
[----:B------:R-:W4:Y:S04]  /*676b0*/  LDL.LU R42, [R1+0x578] ;  /* 0x00057800012a7983 */ /* 0x000f280000300800 */
[----:B------:R-:W4:Y:S04]  /*676c0*/  LDL.LU R43, [R1+0x57c] ;  /* 0x00057c00012b7983 */ /* 0x000f280000300800 */
[----:B------:R-:W5:Y:S04]  /*676d0*/  LDL.LU R40, [R1+0x378] ;  /* 0x0003780001287983 */ /* 0x000f680000300800 */
[----:B------:R-:W5:Y:S04]  /*676e0*/  LDL.LU R41, [R1+0x37c] ;  /* 0x00037c0001297983 */ /* 0x000f680000300800 */
[----:B------:R-:W5:Y:S04]  /*676f0*/  LDL.LU R39, [R1+0x178] ;  /* 0x0001780001277983 */ /* 0x000f680000300800 */
[----:B------:R-:W5:Y:S01]  /*67700*/  LDL.LU R37, [R1+0x17c] ;  /* 0x00017c0001257983 */ /* 0x000f620000300800 */
[----:B------:R-:W-:Y:S01]  /*67710*/  SHF.R.S32.HI R5, RZ, 0x1f, R4 ;  /* 0x0000001fff057819 */ /* 0x000fe20000011404 */
[C---:B------:R-:W-:Y:S01]  /*67720*/  VIADD R25, R4.reuse, UR20 ;  /* 0x0000001404197c36 */ /* 0x040fe20008000000 */
[----:B--2---:R-:W-:-:S03]  /*67730*/  IADD3 R6, P6, PT, R4, R2, RZ ;  /* 0x0000000204067210 */ /* 0x004fc60007fde0ff */
[----:B------:R-:W-:Y:S02]  /*67740*/  VIADD R75, R25, UR20 ;  /* 0x00000014194b7c36 */ /* 0x000fe40008000000 */
[----:B------:R-:W-:Y:S01]  /*67750*/  IMAD.X R7, R5, 0x1, R0, P6 ;  /* 0x0000000105077824 */ /* 0x000fe200030e0600 */
[----:B0-----:R-:W-:Y:S01]  /*67760*/  ISETP.LT.AND P6, PT, R66, UR6, !P5 ;  /* 0x0000000642007c0c */ /* 0x001fe2000efc1270 */
[----:B------:R-:W-:Y:S01]  /*67770*/  VIADD R74, R75, UR20 ;  /* 0x000000144b4a7c36 */ /* 0x000fe20008000000 */
[----:B------:R-:W-:Y:S01]  /*67780*/  PRMT R8, R8, 0x9910, RZ ;  /* 0x0000991008087816 */ /* 0x000fe200000000ff */
[----:B------:R-:W0:Y:S02]  /*67790*/  LDCU UR6, c[0x0][0x398] ;  /* 0x00007300ff0677ac */ /* 0x000e240008000800 */
[----:B------:R-:W-:Y:S01]  /*677a0*/  VIADD R73, R74, UR20 ;  /* 0x000000144a497c36 */ /* 0x000fe20008000000 */
[----:B------:R-:W-:-:S03]  /*677b0*/  SHF.R.S32.HI R8, RZ, 0x8, R8 ;  /* 0x00000008ff087819 */ /* 0x000fc60000011408 */
[----:B------:R-:W-:-:S04]  /*677c0*/  VIADD R33, R73, UR20 ;  /* 0x0000001449217c36 */ /* 0x000fc80008000000 */
[----:B------:R2:W-:Y:S01]  /*677d0*/  @P6 STG.E.U8 desc[UR14][R6.64], R8 ;  /* 0x0000000806006986 */ /* 0x0005e2000c10110e */
[----:B------:R-:W-:-:S04]  /*677e0*/  VIADD R32, R33, UR20 ;  /* 0x0000001421207c36 */ /* 0x000fc80008000000 */
[----:B------:R-:W-:Y:S01]  /*677f0*/  VIADD R31, R32, UR20 ;  /* 0x00000014201f7c36 */ /* 0x000fe20008000000 */
[----:B--2---:R-:W-:-:S03]  /*67800*/  IADD3 R6, P6, PT, R4, R3, RZ ;  /* 0x0000000304067210 */ /* 0x004fc60007fde0ff */
[----:B------:R-:W-:Y:S02]  /*67810*/  VIADD R30, R31, UR20 ;  /* 0x000000141f1e7c36 */ /* 0x000fe40008000000 */
[----:B------:R-:W-:Y:S01]  /*67820*/  IMAD.X R7, R5, 0x1, R71, P6 ;  /* 0x0000000105077824 */ /* 0x000fe200030e0647 */
[----:B-1----:R-:W-:Y:S01]  /*67830*/  ISETP.LT.AND P6, PT, R67, UR4, !P5 ;  /* 0x0000000443007c0c */ /* 0x002fe2000efc1270 */
[----:B------:R-:W1:Y:S01]  /*67840*/  LDCU UR4, c[0x0][0x398] ;  /* 0x00007300ff0477ac */ /* 0x000e620008000800 */
[----:B------:R-:W-:Y:S01]  /*67850*/  PRMT R8, R9, 0x9910, RZ ;  /* 0x0000991009087816 */ /* 0x000fe200000000ff */
[----:B------:R-:W-:-:S03]  /*67860*/  VIADD R29, R30, UR20 ;  /* 0x000000141e1d7c36 */ /* 0x000fc60008000000 */
[----:B------:R-:W-:Y:S01]  /*67870*/  SHF.R.S32.HI R8, RZ, 0x8, R8 ;  /* 0x00000008ff087819 */ /* 0x000fe20000011408 */
[----:B------:R-:W-:-:S04]  /*67880*/  VIADD R28, R29, UR20 ;  /* 0x000000141d1c7c36 */ /* 0x000fc80008000000 */
[----:B------:R-:W-:Y:S02]  /*67890*/  VIADD R27, R28, UR20 ;  /* 0x000000141c1b7c36 */ /* 0x000fe40008000000 */
[----:B------:R2:W-:Y:S02]  /*678a0*/  @P6 STG.E.U8 desc[UR14][R6.64], R8 ;  /* 0x0000000806006986 */ /* 0x0005e4000c10110e */
[----:B------:R-:W-:Y:S01]  /*678b0*/  VIADD R26, R27, UR20 ;  /* 0x000000141b1a7c36 */ /* 0x000fe20008000000 */
[----:B--2---:R-:W-:-:S03]  /*678c0*/  IADD3 R6, P6, PT, R4, R68, RZ ;  /* 0x0000004404067210 */ /* 0x004fc60007fde0ff */
[----:B------:R-:W-:Y:S02]  /*678d0*/  VIADD R24, R26, UR20 ;  /* 0x000000141a187c36 */ /* 0x000fe40008000000 */
[----:B------:R-:W-:Y:S01]  /*678e0*/  IMAD.X R7, R5, 0x1, R72, P6 ;  /* 0x0000000105077824 */ /* 0x000fe200030e0648 */
[----:B-1----:R-:W-:Y:S02]  /*678f0*/  ISETP.LT.AND P6, PT, R38, UR4, !P5 ;  /* 0x0000000426007c0c */ /* 0x002fe4000efc1270 */
[----:B------:R-:W-:Y:S01]  /*67900*/  PRMT R8, R10, 0x9910, RZ ;  /* 0x000099100a087816 */ /* 0x000fe200000000ff */
[----:B------:R-:W-:Y:S01]  /*67910*/  VIADD R23, R24, UR20 ;  /* 0x0000001418177c36 */ /* 0x000fe20008000000 */
[----:B------:R-:W3:Y:S02]  /*67920*/  LDCU UR4, c[0x0][0x39c] ;  /* 0x00007380ff0477ac */ /* 0x000ee40008000800 */
[----:B------:R-:W-:Y:S01]  /*67930*/  SHF.R.S32.HI R8, RZ, 0x8, R8 ;  /* 0x00000008ff087819 */ /* 0x000fe20000011408 */
[----:B------:R-:W-:Y:S01]  /*67940*/  VIADD R22, R23, UR20 ;  /* 0x0000001417167c36 */ /* 0x000fe20008000000 */
[----:B0-----:R-:W-:Y:S01]  /*67950*/  ISETP.LT.AND P5, PT, R36, UR6, !P5 ;  /* 0x0000000624007c0c */ /* 0x001fe2000efa1270 */
[----:B------:R-:W0:Y:S02]  /*67960*/  LDCU UR6, c[0x0][0x398] ;  /* 0x00007300ff0677ac */ /* 0x000e240008000800 */
[----:B------:R-:W-:-:S02]  /*67970*/  VIADD R21, R22, UR20 ;  /* 0x0000001416157c36 */ /* 0x000fc40008000000 */
[----:B------:R1:W-:Y:S01]  /*67980*/  @P6 STG.E.U8 desc[UR14][R6.64], R8 ;  /* 0x0000000806006986 */ /* 0x0003e2000c10110e */
[----:B------:R-:W-:Y:S01]  /*67990*/  IADD3 R4, P6, PT, R4, R70, RZ ;  /* 0x0000004604047210 */ /* 0x000fe20007fde0ff */
[----:B------:R-:W-:-:S04]  /*679a0*/  VIADD R20, R21, UR20 ;  /* 0x0000001415147c36 */ /* 0x000fc80008000000 */
[----:B------:R-:W-:Y:S01]  /*679b0*/  IMAD.X R5, R5, 0x1, R69, P6 ;  /* 0x0000000105057824 */ /* 0x000fe200030e0645 */
[----:B-1----:R-:W-:Y:S01]  /*679c0*/  PRMT R6, R11, 0x9910, RZ ;  /* 0x000099100b067816 */ /* 0x002fe200000000ff */
[----:B------:R-:W-:-:S03]  /*679d0*/  VIADD R19, R20, UR20 ;  /* 0x0000001414137c36 */ /* 0x000fc60008000000 */
[----:B------:R-:W-:Y:S01]  /*679e0*/  SHF.R.S32.HI R6, RZ, 0x8, R6 ;  /* 0x00000008ff067819 */ /* 0x000fe20000011406 */
[----:B------:R-:W-:Y:S01]  /*679f0*/  VIADD R18, R19, UR20 ;  /* 0x0000001413127c36 */ /* 0x000fe20008000000 */
[----:B------:R-:W-:-:S03]  /*67a00*/  SHF.R.S32.HI R78, RZ, 0x1f, R25 ;  /* 0x0000001fff4e7819 */ /* 0x000fc60000011419 */
[----:B------:R1:W-:Y:S01]  /*67a10*/  @P5 STG.E.U8 desc[UR14][R4.64], R6 ;  /* 0x0000000604005986 */ /* 0x0003e2000c10110e */
[----:B------:R-:W-:Y:S01]  /*67a20*/  VIADD R17, R18, UR20 ;  /* 0x0000001412117c36 */ /* 0x000fe20008000000 */
[----:B-1----:R-:W-:-:S03]  /*67a30*/  IADD3 R4, P6, PT, R25, R2, RZ ;  /* 0x0000000219047210 */ /* 0x002fc60007fde0ff */
[----:B------:R-:W-:Y:S02]  /*67a40*/  VIADD R16, R17, UR20 ;  /* 0x0000001411107c36 */ /* 0x000fe40008000000 */
[----:B------:R-:W-:Y:S02]  /*67a50*/  IMAD.X R5, R78, 0x1, R0, P6 ;  /* 0x000000014e057824 */ /* 0x000fe400030e0600 */
[----:B------:R-:W-:-:S04]  /*67a60*/  VIADD R15, R16, UR20 ;  /* 0x00000014100f7c36 */ /* 0x000fc80008000000 */
[----:B------:R-:W-:-:S04]  /*67a70*/  VIADD R14, R15, UR20 ;  /* 0x000000140f0e7c36 */ /* 0x000fc80008000000 */
[----:B------:R-:W-:Y:S01]  /*67a80*/  VIADD R13, R14, UR20 ;  /* 0x000000140e0d7c36 */ /* 0x000fe20008000000 */
[----:B------:R-:W-:Y:S02]  /*67a90*/  F2FP.SATFINITE.E5M2.F32.PACK_AB_MERGE_C R62, R35, R34, RZ ;  /* 0x00000022233e723e */ /* 0x000fe400048060ff */
[----:B------:R-:W-:Y:S02]  /*67aa0*/  SHF.R.S32.HI R35, RZ, 0x1f, R75 ;  /* 0x0000001fff237819 */ /* 0x000fe4000001144b */
[----:B---3--:R-:W-:Y:S01]  /*67ab0*/  ISETP.GE.AND P5, PT, R12, UR4, PT ;  /* 0x000000040c007c0c */ /* 0x008fe2000bfa6270 */
[----:B------:R-:W1:Y:S03]  /*67ac0*/  LDCU UR4, c[0x0][0x398] ;  /* 0x00007300ff0477ac */ /* 0x000e660008000800 */
[----:B0-----:R-:W-:Y:S02]  /*67ad0*/  ISETP.LT.AND P6, PT, R66, UR6, !P5 ;  /* 0x0000000642007c0c */ /* 0x001fe4000efc1270 */
[----:B----4-:R-:W-:Y:S01]  /*67ae0*/  F2FP.SATFINITE.E5M2.F32.PACK_AB_MERGE_C R64, R43, R42, RZ ;  /* 0x0000002a2b40723e */ /* 0x010fe200048060ff */
[----:B------:R-:W-:Y:S01]  /*67af0*/  VIADD R12, R13, UR20 ;  /* 0x000000140d0c7c36 */ /* 0x000fe20008000000 */
[----:B------:R-:W0:Y:S09]  /*67b00*/  LDCU UR6, c[0x0][0x398] ;  /* 0x00007300ff0677ac */ /* 0x000e320008000800 */
[----:B------:R2:W-:Y:S01]  /*67b10*/  @P6 STG.E.U8 desc[UR14][R4.64], R64 ;  /* 0x0000004004006986 */ /* 0x0005e2000c10110e */
[----:B------:R-:W-:Y:S01]  /*67b20*/  VIADD R11, R12, UR20 ;  /* 0x000000140c0b7c36 */ /* 0x000fe20008000000 */
[----:B--2---:R-:W-:-:S05]  /*67b30*/  IADD3 R4, P6, PT, R25, R3, RZ ;  /* 0x0000000319047210 */ /* 0x004fca0007fde0ff */
[----:B------:R-:W-:Y:S01]  /*67b40*/  IMAD.X R5, R78, 0x1, R71, P6 ;  /* 0x000000014e057824 */ /* 0x000fe200030e0647 */
[----:B-1----:R-:W-:Y:S01]  /*67b50*/  ISETP.LT.AND P6, PT, R67, UR4, !P5 ;  /* 0x0000000443007c0c */ /* 0x002fe2000efc1270 */
[----:B------:R-:W1:Y:S01]  /*67b60*/  LDCU UR4, c[0x0][0x398] ;  /* 0x00007300ff0477ac */ /* 0x000e620008000800 */
[----:B------:R-:W-:Y:S01]  /*67b70*/  VIADD R10, R11, UR20 ;  /* 0x000000140b0a7c36 */ /* 0x000fe20008000000 */
[----:B-----5:R-:W-:-:S03]  /*67b80*/  F2FP.SATFINITE.E5M2.F32.PACK_AB_MERGE_C R65, R41, R40, RZ ;  /* 0x000000282941723e */ /* 0x020fc600048060ff */
[----:B------:R-:W-:-:S04]  /*67b90*/  VIADD R9, R10, UR20 ;  /* 0x000000140a097c36 */ /* 0x000fc80008000000 */
[----:B------:R-:W-:-:S03]  /*67ba0*/  VIADD R8, R9, UR20 ;  /* 0x0000001409087c36 */ /* 0x000fc60008000000 */
[----:B------:R2:W-:Y:S01]  /*67bb0*/  @P6 STG.E.U8 desc[UR14][R4.64], R65 ;  /* 0x0000004104006986 */ /* 0x0005e2000c10110e */
[----:B------:R-:W-:Y:S01]  /*67bc0*/  IADD3 R76, P6, PT, R25, R68, RZ ;  /* 0x00000044194c7210 */ /* 0x000fe20007fde0ff */
[----:B------:R-:W-:-:S04]  /*67bd0*/  VIADD R7, R8, UR20 ;  /* 0x0000001408077c36 */ /* 0x000fc80008000000 */
[----:B------:R-:W-:Y:S01]  /*67be0*/  IMAD.X R77, R78, 0x1, R72, P6 ;  /* 0x000000014e4d7824 */ /* 0x000fe200030e0648 */
[----:B-1----:R-:W-:Y:S01]  /*67bf0*/  ISETP.LT.AND P6, PT, R38, UR4, !P5 ;  /* 0x0000000426007c0c */ /* 0x002fe2000efc1270 */
[----:B------:R-:W-:Y:S01]  /*67c00*/  VIADD R6, R7, UR20 ;  /* 0x0000001407067c36 */ /* 0x000fe20008000000 */
[----:B------:R-:W-:Y:S01]  /*67c10*/  F2FP.SATFINITE.E5M2.F32.PACK_AB_MERGE_C R63, R37, R39, RZ ;  /* 0x00000027253f723e */ /* 0x000fe200048060ff */
[----:B------:R-:W1:Y:S02]  /*67c20*/  LDCU UR4, c[0x0][0x39c] ;  /* 0x00007380ff0477ac */ /* 0x000e640008000800 */
[----:B--2---:R-:W-:Y:S01]  /*67c30*/  VIADD R5, R6, UR20 ;  /* 0x0000001406057c36 */ /* 0x004fe20008000000 */
[----:B0-----:R-:W-:Y:S01]  /*67c40*/  ISETP.LT.AND P5, PT, R36, UR6, !P5 ;  /* 0x0000000624007c0c */ /* 0x001fe2000efa1270 */
[----:B------:R-:W0:Y:S02]  /*67c50*/  LDCU UR6, c[0x0][0x398] ;  /* 0x00007300ff0677ac */ /* 0x000e240008000800 */
[----:B------:R-:W-:-:S04]  /*67c60*/  VIADD R4, R5, UR20 ;  /* 0x0000001405047c36 */ /* 0x000fc80008000000 */
[----:B------:R2:W-:Y:S02]  /*67c70*/  @P6 STG.E.U8 desc[UR14][R76.64], R63 ;  /* 0x0000003f4c006986 */ /* 0x0005e4000c10110e */
[----:B--2---:R-:W-:Y:S01]  /*67c80*/  IADD3 R76, P6, PT, R25, R70, RZ ;  /* 0x00000046194c7210 */ /* 0x004fe20007fde0ff */
[----:B------:R-:W-:-:S04]  /*67c90*/  VIADD R25, R4, UR20 ;  /* 0x0000001404197c36 */ /* 0x000fc80008000000 */
[----:B------:R-:W-:Y:S01]  /*67ca0*/  IMAD.X R77, R78, 0x1, R69, P6 ;  /* 0x000000014e4d7824 */ /* 0x000fe200030e0645 */
[----:B------:R-:W-:Y:S02]  /*67cb0*/  SHF.R.S32.HI R34, RZ, 0x1f, R25 ;  /* 0x0000001fff227819 */ /* 0x000fe40000011419 */
[C---:B------:R-:W-:Y:S02]  /*67cc0*/  IADD3 R38, P6, PT, R25.reuse, R2, RZ ;  /* 0x0000000219267210 */ /* 0x040fe40007fde0ff */
[----:B------:R-:W-:Y:S01]  /*67cd0*/  @P5 STG.E.U8 desc[UR14][R76.64], R62 ;  /* 0x0000003e4c005986 */ /* 0x000fe2000c10110e */
[----:B------:R-:W-:Y:S02]  /*67ce0*/  IADD3 R36, P5, PT, R25, R3, RZ ;  /* 0x0000000319247210 */ /* 0x000fe40007fbe0ff */
[----:B------:R-:W-:-:S03]  /*67cf0*/  IMAD.X R39, R34, 0x1, R0, P6 ;  /* 0x0000000122277824 */ /* 0x000fc600030e0600 */
[----:B------:R-:W-:Y:S02]  /*67d00*/  IMAD.X R37, R34, 0x1, R71, P5 ;  /* 0x0000000122257824 */ /* 0x000fe400028e0647 */
[----:B------:R2:W-:Y:S04]  /*67d10*/  STL.64 [R1+0x440], R38 ;  /* 0x0004402601007387 */ /* 0x0005e80000100a00 */
[----:B------:R3:W-:Y:S01]  /*67d20*/  STL.64 [R1+0x438], R36 ;  /* 0x0004382401007387 */ /* 0x0007e20000100a00 */
[----:B--2---:R-:W-:-:S05]  /*67d30*/  IADD3 R38, P6, PT, R25, R68, RZ ;  /* 0x0000004419267210 */ /* 0x004fca0007fde0ff */
[----:B------:R-:W-:Y:S01]  /*67d40*/  IMAD.X R39, R34, 0x1, R72, P6 ;  /* 0x0000000122277824 */ /* 0x000fe200030e0648 */
[----:B------:R-:W-:Y:S02]  /*67d50*/  IADD3 R78, P6, PT, R75, R2, RZ ;  /* 0x000000024b4e7210 */ /* 0x000fe40007fde0ff */
[----:B---3--:R-:W-:-:S03]  /*67d60*/  IADD3 R36, P5, PT, R25, R70, RZ ;  /* 0x0000004619247210 */ /* 0x008fc60007fbe0ff */
[----:B------:R-:W-:Y:S01]  /*67d70*/  IMAD.X R79, R35, 0x1, R0, P6 ;  /* 0x00000001234f7824 */ /* 0x000fe200030e0600 */
[C---:B------:R-:W-:Y:S01]  /*67d80*/  IADD3 R76, P6, PT, R75.reuse, R68, RZ ;  /* 0x000000444b4c7210 */ /* 0x040fe20007fde0ff */
[----:B------:R-:W-:Y:S01]  /*67d90*/  IMAD.X R37, R34, 0x1, R69, P5 ;  /* 0x0000000122257824 */ /* 0x000fe200028e0645 */
[----:B------:R-:W-:Y:S01]  /*67da0*/  IADD3 R80, P5, PT, R75, R3, RZ ;  /* 0x000000034b507210 */ /* 0x000fe20007fbe0ff */
[----:B------:R2:W-:Y:S01]  /*67db0*/  STL.64 [R1+0x430], R38 ;  /* 0x0004302601007387 */ /* 0x0005e20000100a00 */
[----:B------:R-:W-:Y:S01]  /*67dc0*/  SHF.R.S32.HI R25, RZ, 0x1f, R74 ;  /* 0x0000001fff197819 */ /* 0x000fe2000001144a */
[C---:B------:R-:W-:Y:S02]  /*67dd0*/  IMAD.X R77, R35.reuse, 0x1, R72, P6 ;  /* 0x00000001234d7824 */ /* 0x040fe400030e0648 */
[----:B------:R3:W-:Y:S01]  /*67de0*/  STL.64 [R1+0x428], R36 ;  /* 0x0004282401007387 */ /* 0x0007e20000100a00 */
[----:B------:R-:W-:Y:S01]  /*67df0*/  IMAD.X R81, R35, 0x1, R71, P5 ;  /* 0x0000000123517824 */ /* 0x000fe200028e0647 */
[----:B--2---:R-:W-:-:S02]  /*67e00*/  IADD3 R38, P5, PT, R75, R70, RZ ;  /* 0x000000464b267210 */ /* 0x004fc40007fbe0ff */
[----:B---3--:R-:W-:-:S03]  /*67e10*/  IADD3 R36, P6, PT, R74, R2, RZ ;  /* 0x000000024a247210 */ /* 0x008fc60007fde0ff */
[----:B------:R-:W-:Y:S02]  /*67e20*/  IMAD.X R39, R35, 0x1, R69, P5 ;  /* 0x0000000123277824 */ /* 0x000fe400028e0645 */
[----:B------:R-:W-:Y:S01]  /*67e30*/  IMAD.X R37, R25, 0x1, R0, P6 ;  /* 0x0000000119257824 */ /* 0x000fe200030e0600 */
[----:B------:R-:W-:-:S04]  /*67e40*/  IADD3 R40, P5, PT, R74, R3, RZ ;  /* 0x000000034a287210 */ /* 0x000fc80007fbe0ff */
[----:B------:R-:W-:Y:S04]  /*67e50*/  STL.64 [R1+0x1da0], R36 ;  /* 0x001da02401007387 */ /* 0x000fe80000100a00 */
[----:B------:R2:W-:Y:S01]  /*67e60*/  STL.64 [R1+0x408], R38 ;  /* 0x0004082601007387 */ /* 0x0005e20000100a00 */
[----:B------:R-:W-:Y:S01]  /*67e70*/  IMAD.X R41, R25, 0x1, R71, P5 ;  /* 0x0000000119297824 */ /* 0x000fe200028e0647 */
[----:B--2---:R-:W-:-:S04]  /*67e80*/  IADD3 R38, P6, PT, R74, R68, RZ ;  /* 0x000000444a267210 */ /* 0x004fc80007fde0ff */
[----:B------:R-:W-:Y:S01]  /*67e90*/  STL.64 [R1+0x378], R40 ;  /* 0x0003782801007387 */ /* 0x000fe20000100a00 */
[C---:B------:R-:W-:Y:S01]  /*67ea0*/  IMAD.X R39, R25.reuse, 0x1, R72, P6 ;  /* 0x0000000119277824 */ /* 0x040fe200030e0648 */
[----:B------:R-:W-:Y:S02]  /*67eb0*/  IADD3 R36, P5, PT, R74, R70, RZ ;  /* 0x000000464a247210 */ /* 0x000fe40007fbe0ff */
[----:B------:R-:W-:Y:S02]  /*67ec0*/  SHF.R.S32.HI R34, RZ, 0x1f, R73 ;  /* 0x0000001fff227819 */ /* 0x000fe40000011449 */
[----:B------:R2:W-:Y:S01]  /*67ed0*/  STL.64 [R1+0x370], R38 ;  /* 0x0003702601007387 */ /* 0x0005e20000100a00 */
[----:B------:R-:W-:Y:S01]  /*67ee0*/  IMAD.X R37, R25, 0x1, R69, P5 ;  /* 0x0000000119257824 */ /* 0x000fe200028e0645 */
[----:B--2---:R-:W-:-:S04]  /*67ef0*/  IADD3 R38, P6, PT, R73, R2, RZ ;  /* 0x0000000249267210 */ /* 0x004fc80007fde0ff */
[----:B------:R2:W-:Y:S01]  /*67f00*/  STL.64 [R1+0x368], R36 ;  /* 0x0003682401007387 */ /* 0x0005e20000100a00 */
[----:B------:R-:W-:-:S05]  /*67f10*/  IMAD.X R39, R34, 0x1, R0, P6 ;  /* 0x0000000122277824 */ /* 0x000fca00030e0600 */
[----:B------:R3:W-:Y:S01]  /*67f20*/  STL.64 [R1+0x360], R38 ;  /* 0x0003602601007387 */ /* 0x0007e20000100a00 */
[----:B--2---:R-:W-:-:S05]  /*67f30*/  IADD3 R36, P5, PT, R73, R3, RZ ;  /* 0x0000000349247210 */ /* 0x004fca0007fbe0ff */
[----:B------:R-:W-:Y:S01]  /*67f40*/  IMAD.X R37, R34, 0x1, R71, P5 ;  /* 0x0000000122257824 */ /* 0x000fe200028e0647 */
[----:B---3--:R-:W-:-:S04]  /*67f50*/  IADD3 R38, P6, PT, R73, R68, RZ ;  /* 0x0000004449267210 */ /* 0x008fc80007fde0ff */
[----:B------:R2:W-:Y:S01]  /*67f60*/  STL.64 [R1+0x358], R36 ;  /* 0x0003582401007387 */ /* 0x0005e20000100a00 */
[----:B------:R-:W-:Y:S01]  /*67f70*/  IMAD.X R39, R34, 0x1, R72, P6 ;  /* 0x0000000122277824 */ /* 0x000fe200030e0648 */
[----:B------:R-:W-:-:S04]  /*67f80*/  SHF.R.S32.HI R25, RZ, 0x1f, R33 ;  /* 0x0000001fff197819 */ /* 0x000fc80000011421 */
[----:B------:R3:W-:Y:S01]  /*67f90*/  STL.64 [R1+0x350], R38 ;  /* 0x0003502601007387 */ /* 0x0007e20000100a00 */
[----:B--2---:R-:W-:Y:S02]  /*67fa0*/  IADD3 R36, P5, PT, R73, R70, RZ ;  /* 0x0000004649247210 */ /* 0x004fe40007fbe0ff */
[----:B---3--:R-:W-:-:S03]  /*67fb0*/  IADD3 R38, P6, PT, R33, R2, RZ ;  /* 0x0000000221267210 */ /* 0x008fc60007fde0ff */
[----:B------:R-:W-:Y:S02]  /*67fc0*/  IMAD.X R37, R34, 0x1, R69, P5 ;  /* 0x0000000122257824 */ /* 0x000fe400028e0645 */
[----:B------:R-:W-:Y:S01]  /*67fd0*/  IMAD.X R39, R25, 0x1, R0, P6 ;  /* 0x0000000119277824 */ /* 0x000fe200030e0600 */
[----:B------:R-:W-:-:S04]  /*67fe0*/  IADD3 R40, P5, PT, R33, R3, RZ ;  /* 0x0000000321287210 */ /* 0x000fc80007fbe0ff */
[----:B------:R-:W-:Y:S04]  /*67ff0*/  STL.64 [R1+0x1d90], R38 ;  /* 0x001d902601007387 */ /* 0x000fe80000100a00 */
[----:B------:R2:W-:Y:S01]  /*68000*/  STL.64 [R1+0x348], R36 ;  /* 0x0003482401007387 */ /* 0x0005e20000100a00 */
[----:B------:R-:W-:Y:S01]  /*68010*/  IMAD.X R41, R25, 0x1, R71, P5 ;  /* 0x0000000119297824 */ /* 0x000fe200028e0647 */
[C---:B------:R-:W-:Y:S02]  /*68020*/  IADD3 R34, P5, PT, R33.reuse, R70, RZ ;  /* 0x0000004621227210 */ /* 0x040fe40007fbe0ff */
[----:B--2---:R-:W-:Y:S02]  /*68030*/  IADD3 R36, P6, PT, R33, R68, RZ ;  /* 0x0000004421247210 */ /* 0x004fe40007fde0ff */
[----:B------:R-:W-:Y:S03]  /*68040*/  STL.64 [R1+0x338], R40 ;  /* 0x0003382801007387 */ /* 0x000fe60000100a00 */
[C---:B------:R-:W-:Y:S01]  /*68050*/  IMAD.X R37, R25.reuse, 0x1, R72, P6 ;  /* 0x0000000119257824 */ /* 0x040fe200030e0648 */
[----:B------:R-:W-:Y:S01]  /*68060*/  SHF.R.S32.HI R33, RZ, 0x1f, R32 ;  /* 0x0000001fff217819 */ /* 0x000fe20000011420 */
[----:B------:R-:W-:-:S03]  /*68070*/  IMAD.X R35, R25, 0x1, R69, P5 ;  /* 0x0000000119237824 */ /* 0x000fc600028e0645 */
[----:B------:R2:W-:Y:S04]  /*68080*/  STL.64 [R1+0x330], R36 ;  /* 0x0003302401007387 */ /* 0x0005e80000100a00 */
        /* <DEDUP_REMOVED lines=8> */
[----:B--2---:R-:W-:-:S05]  /*68110*/  IADD3 R36, P6, PT, R32, R68, RZ ;  /* 0x0000004420247210 */ /* 0x004fca0007fde0ff */
[----:B------:R-:W-:Y:S01]  /*68120*/  IMAD.X R37, R33, 0x1, R72, P6 ;  /* 0x0000000121257824 */ /* 0x000fe200030e0648 */
[----:B------:R-:W-:Y:S02]  /*68130*/  IADD3 R40, P6, PT, R31, R2, RZ ;  /* 0x000000021f287210 */ /* 0x000fe40007fde0ff */
[----:B---3--:R-:W-:-:S03]  /*68140*/  IADD3 R34, P5, PT, R32, R70, RZ ;  /* 0x0000004620227210 */ /* 0x008fc60007fbe0ff */
[----:B------:R-:W-:Y:S02]  /*68150*/  IMAD.X R41, R25, 0x1, R0, P6 ;  /* 0x0000000119297824 */ /* 0x000fe400030e0600 */
[----:B------:R-:W-:Y:S01]  /*68160*/  IMAD.X R35, R33, 0x1, R69, P5 ;  /* 0x0000000121237824 */ /* 0x000fe200028e0645 */
[----:B------:R2:W-:Y:S04]  /*68170*/  STL.64 [R1+0x310], R36 ;  /* 0x0003102401007387 */ /* 0x0005e80000100a00 */
[----:B------:R-:W-:Y:S04]  /*68180*/  STL.64 [R1+0x1d80], R40 ;  /* 0x001d802801007387 */ /* 0x000fe80000100a00 */
[----:B------:R3:W-:Y:S01]  /*68190*/  STL.64 [R1+0x308], R34 ;  /* 0x0003082201007387 */ /* 0x0007e20000100a00 */
[----:B--2---:R-:W-:-:S02]  /*681a0*/  IADD3 R36, P5, PT, R31, R3, RZ ;  /* 0x000000031f247210 */ /* 0x004fc40007fbe0ff */
[----:B---3--:R-:W-:-:S03]  /*681b0*/  IADD3 R34, P6, PT, R31, R68, RZ ;  /* 0x000000441f227210 */ /* 0x008fc60007fde0ff */
[----:B------:R-:W-:Y:S01]  /*681c0*/  IMAD.X R37, R25, 0x1, R71, P5 ;  /* 0x0000000119257824 */ /* 0x000fe200028e0647 */
[----:B------:R-:W-:Y:S01]  /*681d0*/  IADD3 R32, P5, PT, R31, R70, RZ ;  /* 0x000000461f207210 */ /* 0x000fe20007fbe0ff */
[----:B------:R-:W-:-:S03]  /*681e0*/  IMAD.X R35, R25, 0x1, R72, P6 ;  /* 0x0000000119237824 */ /* 0x000fc600030e0648 */
[----:B------:R-:W-:Y:S01]  /*681f0*/  STL.64 [R1+0x2f8], R36 ;  /* 0x0002f82401007387 */ /* 0x000fe20000100a00 */
[----:B------:R-:W-:Y:S01]  /*68200*/  SHF.R.S32.HI R31, RZ, 0x1f, R30 ;  /* 0x0000001fff1f7819 */ /* 0x000fe2000001141e */
[----:B------:R-:W-:Y:S02]  /*68210*/  IMAD.X R33, R25, 0x1, R69, P5 ;  /* 0x0000000119217824 */ /* 0x000fe400028e0645 */
        /* <DEDUP_REMOVED lines=72> */
[C---:B------:R-:W-:Y:S01]  /*686a0*/  IMAD.X R31, R25.reuse, 0x1, R71, P5 ;  /* 0x00000001191f7824 */ /* 0x040fe200028e0647 */
[----:B------:R-:W-:Y:S01]  /*686b0*/  IADD3 R26, P5, PT, R24, R70, RZ ;  /* 0x00000046181a7210 */ /* 0x000fe20007fbe0ff */
[----:B------:R-:W-:-:S03]  /*686c0*/  IMAD.X R29, R25, 0x1, R72, P6 ;  /* 0x00000001191d7824 */ /* 0x000fc600030e0648 */
[----:B------:R-:W-:Y:S01]  /*686d0*/  STL.64 [R1+0x238], R30 ;  /* 0x0002381e01007387 */ /* 0x000fe20000100a00 */
[----:B------:R-:W-:Y:S01]  /*686e0*/  IMAD.X R27, R25, 0x1, R69, P5 ;  /* 0x00000001191b7824 */ /* 0x000fe200028e0645 */
[----:B------:R-:W-:Y:S02]  /*686f0*/  SHF.R.S32.HI R24, RZ, 0x1f, R23 ;  /* 0x0000001fff187819 */ /* 0x000fe40000011417 */
[----:B------:R2:W-:Y:S04]  /*68700*/  STL.64 [R1+0x230], R28 ;  /* 0x0002301c01007387 */ /* 0x0005e80000100a00 */
[----:B------:R3:W-:Y:S01]  /*68710*/  STL.64 [R1+0x228], R26 ;  /* 0x0002281a01007387 */ /* 0x0007e20000100a00 */
[C---:B--2---:R-:W-:Y:S02]  /*68720*/  IADD3 R28, P6, PT, R23.reuse, R2, RZ ;  /* 0x00000002171c7210 */ /* 0x044fe40007fde0ff */
[----:B---3--:R-:W-:-:S03]  /*68730*/  IADD3 R26, P5, PT, R23, R3, RZ ;  /* 0x00000003171a7210 */ /* 0x008fc60007fbe0ff */
[C---:B------:R-:W-:Y:S02]  /*68740*/  IMAD.X R29, R24.reuse, 0x1, R0, P6 ;  /* 0x00000001181d7824 */ /* 0x040fe400030e0600 */
[----:B------:R-:W-:-:S03]  /*68750*/  IMAD.X R27, R24, 0x1, R71, P5 ;  /* 0x00000001181b7824 */ /* 0x000fc600028e0647 */
[----:B------:R2:W-:Y:S04]  /*68760*/  STL.64 [R1+0x220], R28 ;  /* 0x0002201c01007387 */ /* 0x0005e80000100a00 */
[----:B------:R3:W-:Y:S01]  /*68770*/  STL.64 [R1+0x218], R26 ;  /* 0x0002181a01007387 */ /* 0x0007e20000100a00 */
[C---:B--2---:R-:W-:Y:S02]  /*68780*/  IADD3 R28, P6, PT, R23.reuse, R68, RZ ;  /* 0x00000044171c7210 */ /* 0x044fe40007fde0ff */
[----:B---3--:R-:W-:-:S03]  /*68790*/  IADD3 R26, P5, PT, R23, R70, RZ ;  /* 0x00000046171a7210 */ /* 0x008fc60007fbe0ff */
[----:B------:R-:W-:Y:S01]  /*687a0*/  IMAD.X R29, R24, 0x1, R72, P6 ;  /* 0x00000001181d7824 */ /* 0x000fe200030e0648 */
[----:B------:R-:W-:Y:S02]  /*687b0*/  SHF.R.S32.HI R23, RZ, 0x1f, R22 ;  /* 0x0000001fff177819 */ /* 0x000fe40000011416 */
[----:B------:R-:W-:Y:S01]  /*687c0*/  IADD3 R48, P6, PT, R22, R2, RZ ;  /* 0x0000000216307210 */ /* 0x000fe20007fde0ff */
[----:B------:R-:W-:-:S04]  /*687d0*/  IMAD.X R27, R24, 0x1, R69, P5 ;  /* 0x00000001181b7824 */ /* 0x000fc800028e0645 */
        /* <DEDUP_REMOVED lines=25> */
[----:B------:R-:W-:Y:S01]  /*68970*/  IMAD.X R25, R22, 0x1, R69, P5 ;  /* 0x0000000116197824 */ /* 0x000fe200028e0645 */
[----:B------:R2:W-:Y:S03]  /*68980*/  STL.64 [R1+0x150], R26 ;  /* 0x0001501a01007387 */ /* 0x0005e60000100a00 */
[----:B------:R-:W-:-:S05]  /*68990*/  IMAD.X R51, R21, 0x1, R0, P6 ;  /* 0x0000000115337824 */ /* 0x000fca00030e0600 */
[----:B------:R-:W-:Y:S01]  /*689a0*/  STL.64 [R1+0x1d30], R50 ;  /* 0x001d303201007387 */ /* 0x000fe20000100a00 */
[----:B--2---:R-:W-:-:S03]  /*689b0*/  IADD3 R26, P5, PT, R20, R3, RZ ;  /* 0x00000003141a7210 */ /* 0x004fc60007fbe0ff */
[----:B------:R2:W-:Y:S02]  /*689c0*/  STL.64 [R1+0x148], R24 ;  /* 0x0001481801007387 */ /* 0x0005e40000100a00 */
[----:B------:R-:W-:Y:S01]  /*689d0*/  IMAD.X R27, R21, 0x1, R71, P5 ;  /* 0x00000001151b7824 */ /* 0x000fe200028e0647 */
[C---:B------:R-:W-:Y:S02]  /*689e0*/  IADD3 R22, P5, PT, R20.reuse, R70, RZ ;  /* 0x0000004614167210 */ /* 0x040fe40007fbe0ff */
[----:B--2---:R-:W-:-:S03]  /*689f0*/  IADD3 R24, P6, PT, R20, R68, RZ ;  /* 0x0000004414187210 */ /* 0x004fc60007fde0ff */
[C---:B------:R-:W-:Y:S02]  /*68a00*/  IMAD.X R23, R21.reuse, 0x1, R69, P5 ;  /* 0x0000000115177824 */ /* 0x040fe400028e0645 */
[----:B------:R-:W-:Y:S01]  /*68a10*/  IMAD.X R25, R21, 0x1, R72, P6 ;  /* 0x0000000115197824 */ /* 0x000fe200030e0648 */
[----:B------:R-:W-:Y:S01]  /*68a20*/  STL.64 [R1+0x138], R26 ;  /* 0x0001381a01007387 */ /* 0x000fe20000100a00 */
[----:B------:R-:W-:-:S03]  /*68a30*/  SHF.R.S32.HI R20, RZ, 0x1f, R19 ;  /* 0x0000001fff147819 */ /* 0x000fc60000011413 */
        /* <DEDUP_REMOVED lines=15> */
[----:B------:R-:W-:Y:S01]  /*68b30*/  IMAD.X R53, R19, 0x1, R0, P6 ;  /* 0x0000000113357824 */ /* 0x000fe200030e0600 */
        /* <DEDUP_REMOVED lines=30> */
[----:B------:R-:W-:-:S04]  /*68d20*/  IMAD.X R21, R17, 0x1, R72, P6 ;  /* 0x0000000111157824 */ /* 0x000fc800030e0648 */
        /* <DEDUP_REMOVED lines=55> */
[----:B------:R-:W-:Y:S01]  /*690a0*/  IMAD.MOV.U32 R43, RZ, RZ, R62 ;  /* 0x000000ffff2b7224 */ /* 0x000fe200078e003e */
[C---:B--2---:R-:W-:Y:S02]  /*690b0*/  IADD3 R16, P6, PT, R11.reuse, R2, RZ ;  /* 0x000000020b107210 */ /* 0x044fe40007fde0ff */
[----:B---3--:R-:W-:-:S03]  /*690c0*/  IADD3 R14, P5, PT, R11, R3, RZ ;  /* 0x000000030b0e7210 */ /* 0x008fc60007fbe0ff */
[C---:B------:R-:W-:Y:S01]  /*690d0*/  IMAD.X R17, R12.reuse, 0x1, R0, P6 ;  /* 0x000000010c117824 */ /* 0x040fe200030e0600 */
[C---:B------:R-:W-:Y:S01]  /*690e0*/  IADD3 R60, P6, PT, R11.reuse, R68, RZ ;  /* 0x000000440b3c7210 */ /* 0x040fe20007fde0ff */
[C---:B------:R-:W-:Y:S01]  /*690f0*/  IMAD.X R15, R12.reuse, 0x1, R71, P5 ;  /* 0x000000010c0f7824 */ /* 0x040fe200028e0647 */
[----:B------:R-:W-:Y:S01]  /*69100*/  IADD3 R62, P5, PT, R11, R70, RZ ;  /* 0x000000460b3e7210 */ /* 0x000fe20007fbe0ff */
[----:B------:R-:W-:Y:S01]  /*69110*/  IMAD.MOV.U32 R45, RZ, RZ, R64 ;  /* 0x000000ffff2d7224 */ /* 0x000fe200078e0040 */
[----:B------:R-:W-:Y:S01]  /*69120*/  SHF.R.S32.HI R11, RZ, 0x1f, R10 ;  /* 0x0000001fff0b7819 */ /* 0x000fe2000001140a */
[----:B------:R-:W-:Y:S02]  /*69130*/  IMAD.MOV.U32 R42, RZ, RZ, R63 ;  /* 0x000000ffff2a7224 */ /* 0x000fe400078e003f */
[----:B------:R-:W-:Y:S01]  /*69140*/  IMAD.X R61, R12, 0x1, R72, P6 ;  /* 0x000000010c3d7824 */ /* 0x000fe200030e0648 */
[----:B------:R-:W-:Y:S01]  /*69150*/  IADD3 R64, P6, PT, R10, R2, RZ ;  /* 0x000000020a407210 */ /* 0x000fe20007fde0ff */
[----:B------:R-:W-:Y:S01]  /*69160*/  IMAD.X R63, R12, 0x1, R69, P5 ;  /* 0x000000010c3f7824 */ /* 0x000fe200028e0645 */
[----:B------:R-:W-:Y:S01]  /*69170*/  IADD3 R92, P5, PT, R10, R3, RZ ;  /* 0x000000030a5c7210 */ /* 0x000fe20007fbe0ff */
[----:B------:R-:W-:-:S02]  /*69180*/  IMAD.MOV.U32 R73, RZ, RZ, R65 ;  /* 0x000000ffff497224 */ /* 0x000fc400078e0041 */
[C---:B------:R-:W-:Y:S01]  /*69190*/  IMAD.X R65, R11.reuse, 0x1, R0, P6 ;  /* 0x000000010b417824 */ /* 0x040fe200030e0600 */
[C---:B------:R-:W-:Y:S01]  /*691a0*/  IADD3 R90, P6, PT, R10.reuse, R68, RZ ;  /* 0x000000440a5a7210 */ /* 0x040fe20007fde0ff */
[C---:B------:R-:W-:Y:S01]  /*691b0*/  IMAD.X R93, R11.reuse, 0x1, R71, P5 ;  /* 0x000000010b5d7824 */ /* 0x040fe200028e0647 */
[----:B------:R-:W-:Y:S02]  /*691c0*/  IADD3 R88, P5, PT, R10, R70, RZ ;  /* 0x000000460a587210 */ /* 0x000fe40007fbe0ff */
[----:B------:R-:W-:Y:S01]  /*691d0*/  SHF.R.S32.HI R10, RZ, 0x1f, R9 ;  /* 0x0000001fff0a7819 */ /* 0x000fe20000011409 */
        /* <DEDUP_REMOVED lines=14> */
[----:B------:R-:W-:-:S02]  /*692c0*/  IMAD.MOV.U32 R36, RZ, RZ, R76 ;  /* 0x000000ffff247224 */ /* 0x000fc400078e004c */
[----:B------:R-:W-:Y:S01]  /*692d0*/  IMAD.X R81, R10, 0x1, R69, P5 ;  /* 0x000000010a517824 */ /* 0x000fe200028e0645 */
[CC--:B------:R-:W-:Y:S01]  /*692e0*/  IADD3 R76, P5, PT, R8.reuse, R3.reuse, RZ ;  /* 0x00000003084c7210 */ /* 0x0c0fe20007fbe0ff */
[----:B------:R-:W-:Y:S02]  /*692f0*/  IMAD.MOV.U32 R41, RZ, RZ, R79 ;  /* 0x000000ffff297224 */ /* 0x000fe400078e004f */
[----:B------:R-:W-:Y:S02]  /*69300*/  IMAD.MOV.U32 R37, RZ, RZ, R77 ;  /* 0x000000ffff257224 */ /* 0x000fe400078e004d */
        /* <DEDUP_REMOVED lines=8> */
[----:B------:R-:W-:-:S03]  /*69390*/  IADD3 R30, P5, PT, R7, R3, RZ ;  /* 0x00000003071e7210 */ /* 0x000fc60007fbe0ff */
        /* <DEDUP_REMOVED lines=8> */
[C---:B------:R-:W-:Y:S01]  /*69420*/  IADD3 R22, P5, PT, R6.reuse, R3, RZ ;  /* 0x0000000306167210 */ /* 0x040fe20007fbe0ff */
[----:B------:R2:W-:Y:S02]  /*69430*/  STL.64 [R1+0x20], R16 ;  /* 0x0000201001007387 */ /* 0x0005e40000100a00 */
[C---:B------:R-:W-:Y:S01]  /*69440*/  IMAD.X R25, R7.reuse, 0x1, R0, P6 ;  /* 0x0000000107197824 */ /* 0x040fe200030e0600 */
[C---:B------:R-:W-:Y:S01]  /*69450*/  IADD3 R20, P6, PT, R6.reuse, R68, RZ ;  /* 0x0000004406147210 */ /* 0x040fe20007fde0ff */
[C---:B------:R-:W-:Y:S01]  /*69460*/  IMAD.X R23, R7.reuse, 0x1, R71, P5 ;  /* 0x0000000107177824 */ /* 0x040fe200028e0647 */
[----:B------:R-:W-:Y:S01]  /*69470*/  IADD3 R18, P5, PT, R6, R70, RZ ;  /* 0x0000004606127210 */ /* 0x000fe20007fbe0ff */
[----:B------:R3:W-:Y:S01]  /*69480*/  STL.64 [R1+0x18], R14 ;  /* 0x0000180e01007387 */ /* 0x0007e20000100a00 */
[----:B------:R-:W-:Y:S01]  /*69490*/  SHF.R.S32.HI R6, RZ, 0x1f, R5 ;  /* 0x0000001fff067819 */ /* 0x000fe20000011405 */
[----:B------:R-:W-:-:S02]  /*694a0*/  IMAD.X R21, R7, 0x1, R72, P6 ;  /* 0x0000000107157824 */ /* 0x000fc400030e0648 */
[----:B------:R-:W1:Y:S01]  /*694b0*/  LDL.LU R44, [R1+0x1cb8] ;  /* 0x001cb800012c7983 */ /* 0x000e620000300800 */
[----:B------:R-:W-:Y:S01]  /*694c0*/  IMAD.X R19, R7, 0x1, R69, P5 ;  /* 0x0000000107137824 */ /* 0x000fe200028e0645 */
[C---:B--2---:R-:W-:Y:S02]  /*694d0*/  IADD3 R16, P6, PT, R5.reuse, R2, RZ ;  /* 0x0000000205107210 */ /* 0x044fe40007fde0ff */
[----:B---3--:R-:W-:-:S03]  /*694e0*/  IADD3 R14, P5, PT, R5, R3, RZ ;  /* 0x00000003050e7210 */ /* 0x008fc60007fbe0ff */
[C---:B------:R-:W-:Y:S01]  /*694f0*/  IMAD.X R17, R6.reuse, 0x1, R0, P6 ;  /* 0x0000000106117824 */ /* 0x040fe200030e0600 */
[C---:B------:R-:W-:Y:S01]  /*69500*/  IADD3 R12, P6, PT, R5.reuse, R68, RZ ;  /* 0x00000044050c7210 */ /* 0x040fe20007fde0ff */
[----:B------:R-:W-:Y:S01]  /*69510*/  IMAD.X R15, R6, 0x1, R71, P5 ;  /* 0x00000001060f7824 */ /* 0x000fe200028e0647 */
[----:B------:R-:W-:-:S03]  /*69520*/  IADD3 R10, P5, PT, R5, R70, RZ ;  /* 0x00000046050a7210 */ /* 0x000fc60007fbe0ff */
[----:B------:R-:W-:Y:S01]  /*69530*/  IMAD.X R13, R6, 0x1, R72, P6 ;  /* 0x00000001060d7824 */ /* 0x000fe200030e0648 */
[----:B------:R-:W-:Y:S02]  /*69540*/  SHF.R.S32.HI R5, RZ, 0x1f, R4 ;  /* 0x0000001fff057819 */ /* 0x000fe40000011404 */
[----:B------:R-:W-:Y:S01]  /*69550*/  IADD3 R8, P6, PT, R4, R2, RZ ;  /* 0x0000000204087210 */ /* 0x000fe20007fde0ff */
[----:B------:R-:W-:Y:S01]  /*69560*/  IMAD.X R11, R6, 0x1, R69, P5 ;  /* 0x00000001060b7824 */ /* 0x000fe200028e0645 */
[----:B------:R-:W-:-:S03]  /*69570*/  IADD3 R6, P5, PT, R4, R3, RZ ;  /* 0x0000000304067210 */ /* 0x000fc60007fbe0ff */
[C---:B------:R-:W-:Y:S01]  /*69580*/  IMAD.X R9, R5.reuse, 0x1, R0, P6 ;  /* 0x0000000105097824 */ /* 0x040fe200030e0600 */
[C---:B------:R-:W-:Y:S01]  /*69590*/  IADD3 R2, P6, PT, R4.reuse, R68, RZ ;  /* 0x0000004404027210 */ /* 0x040fe20007fde0ff */
[C---:B------:R-:W-:Y:S01]  /*695a0*/  IMAD.X R7, R5.reuse, 0x1, R71, P5 ;  /* 0x0000000105077824 */ /* 0x040fe200028e0647 */
[----:B------:R-:W-:Y:S01]  /*695b0*/  IADD3 R4, P5, PT, R4, R70, RZ ;  /* 0x0000004604047210 */ /* 0x000fe20007fbe0ff */
[----:B------:R-:W2:Y:S02]  /*695c0*/  LDL R71, [R1+0x704] ;  /* 0x0007040001477983 */ /* 0x000ea40000100800 */
[C---:B------:R-:W-:Y:S02]  /*695d0*/  IMAD.X R3, R5.reuse, 0x1, R72, P6 ;  /* 0x0000000105037824 */ /* 0x040fe400030e0648 */
[----:B------:R-:W-:-:S05]  /*695e0*/  IMAD.X R5, R5, 0x1, R69, P5 ;  /* 0x0000000105057824 */ /* 0x000fca00028e0645 */
[----:B------:R3:W-:Y:S04]  /*695f0*/  STL [R1+0x1ce4], R5 ;  /* 0x001ce40501007387 */ /* 0x0007e80000100800 */
[----:B---3--:R-:W3:Y:S01]  /*69600*/  LDL.LU R5, [R1+0x708] ;  /* 0x0007080001057983 */ /* 0x008ee20000300800 */
[----:B------:R-:W-:-:S04]  /*69610*/  PRMT R0, R45, 0x9910, RZ ;  /* 0x000099102d007816 */ /* 0x000fc800000000ff */
[----:B------:R-:W-:Y:S02]  /*69620*/  SHF.R.S32.HI R0, RZ, 0x8, R0 ;  /* 0x00000008ff007819 */ /* 0x000fe40000011400 */
[----:B------:R-:W-:-:S04]  /*69630*/  PRMT R68, R42, 0x9910, RZ ;  /* 0x000099102a447816 */ /* 0x000fc800000000ff */
[----:B------:R-:W-:Y:S02]  /*69640*/  SHF.R.S32.HI R68, RZ, 0x8, R68 ;  /* 0x00000008ff447819 */ /* 0x000fe40000011444 */
[----:B-1----:R-:W-:Y:S01]  /*69650*/  ISETP.GE.AND P6, PT, R44, UR4, PT ;  /* 0x000000042c007c0c */ /* 0x002fe2000bfc6270 */
[----:B------:R-:W1:Y:S03]  /*69660*/  LDCU UR4, c[0x0][0x398] ;  /* 0x00007300ff0477ac */ /* 0x000e660008000800 */
[----:B0-----:R-:W-:Y:S01]  /*69670*/  ISETP.LT.AND P5, PT, R66, UR6, !P6 ;  /* 0x0000000642007c0c */ /* 0x001fe2000f7a1270 */
[----:B------:R-:W3:-:S12]  /*69680*/  LDCU UR6, c[0x0][0x398] ;  /* 0x00007300ff0677ac */ /* 0x000ed80008000800 */
[----:B------:R0:W-:Y:S01]  /*69690*/  @P5 STG.E.U8 desc[UR14][R40.64], R0 ;  /* 0x0000000028005986 */ /* 0x0001e2000c10110e */
[----:B-1----:R-:W-:Y:S01]  /*696a0*/  ISETP.LT.AND P5, PT, R67, UR4, !P6 ;  /* 0x0000000443007c0c */ /* 0x002fe2000f7a1270 */
[----:B------:R-:W1:Y:S01]  /*696b0*/  LDCU UR4, c[0x0][0x39c] ;  /* 0x00007380ff0477ac */ /* 0x000e620008000800 */
[----:B0-----:R-:W-:Y:S01]  /*696c0*/  PRMT R0, R73, 0x9910, RZ ;  /* 0x0000991049007816 */ /* 0x001fe200000000ff */
[----:B------:R-:W4:Y:S03]  /*696d0*/  LDL.LU R40, [R1+0x580] ;  /* 0x0005800001287983 */ /* 0x000f260000300800 */
[----:B------:R-:W-:Y:S01]  /*696e0*/  SHF.R.S32.HI R0, RZ, 0x8, R0 ;  /* 0x00000008ff007819 */ /* 0x000fe20000011400 */
[----:B------:R-:W4:Y:S06]  /*696f0*/  LDL.LU R41, [R1+0x584] ;  /* 0x0005840001297983 */ /* 0x000f2c0000300800 */
[----:B------:R0:W-:Y:S04]  /*69700*/  @P5 STG.E.U8 desc[UR14][R38.64], R0 ;  /* 0x0000000026005986 */ /* 0x0001e8000c10110e */
[----:B------:R-:W5:Y:S01]  /*69710*/  LDL.LU R50, [R1+0x380] ;  /* 0x0003800001327983 */ /* 0x000f620000300800 */
[----:B---3--:R-:W-:-:S03]  /*69720*/  ISETP.LT.AND P5, PT, R5, UR6, !P6 ;  /* 0x0000000605007c0c */ /* 0x008fc6000f7a1270 */
[----:B------:R-:W5:Y:S01]  /*69730*/  LDL.LU R51, [R1+0x384] ;  /* 0x0003840001337983 */ /* 0x000f620000300800 */
[----:B------:R-:W3:Y:S03]  /*69740*/  LDCU UR6, c[0x0][0x398] ;  /* 0x00007300ff0677ac */ /* 0x000ee60008000800 */
[----:B------:R-:W3:Y:S04]  /*69750*/  LDL.LU.64 R48, [R1+0x378] ;  /* 0x0003780001307983 */ /* 0x000ee80000300a00 */
[----:B------:R-:W1:Y:S01]  /*69760*/  LDL.LU R44, [R1+0x1cc8] ;  /* 0x001cc800012c7983 */ /* 0x000e620000300800 */
[----:B0-----:R-:W-:-:S03]  /*69770*/  PRMT R0, R43, 0x9910, RZ ;  /* 0x000099102b007816 */ /* 0x001fc600000000ff */
[----:B------:R-:W3:Y:S04]  /*69780*/  LDL.LU R45, [R1+0x180] ;  /* 0x00018000012d7983 */ /* 0x000ee80000300800 */
[----:B------:R-:W3:Y:S04]  /*69790*/  LDL.LU R73, [R1+0x184] ;  /* 0x0001840001497983 */ /* 0x000ee80000300800 */
[----:B------:R-:W3:Y:S04]  /*697a0*/  LDL.LU.64 R46, [R1+0x370] ;  /* 0x00037000012e7983 */ /* 0x000ee80000300a00 */
[----:B------:R-:W3:Y:S04]  /*697b0*/  LDL.LU.64 R38, [R1+0x368] ;  /* 0x0003680001267983 */ /* 0x000ee80000300a00 */
[----:B------:R-:W3:Y:S04]  /*697c0*/  LDL.LU.64 R42, [R1+0x360] ;  /* 0x00036000012a7983 */ /* 0x000ee80000300a00 */
[----:B------:R0:W-:Y:S04]  /*697d0*/  @P5 STG.E.U8 desc[UR14][R36.64], R68 ;  /* 0x0000004424005986 */ /* 0x0001e8000c10110e */
[----:B0-----:R-:W3:Y:S04]  /*697e0*/  LDL.LU.64 R36, [R1+0x1da0] ;  /* 0x001da00001247983 */ /* 0x001ee80000300a00 */
[----:B------:R-:W3:Y:S01]  /*697f0*/  LDL.LU.64 R68, [R1+0x408] ;  /* 0x0004080001447983 */ /* 0x000ee20000300a00 */
[----:B--2---:R-:W-:Y:S01]  /*69800*/  ISETP.LT.AND P6, PT, R71, UR8, !P6 ;  /* 0x0000000847007c0c */ /* 0x004fe2000f7c1270 */
[----:B------:R-:W0:Y:S01]  /*69810*/  LDCU UR8, c[0x0][0x398] ;  /* 0x00007300ff0877ac */ /* 0x000e220008000800 */
[----:B------:R-:W-:-:S02]  /*69820*/  SHF.R.S32.HI R0, RZ, 0x8, R0 ;  /* 0x00000008ff007819 */ /* 0x000fc40000011400 */
[----:B-1----:R-:W-:Y:S01]  /*69830*/  ISETP.GE.AND P5, PT, R44, UR4, PT ;  /* 0x000000042c007c0c */ /* 0x002fe2000bfa6270 */
[----:B------:R-:W1:Y:S01]  /*69840*/  LDCU UR4, c[0x0][0x398] ;  /* 0x00007300ff0477ac */ /* 0x000e620008000800 */
[----:B------:R-:W2:Y:S07]  /*69850*/  LDL.LU R44, [R1+0x1cc0] ;  /* 0x001cc000012c7983 */ /* 0x000eae0000300800 */
[----:B---3--:R4:W-:Y:S01]  /*69860*/  @P6 STG.E.U8 desc[UR14][R68.64], R0 ;  /* 0x0000000044006986 */ /* 0x0089e2000c10110e */
[----:B------:R-:W-:Y:S01]  /*69870*/  ISETP.LT.AND P6, PT, R66, UR10, !P5 ;  /* 0x0000000a42007c0c */ /* 0x000fe2000efc1270 */
[----:B------:R-:W3:Y:S01]  /*69880*/  LDCU UR10, c[0x0][0x398] ;  /* 0x00007300ff0a77ac */ /* 0x000ee20008000800 */
[----:B----4-:R-:W-:-:S11]  /*69890*/  F2FP.SATFINITE.E5M2.F32.PACK_AB_MERGE_C R0, R41, R40, RZ ;  /* 0x000000282900723e */ /* 0x010fd600048060ff */
[----:B------:R4:W-:Y:S04]  /*698a0*/  @P6 STG.E.U8 desc[UR14][R36.64], R0 ;  /* 0x0000000024006986 */ /* 0x0009e8000c10110e */
[----:B----4-:R-:W4:Y:S01]  /*698b0*/  LDL.LU.64 R36, [R1+0x1d98] ;  /* 0x001d980001247983 */ /* 0x010f220000300a00 */
[----:B-1----:R-:W-:Y:S01]  /*698c0*/  ISETP.LT.AND P6, PT, R67, UR4, !P5 ;  /* 0x0000000443007c0c */ /* 0x002fe2000efc1270 */
[----:B------:R-:W2:Y:S01]  /*698d0*/  LDCU UR4, c[0x0][0x39c] ;  /* 0x00007380ff0477ac */ /* 0x000ea20008000800 */
[----:B-----5:R-:W-:Y:S01]  /*698e0*/  F2FP.SATFINITE.E5M2.F32.PACK_AB_MERGE_C R69, R51, R50, RZ ;  /* 0x000000323345723e */ /* 0x020fe200048060ff */
[----:B------:R-:W5:Y:S01]  /*698f0*/  LDL.LU.64 R40, [R1+0x358] ;  /* 0x0003580001287983 */ /* 0x000f620000300a00 */
[----:B------:R-:W-:-:S09]  /*69900*/  F2FP.SATFINITE.E5M2.F32.PACK_AB_MERGE_C R68, R73, R45, RZ ;  /* 0x0000002d4944723e */ /* 0x000fd200048060ff */
[----:B------:R-:W-:Y:S01]  /*69910*/  @P6 STG.E.U8 desc[UR14][R48.64], R69 ;  /* 0x0000004530006986 */ /* 0x000fe2000c10110e */
[----:B------:R-:W-:Y:S01]  /*69920*/  ISETP.LT.AND P6, PT, R5, UR6, !P5 ;  /* 0x0000000605007c0c */ /* 0x000fe2000efc1270 */
[----:B------:R-:W1:Y:S01]  /*69930*/  LDCU UR6, c[0x0][0x398] ;  /* 0x00007300ff0677ac */ /* 0x000e620008000800 */
[----:B0-----:R-:W-:Y:S02]  /*69940*/  ISETP.LT.AND P5, PT, R71, UR8, !P5 ;  /* 0x0000000847007c0c */ /* 0x001fe4000efa1270 */
[----:B------:R-:W-:Y:S01]  /*69950*/  PRMT R0, R0, 0x9910, RZ ;  /* 0x0000991000007816 */ /* 0x000fe200000000ff */
[----:B------:R-:W0:Y:S08]  /*69960*/  LDCU UR8, c[0x0][0x398] ;  /* 0x00007300ff0877ac */ /* 0x000e300008000800 */
[----:B------:R-:W-:Y:S01]  /*69970*/  @P6 STG.E.U8 desc[UR14][R46.64], R68 ;  /* 0x000000442e006986 */ /* 0x000fe2000c10110e */
[----:B------:R-:W-:-:S02]  /*69980*/  SHF.R.S32.HI R0, RZ, 0x8, R0 ;  /* 0x00000008ff007819 */ /* 0x000fc40000011400 */
[----:B----4-:R-:W-:-:S05]  /*69990*/  F2FP.SATFINITE.E5M2.F32.PACK_AB_MERGE_C R36, R37, R36, RZ ;  /* 0x000000242524723e */ /* 0x010fca00048060ff */
[----:B------:R4:W-:Y:S04]  /*699a0*/  @P5 STG.E.U8 desc[UR14][R38.64], R36 ;  /* 0x0000002426005986 */ /* 0x0009e8000c10110e */
[----:B----4-:R-:W4:Y:S01]  /*699b0*/  LDL.LU.64 R38, [R1+0x350] ;  /* 0x0003500001267983 */ /* 0x010f220000300a00 */
[----:B--2---:R-:W-:Y:S01]  /*699c0*/  ISETP.GE.AND P6, PT, R44, UR4, PT ;  /* 0x000000042c007c0c */ /* 0x004fe2000bfc6270 */
[----:B------:R-:W2:Y:S03]  /*699d0*/  LDCU UR4, c[0x0][0x398] ;  /* 0x00007300ff0477ac */ /* 0x000ea60008000800 */
[----:B-1----:R-:W-:Y:S01]  /*699e0*/  ISETP.LT.AND P5, PT, R66, UR6, !P6 ;  /* 0x0000000642007c0c */ /* 0x002fe2000f7a1270 */
[----:B------:R-:W1:Y:S01]  /*699f0*/  LDCU UR6, c[0x0][0x398] ;  /* 0x00007300ff0677ac */ /* 0x000e620008000800 */
[----:B------:R-:W-:-:S11]  /*69a00*/  PRMT R68, R68, 0x9910, RZ ;  /* 0x0000991044447816 */ /* 0x000fd600000000ff */
[----:B------:R0:W-:Y:S01]  /*69a10*/  @P5 STG.E.U8 desc[UR14][R42.64], R0 ;  /* 0x000000002a005986 */ /* 0x0001e2000c10110e */
[----:B--2---:R-:W-:Y:S01]  /*69a20*/  ISETP.LT.AND P5, PT, R67, UR4, !P6 ;  /* 0x0000000443007c0c */ /* 0x004fe2000f7a1270 */
[----:B------:R-:W2:Y:S01]  /*69a30*/  LDCU UR4, c[0x0][0x39c] ;  /* 0x00007380ff0477ac */ /* 0x000ea20008000800 */
[----:B0-----:R-:W-:Y:S01]  /*69a40*/  PRMT R0, R69, 0x9910, RZ ;  /* 0x0000991045007816 */ /* 0x001fe200000000ff */
[----:B------:R-:W2:Y:S04]  /*69a50*/  LDL.LU R42, [R1+0x588] ;  /* 0x00058800012a7983 */ /* 0x000ea80000300800 */
[----:B------:R-:W2:Y:S01]  /*69a60*/  LDL.LU R43, [R1+0x58c] ;  /* 0x00058c00012b7983 */ /* 0x000ea20000300800 */
[----:B------:R-:W-:-:S03]  /*69a70*/  SHF.R.S32.HI R0, RZ, 0x8, R0 ;  /* 0x00000008ff007819 */ /* 0x000fc60000011400 */
[----:B------:R-:W2:Y:S04]  /*69a80*/  LDL.LU R72, [R1+0x388] ;  /* 0x0003880001487983 */ /* 0x000ea80000300800 */
[----:B------:R-:W2:Y:S04]  /*69a90*/  LDL.LU R70, [R1+0x38c] ;  /* 0x00038c0001467983 */ /* 0x000ea80000300800 */
[----:B------:R-:W2:Y:S04]  /*69aa0*/  LDL.LU.64 R50, [R1+0x338] ;  /* 0x0003380001327983 */ /* 0x000ea80000300a00 */
[----:B------:R-:W2:Y:S04]  /*69ab0*/  LDL.LU R37, [R1+0x1cd0] ;  /* 0x001cd00001257983 */ /* 0x000ea80000300800 */
[----:B------:R-:W3:Y:S04]  /*69ac0*/  LDL.LU R47, [R1+0x188] ;  /* 0x00018800012f7983 */ /* 0x000ee80000300800 */
[----:B------:R-:W3:Y:S04]  /*69ad0*/  LDL.LU R73, [R1+0x18c] ;  /* 0x00018c0001497983 */ /* 0x000ee80000300800 */
[----:B-----5:R0:W-:Y:S01]  /*69ae0*/  @P5 STG.E.U8 desc[UR14][R40.64], R0 ;  /* 0x0000000028005986 */ /* 0x0201e2000c10110e */
[----:B-1----:R-:W-:Y:S01]  /*69af0*/  ISETP.LT.AND P5, PT, R5, UR6, !P6 ;  /* 0x0000000605007c0c */ /* 0x002fe2000f7a1270 */
[----:B------:R-:W1:Y:S02]  /*69b00*/  LDCU UR6, c[0x0][0x398] ;  /* 0x00007300ff0677ac */ /* 0x000e640008000800 */
[----:B------:R-:W5:Y:S04]  /*69b10*/  LDL.LU.64 R48, [R1+0x330] ;  /* 0x0003300001307983 */ /* 0x000f680000300a00 */
[----:B0-----:R-:W3:Y:S01]  /*69b20*/  LDL.LU.64 R40, [R1+0x328] ;  /* 0x0003280001287983 */ /* 0x001ee20000300a00 */
[----:B------:R-:W-:Y:S01]  /*69b30*/  PRMT R0, R36, 0x9910, RZ ;  /* 0x0000991024007816 */ /* 0x000fe200000000ff */
[----:B------:R-:W-:-:S02]  /*69b40*/  IMAD.MOV.U32 R36, RZ, RZ, R68 ;  /* 0x000000ffff247224 */ /* 0x000fc400078e0044 */
[----:B------:R-:W3:Y:S04]  /*69b50*/  LDL.LU.64 R44, [R1+0x320] ;  /* 0x00032000012c7983 */ /* 0x000ee80000300a00 */
[----:B------:R-:W3:Y:S01]  /*69b60*/  LDL.LU.64 R68, [R1+0x348] ;  /* 0x0003480001447983 */ /* 0x000ee20000300a00 */
[----:B------:R-:W-:-:S05]  /*69b70*/  SHF.R.S32.HI R36, RZ, 0x8, R36 ;  /* 0x00000008ff247819 */ /* 0x000fca0000011424 */
[----:B----4-:R0:W-:Y:S04]  /*69b80*/  @P5 STG.E.U8 desc[UR14][R38.64], R36 ;  /* 0x0000002426005986 */ /* 0x0101e8000c10110e */
[----:B0-----:R-:W4:Y:S01]  /*69b90*/  LDL.LU.64 R38, [R1+0x1d90] ;  /* 0x001d900001267983 */ /* 0x001f220000300a00 */
[----:B------:R-:W-:Y:S01]  /*69ba0*/  ISETP.LT.AND P6, PT, R71, UR8, !P6 ;  /* 0x0000000847007c0c */ /* 0x000fe2000f7c1270 */
[----:B------:R-:W0:Y:S01]  /*69bb0*/  LDCU UR8, c[0x0][0x398] ;  /* 0x00007300ff0877ac */ /* 0x000e220008000800 */
[----:B------:R-:W-:Y:S01]  /*69bc0*/  SHF.R.S32.HI R0, RZ, 0x8, R0 ;  /* 0x00000008ff007819 */ /* 0x000fe20000011400 */
[----:B------:R-:W5:Y:S01]  /*69bd0*/  LDL.LU R46, [R1+0x1cd4] ;  /* 0x001cd400012e7983 */ /* 0x000f620000300800 */
[----:B--2---:R-:W-:Y:S01]  /*69be0*/  ISETP.GE.AND P5, PT, R37, UR4, PT ;  /* 0x0000000425007c0c */ /* 0x004fe2000bfa6270 */
[----:B------:R-:W2:Y:S08]  /*69bf0*/  LDCU UR4, c[0x0][0x398] ;  /* 0x00007300ff0477ac */ /* 0x000eb00008000800 */
[----:B---3--:R3:W-:Y:S01]  /*69c00*/  @P6 STG.E.U8 desc[UR14][R68.64], R0 ;  /* 0x0000000044006986 */ /* 0x0087e2000c10110e */
[----:B------:R-:W-:Y:S01]  /*69c10*/  ISETP.LT.AND P6, PT, R66, UR10, !P5 ;  /* 0x0000000a42007c0c */ /* 0x000fe2000efc1270 */
[----:B------:R-:W0:Y:S01]  /*69c20*/  LDCU UR10, c[0x0][0x398] ;  /* 0x00007300ff0a77ac */ /* 0x000e220008000800 */
[----:B---3--:R-:W-:-:S11]  /*69c30*/  F2FP.SATFINITE.E5M2.F32.PACK_AB_MERGE_C R0, R43, R42, RZ ;  /* 0x0000002a2b00723e */ /* 0x008fd600048060ff */
[----:B----4-:R3:W-:Y:S04]  /*69c40*/  @P6 STG.E.U8 desc[UR14][R38.64], R0 ;  /* 0x0000000026006986 */ /* 0x0107e8000c10110e */
[----:B---3--:R-:W3:Y:S01]  /*69c50*/  LDL.LU.64 R38, [R1+0x1d88] ;  /* 0x001d880001267983 */ /* 0x008ee20000300a00 */
[----:B--2---:R-:W-:Y:S01]  /*69c60*/  ISETP.LT.AND P6, PT, R67, UR4, !P5 ;  /* 0x0000000443007c0c */ /* 0x004fe2000efc1270 */
[----:B------:R-:W2:Y:S01]  /*69c70*/  LDCU UR4, c[0x0][0x39c] ;  /* 0x00007380ff0477ac */ /* 0x000ea20008000800 */
[----:B------:R-:W-:Y:S01]  /*69c80*/  F2FP.SATFINITE.E5M2.F32.PACK_AB_MERGE_C R37, R70, R72, RZ ;  /* 0x000000484625723e */ /* 0x000fe200048060ff */
[----:B------:R-:W4:Y:S01]  /*69c90*/  LDL.LU.64 R42, [R1+0x318] ;  /* 0x00031800012a7983 */ /* 0x000f220000300a00 */
[----:B------:R-:W-:-:S09]  /*69ca0*/  F2FP.SATFINITE.E5M2.F32.PACK_AB_MERGE_C R36, R73, R47, RZ ;  /* 0x0000002f4924723e */ /* 0x000fd200048060ff */
[----:B------:R-:W-:Y:S01]  /*69cb0*/  @P6 STG.E.U8 desc[UR14][R50.64], R37 ;  /* 0x0000002532006986 */ /* 0x000fe2000c10110e */
[----:B-1----:R-:W-:Y:S01]  /*69cc0*/  ISETP.LT.AND P6, PT, R5, UR6, !P5 ;  /* 0x0000000605007c0c */ /* 0x002fe2000efc1270 */
[----:B------:R-:W1:Y:S01]  /*69cd0*/  LDCU UR6, c[0x0][0x398] ;  /* 0x00007300ff0677ac */ /* 0x000e620008000800 */
[----:B0-----:R-:W-:Y:S02]  /*69ce0*/  ISETP.LT.AND P5, PT, R71, UR8, !P5 ;  /* 0x0000000847007c0c */ /* 0x001fe4000efa1270 */
[----:B------:R-:W-:Y:S01]  /*69cf0*/  PRMT R0, R0, 0x9910, RZ ;  /* 0x0000991000007816 */ /* 0x000fe200000000ff */
[----:B------:R-:W0:Y:S08]  /*69d00*/  LDCU UR8, c[0x0][0x398] ;  /* 0x00007300ff0877ac */ /* 0x000e300008000800 */
[----:B-----5:R-:W-:Y:S01]  /*69d10*/  @P6 STG.E.U8 desc[UR14][R48.64], R36 ;  /* 0x0000002430006986 */ /* 0x020fe2000c10110e */
[----:B--2---:R-:W-:Y:S01]  /*69d20*/  ISETP.GE.AND P6, PT, R46, UR4, PT ;  /* 0x000000042e007c0c */ /* 0x004fe2000bfc6270 */
[----:B------:R-:W2:Y:S01]  /*69d30*/  LDCU UR4, c[0x0][0x398] ;  /* 0x00007300ff0477ac */ /* 0x000ea20008000800 */
[----:B---3--:R-:W-:-:S05]  /*69d40*/  F2FP.SATFINITE.E5M2.F32.PACK_AB_MERGE_C R38, R39, R38, RZ ;  /* 0x000000262726723e */ /* 0x008fca00048060ff */
[----:B------:R3:W-:Y:S04]  /*69d50*/  @P5 STG.E.U8 desc[UR14][R40.64], R38 ;  /* 0x0000002628005986 */ /* 0x0007e8000c10110e */
[----:B---3--:R-:W3:Y:S01]  /*69d60*/  LDL.LU.64 R40, [R1+0x310] ;  /* 0x0003100001287983 */ /* 0x008ee20000300a00 */
[----:B-1----:R-:W-:Y:S01]  /*69d70*/  ISETP.LT.AND P5, PT, R66, UR6, !P6 ;  /* 0x0000000642007c0c */ /* 0x002fe2000f7a1270 */
[----:B------:R-:W1:Y:S01]  /*69d80*/  LDCU UR6, c[0x0][0x398] ;  /* 0x00007300ff0677ac */ /* 0x000e620008000800 */
[----:B------:R-:W-:-:S11]  /*69d90*/  SHF.R.S32.HI R0, RZ, 0x8, R0 ;  /* 0x00000008ff007819 */ /* 0x000fd60000011400 */
[----:B------:R5:W-:Y:S01]  /*69da0*/  @P5 STG.E.U8 desc[UR14][R44.64], R0 ;  /* 0x000000002c005986 */ /* 0x000be2000c10110e */
[----:B--2---:R-:W-:Y:S01]  /*69db0*/  ISETP.LT.AND P5, PT, R67, UR4, !P6 ;  /* 0x0000000443007c0c */ /* 0x004fe2000f7a1270 */
[----:B------:R-:W2:Y:S01]  /*69dc0*/  LDCU UR4, c[0x0][0x39c] ;  /* 0x00007380ff0477ac */ /* 0x000ea20008000800 */
[----:B-----5:R-:W-:Y:S01]  /*69dd0*/  PRMT R0, R37, 0x9910, RZ ;  /* 0x0000991025007816 */ /* 0x020fe200000000ff */
[----:B------:R-:W5:Y:S04]  /*69de0*/  LDL.LU R44, [R1+0x590] ;  /* 0x00059000012c7983 */ /* 0x000f680000300800 */
[----:B------:R-:W5:Y:S01]  /*69df0*/  LDL.LU R45, [R1+0x594] ;  /* 0x00059400012d7983 */ /* 0x000f620000300800 */
[----:B------:R-:W-:-:S03]  /*69e00*/  SHF.R.S32.HI R0, RZ, 0x8, R0 ;  /* 0x00000008ff007819 */ /* 0x000fc60000011400 */
[----:B------:R-:W2:Y:S04]  /*69e10*/  LDL.LU R70, [R1+0x390] ;  /* 0x0003900001467983 */ /* 0x000ea80000300800 */
[----:B------:R-:W2:Y:S04]  /*69e20*/  LDL.LU R50, [R1+0x394] ;  /* 0x0003940001327983 */ /* 0x000ea80000300800 */
[----:B------:R-:W2:Y:S04]  /*69e30*/  LDL.LU.64 R68, [R1+0x2f8] ;  /* 0x0002f80001447983 */ /* 0x000ea80000300a00 */
[----:B------:R-:W2:Y:S04]  /*69e40*/  LDL.LU R37, [R1+0x1cd8] ;  /* 0x001cd80001257983 */ /* 0x000ea80000300800 */
[----:B------:R-:W5:Y:S04]  /*69e50*/  LDL.LU R51, [R1+0x190] ;  /* 0x0001900001337983 */ /* 0x000f680000300800 */
[----:B------:R-:W5:Y:S04]  /*69e60*/  LDL.LU R73, [R1+0x194] ;  /* 0x0001940001497983 */ /* 0x000f680000300800 */
[----:B----4-:R4:W-:Y:S01]  /*69e70*/  @P5 STG.E.U8 desc[UR14][R42.64], R0 ;  /* 0x000000002a005986 */ /* 0x0109e2000c10110e */
[----:B-1----:R-:W-:Y:S01]  /*69e80*/  ISETP.LT.AND P5, PT, R5, UR6, !P6 ;  /* 0x0000000605007c0c */ /* 0x002fe2000f7a1270 */
[----:B------:R-:W1:Y:S02]  /*69e90*/  LDCU UR6, c[0x0][0x398] ;  /* 0x00007300ff0677ac */ /* 0x000e640008000800 */
[----:B------:R-:W5:Y:S01]  /*69ea0*/  LDL.LU.64 R48, [R1+0x2f0] ;  /* 0x0002f00001307983 */ /* 0x000f620000300a00 */
[----:B------:R-:W-:-:S03]  /*69eb0*/  PRMT R36, R36, 0x9910, RZ ;  /* 0x0000991024247816 */ /* 0x000fc600000000ff */
[----:B----4-:R-:W4:Y:S01]  /*69ec0*/  LDL.LU.64 R42, [R1+0x2e8] ;  /* 0x0002e800012a7983 */ /* 0x010f220000300a00 */
[----:B------:R-:W-:-:S03]  /*69ed0*/  PRMT R0, R38, 0x9910, RZ ;  /* 0x0000991026007816 */ /* 0x000fc600000000ff */
[----:B------:R-:W4:Y:S04]  /*69ee0*/  LDL.LU.64 R46, [R1+0x2e0] ;  /* 0x0002e000012e7983 */ /* 0x000f280000300a00 */
[----:B------:R-:W4:Y:S01]  /*69ef0*/  LDL.LU.64 R38, [R1+0x308] ;  /* 0x0003080001267983 */ /* 0x000f220000300a00 */
[----:B------:R-:W-:-:S05]  /*69f00*/  SHF.R.S32.HI R36, RZ, 0x8, R36 ;  /* 0x00000008ff247819 */ /* 0x000fca0000011424 */
[----:B---3--:R3:W-:Y:S04]  /*69f10*/  @P5 STG.E.U8 desc[UR14][R40.64], R36 ;  /* 0x0000002428005986 */ /* 0x0087e8000c10110e */
[----:B---3--:R-:W3:Y:S01]  /*69f20*/  LDL.LU.64 R40, [R1+0x1d80] ;  /* 0x001d800001287983 */ /* 0x008ee20000300a00 */
[----:B0-----:R-:W-:Y:S01]  /*69f30*/  ISETP.LT.AND P6, PT, R71, UR8, !P6 ;  /* 0x0000000847007c0c */ /* 0x001fe2000f7c1270 */
[----:B------:R-:W0:Y:S01]  /*69f40*/  LDCU UR8, c[0x0][0x398] ;  /* 0x00007300ff0877ac */ /* 0x000e220008000800 */
[----:B------:R-:W-:Y:S02]  /*69f50*/  SHF.R.S32.HI R0, RZ, 0x8, R0 ;  /* 0x00000008ff007819 */ /* 0x000fe40000011400 */
[----:B--2---:R-:W-:Y:S01]  /*69f60*/  ISETP.GE.AND P5, PT, R37, UR4, PT ;  /* 0x0000000425007c0c */ /* 0x004fe2000bfa6270 */
[----:B------:R-:W2:Y:S08]  /*69f70*/  LDCU UR4, c[0x0][0x398] ;  /* 0x00007300ff0477ac */ /* 0x000eb00008000800 */
[----:B----4-:R5:W-:Y:S01]  /*69f80*/  @P6 STG.E.U8 desc[UR14][R38.64], R0 ;  /* 0x0000000026006986 */ /* 0x010be2000c10110e */
[----:B------:R-:W-:Y:S01]  /*69f90*/  ISETP.LT.AND P6, PT, R66, UR10, !P5 ;  /* 0x0000000a42007c0c */ /* 0x000fe2000efc1270 */
[----:B------:R-:W4:Y:S01]  /*69fa0*/  LDCU UR10, c[0x0][0x398] ;  /* 0x00007300ff0a77ac */ /* 0x000f220008000800 */
[----:B-----5:R-:W-:Y:S01]  /*69fb0*/  F2FP.SATFINITE.E5M2.F32.PACK_AB_MERGE_C R0, R45, R44, RZ ;  /* 0x0000002c2d00723e */ /* 0x020fe200048060ff */
[----:B------:R-:W5:Y:S10]  /*69fc0*/  LDL.LU R38, [R1+0x1cbc] ;  /* 0x001cbc0001267983 */ /* 0x000f740000300800 */
[----:B---3--:R3:W-:Y:S04]  /*69fd0*/  @P6 STG.E.U8 desc[UR14][R40.64], R0 ;  /* 0x0000000028006986 */ /* 0x0087e8000c10110e */
[----:B---3--:R-:W3:Y:S01]  /*69fe0*/  LDL.LU.64 R40, [R1+0x1d78] ;  /* 0x001d780001287983 */ /* 0x008ee20000300a00 */
[----:B--2---:R-:W-:Y:S01]  /*69ff0*/  ISETP.LT.AND P6, PT, R67, UR4, !P5 ;  /* 0x0000000443007c0c */ /* 0x004fe2000efc1270 */
[----:B------:R-:W5:Y:S01]  /*6a000*/  LDCU UR4, c[0x0][0x39c] ;  /* 0x00007380ff0477ac */ /* 0x000f620008000800 */
[----:B------:R-:W-:Y:S01]  /*6a010*/  F2FP.SATFINITE.E5M2.F32.PACK_AB_MERGE_C R37, R50, R70, RZ ;  /* 0x000000463225723e */ /* 0x000fe200048060ff */
[----:B------:R-:W2:Y:S01]  /*6a020*/  LDL.LU.64 R44, [R1+0x2d8] ;  /* 0x0002d800012c7983 */ /* 0x000ea20000300a00 */
[----:B------:R-:W-:-:S09]  /*6a030*/  F2FP.SATFINITE.E5M2.F32.PACK_AB_MERGE_C R36, R73, R51, RZ ;  /* 0x000000334924723e */ /* 0x000fd200048060ff */
[----:B------:R-:W-:Y:S01]  /*6a040*/  @P6 STG.E.U8 desc[UR14][R68.64], R37 ;  /* 0x0000002544006986 */ /* 0x000fe2000c10110e */
[----:B-1----:R-:W-:Y:S01]  /*6a050*/  ISETP.LT.AND P6, PT, R5, UR6, !P5 ;  /* 0x0000000605007c0c */ /* 0x002fe2000efc1270 */
[----:B------:R-:W1:Y:S01]  /*6a060*/  LDCU UR6, c[0x0][0x398] ;  /* 0x00007300ff0677ac */ /* 0x000e620008000800 */
[----:B0-----:R-:W-:Y:S02]  /*6a070*/  ISETP.LT.AND P5, PT, R71, UR8, !P5 ;  /* 0x0000000847007c0c */ /* 0x001fe4000efa1270 */
[----:B------:R-:W-:Y:S01]  /*6a080*/  PRMT R0, R0, 0x9910, RZ ;  /* 0x0000991000007816 */ /* 0x000fe200000000ff */
[----:B------:R-:W0:Y:S08]  /*6a090*/  LDCU UR8, c[0x0][0x398] ;  /* 0x00007300ff0877ac */ /* 0x000e300008000800 */
[----:B------:R-:W-:Y:S01]  /*6a0a0*/  @P6 STG.E.U8 desc[UR14][R48.64], R36 ;  /* 0x0000002430006986 */ /* 0x000fe2000c10110e */
[----:B------:R-:W-:-:S02]  /*6a0b0*/  SHF.R.S32.HI R0, RZ, 0x8, R0 ;  /* 0x00000008ff007819 */ /* 0x000fc40000011400 */
[----:B---3--:R-:W-:-:S05]  /*6a0c0*/  F2FP.SATFINITE.E5M2.F32.PACK_AB_MERGE_C R40, R41, R40, RZ ;  /* 0x000000282928723e */ /* 0x008fca00048060ff */
[----:B------:R3:W-:Y:S04]  /*6a0d0*/  @P5 STG.E.U8 desc[UR14][R42.64], R40 ;  /* 0x000000282a005986 */ /* 0x0007e8000c10110e */
[----:B---3--:R-:W3:Y:S01]  /*6a0e0*/  LDL.LU.64 R42, [R1+0x2d0] ;  /* 0x0002d000012a7983 */ /* 0x008ee20000300a00 */
[----:B-----5:R-:W-:Y:S01]  /*6a0f0*/  ISETP.GE.AND P6, PT, R38, UR4, PT ;  /* 0x0000000426007c0c */ /* 0x020fe2000bfc6270 */
[----:B------:R-:W5:Y:S03]  /*6a100*/  LDCU UR4, c[0x0][0x398] ;  /* 0x00007300ff0477ac */ /* 0x000f660008000800 */
[----:B-1----:R-:W-:Y:S01]  /*6a110*/  ISETP.LT.AND P5, PT, R66, UR6, !P6 ;  /* 0x0000000642007c0c */ /* 0x002fe2000f7a1270 */
[----:B------:R-:W1:-:S12]  /*6a120*/  LDCU UR6, c[0x0][0x398] ;  /* 0x00007300ff0677ac */ /* 0x000e580008000800 */
[----:B------:R0:W-:Y:S01]  /*6a130*/  @P5 STG.E.U8 desc[UR14][R46.64], R0 ;  /* 0x000000002e005986 */ /* 0x0001e2000c10110e */
[----:B-----5:R-:W-:Y:S01]  /*6a140*/  ISETP.LT.AND P5, PT, R67, UR4, !P6 ;  /* 0x0000000443007c0c */ /* 0x020fe2000f7a1270 */
[----:B------:R-:W5:Y:S01]  /*6a150*/  LDCU UR4, c[0x0][0x39c] ;  /* 0x00007380ff0477ac */ /* 0x000f620008000800 */
[----:B0-----:R-:W-:Y:S01]  /*6a160*/  PRMT R0, R37, 0x9910, RZ ;  /* 0x0000991025007816 */ /* 0x001fe200000000ff */
[----:B------:R-:W4:Y:S04]  /*6a170*/  LDL.LU R46, [R1+0x598] ;  /* 0x00059800012e7983 */ /* 0x000f280000300800 */
[----:B------:R-:W4:Y:S01]  /*6a180*/  LDL.LU R47, [R1+0x59c] ;  /* 0x00059c00012f7983 */ /* 0x000f220000300800 */
[----:B------:R-:W-:-:S03]  /*6a190*/  SHF.R.S32.HI R0, RZ, 0x8, R0 ;  /* 0x00000008ff007819 */ /* 0x000fc60000011400 */
[----:B------:R-:W4:Y:S04]  /*6a1a0*/  LDL.LU R39, [R1+0x398] ;  /* 0x0003980001277983 */ /* 0x000f280000300800 */
[----:B------:R-:W4:Y:S04]  /*6a1b0*/  LDL.LU R72, [R1+0x39c] ;  /* 0x00039c0001487983 */ /* 0x000f280000300800 */
[----:B------:R-:W4:Y:S04]  /*6a1c0*/  LDL.LU.64 R68, [R1+0x2b8] ;  /* 0x0002b80001447983 */ /* 0x000f280000300a00 */
[----:B------:R-:W5:Y:S04]  /*6a1d0*/  LDL.LU R37, [R1+0x1cc4] ;  /* 0x001cc40001257983 */ /* 0x000f680000300800 */
[----:B------:R-:W4:Y:S04]  /*6a1e0*/  LDL.LU R70, [R1+0x198] ;  /* 0x0001980001467983 */ /* 0x000f280000300800 */
[----:B------:R-:W4:Y:S04]  /*6a1f0*/  LDL.LU R73, [R1+0x19c] ;  /* 0x00019c0001497983 */ /* 0x000f280000300800 */
[----:B--2---:R0:W-:Y:S01]  /*6a200*/  @P5 STG.E.U8 desc[UR14][R44.64], R0 ;  /* 0x000000002c005986 */ /* 0x0041e2000c10110e */
[----:B-1----:R-:W-:Y:S01]  /*6a210*/  ISETP.LT.AND P5, PT, R5, UR6, !P6 ;  /* 0x0000000605007c0c */ /* 0x002fe2000f7a1270 */
[----:B------:R-:W1:Y:S02]  /*6a220*/  LDCU UR6, c[0x0][0x398] ;  /* 0x00007300ff0677ac */ /* 0x000e640008000800 */
[----:B------:R-:W2:Y:S01]  /*6a230*/  LDL.LU.64 R50, [R1+0x2b0] ;  /* 0x0002b00001327983 */ /* 0x000ea20000300a00 */
[----:B------:R-:W-:-:S03]  /*6a240*/  PRMT R36, R36, 0x9910, RZ ;  /* 0x0000991024247816 */ /* 0x000fc600000000ff */
[----:B0-----:R-:W2:Y:S01]  /*6a250*/  LDL.LU.64 R44, [R1+0x2a8] ;  /* 0x0002a800012c7983 */ /* 0x001ea20000300a00 */
[----:B------:R-:W-:-:S03]  /*6a260*/  PRMT R0, R40, 0x9910, RZ ;  /* 0x0000991028007816 */ /* 0x000fc600000000ff */
[----:B------:R-:W2:Y:S04]  /*6a270*/  LDL.LU.64 R48, [R1+0x2a0] ;  /* 0x0002a00001307983 */ /* 0x000ea80000300a00 */
[----:B------:R-:W2:Y:S01]  /*6a280*/  LDL.LU.64 R40, [R1+0x2c8] ;  /* 0x0002c80001287983 */ /* 0x000ea20000300a00 */
[----:B------:R-:W-:-:S05]  /*6a290*/  SHF.R.S32.HI R36, RZ, 0x8, R36 ;  /* 0x00000008ff247819 */ /* 0x000fca0000011424 */
[----:B---3--:R0:W-:Y:S04]  /*6a2a0*/  @P5 STG.E.U8 desc[UR14][R42.64], R36 ;  /* 0x000000242a005986 */ /* 0x0081e8000c10110e */
[----:B0-----:R-:W3:Y:S01]  /*6a2b0*/  LDL.LU.64 R42, [R1+0x1d70] ;  /* 0x001d7000012a7983 */ /* 0x001ee20000300a00 */
[----:B------:R-:W-:Y:S01]  /*6a2c0*/  ISETP.LT.AND P6, PT, R71, UR8, !P6 ;  /* 0x0000000847007c0c */ /* 0x000fe2000f7c1270 */
[----:B------:R-:W0:Y:S01]  /*6a2d0*/  LDCU UR8, c[0x0][0x398] ;  /* 0x00007300ff0877ac */ /* 0x000e220008000800 */
[----:B------:R-:W-:Y:S01]  /*6a2e0*/  SHF.R.S32.HI R0, RZ, 0x8, R0 ;  /* 0x00000008ff007819 */ /* 0x000fe20000011400 */
[----:B------:R-:W3:Y:S01]  /*6a2f0*/  LDL.LU R38, [R1+0x1ccc] ;  /* 0x001ccc0001267983 */ /* 0x000ee20000300800 */
[----:B-----5:R-:W-:Y:S01]  /*6a300*/  ISETP.GE.AND P5, PT, R37, UR4, PT ;  /* 0x0000000425007c0c */ /* 0x020fe2000bfa6270 */
[----:B------:R-:W5:Y:S08]  /*6a310*/  LDCU UR4, c[0x0][0x398] ;  /* 0x00007300ff0477ac */ /* 0x000f700008000800 */
[----:B--2---:R2:W-:Y:S01]  /*6a320*/  @P6 STG.E.U8 desc[UR14][R40.64], R0 ;  /* 0x0000000028006986 */ /* 0x0045e2000c10110e */
[----:B----4-:R-:W-:Y:S01]  /*6a330*/  ISETP.LT.AND P6, PT, R66, UR10, !P5 ;  /* 0x0000000a42007c0c */ /* 0x010fe2000efc1270 */
[----:B------:R-:W4:Y:S01]  /*6a340*/  LDCU UR10, c[0x0][0x398] ;  /* 0x00007300ff0a77ac */ /* 0x000f220008000800 */
[----:B--2---:R-:W-:-:S11]  /*6a350*/  F2FP.SATFINITE.E5M2.F32.PACK_AB_MERGE_C R0, R47, R46, RZ ;  /* 0x0000002e2f00723e */ /* 0x004fd600048060ff */
[----:B---3--:R2:W-:Y:S04]  /*6a360*/  @P6 STG.E.U8 desc[UR14][R42.64], R0 ;  /* 0x000000002a006986 */ /* 0x0085e8000c10110e */
[----:B--2---:R-:W2:Y:S01]  /*6a370*/  LDL.LU.64 R42, [R1+0x1d68] ;  /* 0x001d6800012a7983 */ /* 0x004ea20000300a00 */
[----:B-----5:R-:W-:Y:S01]  /*6a380*/  ISETP.LT.AND P6, PT, R67, UR4, !P5 ;  /* 0x0000000443007c0c */ /* 0x020fe2000efc1270 */
[----:B------:R-:W3:Y:S01]  /*6a390*/  LDCU UR4, c[0x0][0x39c] ;  /* 0x00007380ff0477ac */ /* 0x000ee20008000800 */
[----:B------:R-:W-:Y:S01]  /*6a3a0*/  F2FP.SATFINITE.E5M2.F32.PACK_AB_MERGE_C R37, R72, R39, RZ ;  /* 0x000000274825723e */ /* 0x000fe200048060ff */
[----:B------:R-:W5:Y:S01]  /*6a3b0*/  LDL.LU.64 R46, [R1+0x298] ;  /* 0x00029800012e7983 */ /* 0x000f620000300a00 */
        /* <DEDUP_REMOVED lines=8> */
[----:B---3--:R-:W-:Y:S01]  /*6a440*/  ISETP.GE.AND P6, PT, R38, UR4, PT ;  /* 0x0000000426007c0c */ /* 0x008fe2000bfc6270 */
[----:B------:R-:W3:Y:S01]  /*6a450*/  LDCU UR4, c[0x0][0x398] ;  /* 0x00007300ff0477ac */ /* 0x000ee20008000800 */
[----:B--2---:R-:W-:-:S05]  /*6a460*/  F2FP.SATFINITE.E5M2.F32.PACK_AB_MERGE_C R42, R43, R42, RZ ;  /* 0x0000002a2b2a723e */ /* 0x004fca00048060ff */
[----:B------:R2:W-:Y:S04]  /*6a470*/  @P5 STG.E.U8 desc[UR14][R44.64], R42 ;  /* 0x0000002a2c005986 */ /* 0x0005e8000c10110e */
[----:B--2---:R-:W2:Y:S01]  /*6a480*/  LDL.LU.64 R44, [R1+0x290] ;  /* 0x00029000012c7983 */ /* 0x004ea20000300a00 */
[----:B-1----:R-:W-:Y:S01]  /*6a490*/  ISETP.LT.AND P5, PT, R66, UR6, !P6 ;  /* 0x0000000642007c0c */ /* 0x002fe2000f7a1270 */
[----:B------:R-:W1:Y:S01]  /*6a4a0*/  LDCU UR6, c[0x0][0x398] ;  /* 0x00007300ff0677ac */ /* 0x000e620008000800 */
[----:B------:R-:W-:-:S11]  /*6a4b0*/  SHF.R.S32.HI R0, RZ, 0x8, R0 ;  /* 0x00000008ff007819 */ /* 0x000fd60000011400 */
[----:B------:R0:W-:Y:S01]  /*6a4c0*/  @P5 STG.E.U8 desc[UR14][R48.64], R0 ;  /* 0x0000000030005986 */ /* 0x0001e2000c10110e */
[----:B---3--:R-:W-:Y:S01]  /*6a4d0*/  ISETP.LT.AND P5, PT, R67, UR4, !P6 ;  /* 0x0000000443007c0c */ /* 0x008fe2000f7a1270 */
[----:B------:R-:W3:Y:S01]  /*6a4e0*/  LDCU UR4, c[0x0][0x39c] ;  /* 0x00007380ff0477ac */ /* 0x000ee20008000800 */
[----:B0-----:R-:W-:Y:S01]  /*6a4f0*/  PRMT R0, R37, 0x9910, RZ ;  /* 0x0000991025007816 */ /* 0x001fe200000000ff */
[----:B------:R-:W3:Y:S04]  /*6a500*/  LDL.LU R48, [R1+0x5a0] ;  /* 0x0005a00001307983 */ /* 0x000ee80000300800 */
[----:B------:R-:W3:Y:S01]  /*6a510*/  LDL.LU R49, [R1+0x5a4] ;  /* 0x0005a40001317983 */ /* 0x000ee20000300800 */
[----:B------:R-:W-:-:S03]  /*6a520*/  SHF.R.S32.HI R0, RZ, 0x8, R0 ;  /* 0x00000008ff007819 */ /* 0x000fc60000011400 */
[----:B------:R-:W3:Y:S04]  /*6a530*/  LDL.LU R39, [R1+0x3a0] ;  /* 0x0003a00001277983 */ /* 0x000ee80000300800 */
[----:B------:R-:W3:Y:S04]  /*6a540*/  LDL.LU R68, [R1+0x3a4] ;  /* 0x0003a40001447983 */ /* 0x000ee80000300800 */
[----:B------:R-:W3:Y:S04]  /*6a550*/  LDL.LU.64 R40, [R1+0x278] ;  /* 0x0002780001287983 */ /* 0x000ee80000300a00 */
[----:B------:R-:W3:Y:S04]  /*6a560*/  LDL.LU R37, [R1+0x1cdc] ;  /* 0x001cdc0001257983 */ /* 0x000ee80000300800 */
[----:B------:R-:W4:Y:S04]  /*6a570*/  LDL.LU R69, [R1+0x1a0] ;  /* 0x0001a00001457983 */ /* 0x000f280000300800 */
[----:B------:R-:W4:Y:S04]  /*6a580*/  LDL.LU R70, [R1+0x1a4] ;  /* 0x0001a40001467983 */ /* 0x000f280000300800 */
[----:B-----5:R0:W-:Y:S01]  /*6a590*/  @P5 STG.E.U8 desc[UR14][R46.64], R0 ;  /* 0x000000002e005986 */ /* 0x0201e2000c10110e */
[----:B-1----:R-:W-:Y:S01]  /*6a5a0*/  ISETP.LT.AND P5, PT, R5, UR6, !P6 ;  /* 0x0000000605007c0c */ /* 0x002fe2000f7a1270 */
[----:B------:R-:W1:Y:S02]  /*6a5b0*/  LDCU UR6, c[0x0][0x398] ;  /* 0x00007300ff0677ac */ /* 0x000e640008000800 */
[----:B------:R-:W5:Y:S01]  /*6a5c0*/  LDL.LU.64 R72, [R1+0x270] ;  /* 0x0002700001487983 */ /* 0x000f620000300a00 */
[----:B------:R-:W-:-:S03]  /*6a5d0*/  PRMT R36, R36, 0x9910, RZ ;  /* 0x0000991024247816 */ /* 0x000fc600000000ff */
[----:B0-----:R-:W4:Y:S01]  /*6a5e0*/  LDL.LU.64 R46, [R1+0x268] ;  /* 0x00026800012e7983 */ /* 0x001f220000300a00 */
[----:B------:R-:W-:-:S03]  /*6a5f0*/  PRMT R0, R42, 0x9910, RZ ;  /* 0x000099102a007816 */ /* 0x000fc600000000ff */
[----:B------:R-:W4:Y:S04]  /*6a600*/  LDL.LU.64 R50, [R1+0x260] ;  /* 0x0002600001327983 */ /* 0x000f280000300a00 */
[----:B------:R-:W4:Y:S01]  /*6a610*/  LDL.LU.64 R42, [R1+0x288] ;  /* 0x00028800012a7983 */ /* 0x000f220000300a00 */
[----:B------:R-:W-:-:S05]  /*6a620*/  SHF.R.S32.HI R36, RZ, 0x8, R36 ;  /* 0x00000008ff247819 */ /* 0x000fca0000011424 */
[----:B--2---:R0:W-:Y:S04]  /*6a630*/  @P5 STG.E.U8 desc[UR14][R44.64], R36 ;  /* 0x000000242c005986 */ /* 0x0041e8000c10110e */
[----:B0-----:R-:W2:Y:S01]  /*6a640*/  LDL.LU.64 R44, [R1+0x1d60] ;  /* 0x001d6000012c7983 */ /* 0x001ea20000300a00 */
[----:B------:R-:W-:Y:S01]  /*6a650*/  ISETP.LT.AND P6, PT, R71, UR8, !P6 ;  /* 0x0000000847007c0c */ /* 0x000fe2000f7c1270 */
[----:B------:R-:W0:Y:S01]  /*6a660*/  LDCU UR8, c[0x0][0x398] ;  /* 0x00007300ff0877ac */ /* 0x000e220008000800 */
[----:B------:R-:W-:Y:S01]  /*6a670*/  SHF.R.S32.HI R0, RZ, 0x8, R0 ;  /* 0x00000008ff007819 */ /* 0x000fe20000011400 */
[----:B------:R-:W5:Y:S01]  /*6a680*/  LDL.LU R38, [R1+0x1ce0] ;  /* 0x001ce00001267983 */ /* 0x000f620000300800 */
[----:B---3--:R-:W-:Y:S01]  /*6a690*/  ISETP.GE.AND P5, PT, R37, UR4, PT ;  /* 0x0000000425007c0c */ /* 0x008fe2000bfa6270 */
[----:B------:R-:W3:Y:S08]  /*6a6a0*/  LDCU UR4, c[0x0][0x398] ;  /* 0x00007300ff0477ac */ /* 0x000ef00008000800 */
[----:B----4-:R4:W-:Y:S01]  /*6a6b0*/  @P6 STG.E.U8 desc[UR14][R42.64], R0 ;  /* 0x000000002a006986 */ /* 0x0109e2000c10110e */
[----:B------:R-:W-:Y:S01]  /*6a6c0*/  ISETP.LT.AND P6, PT, R66, UR10, !P5 ;  /* 0x0000000a42007c0c */ /* 0x000fe2000efc1270 */
[----:B------:R-:W0:Y:S01]  /*6a6d0*/  LDCU UR10, c[0x0][0x398] ;  /* 0x00007300ff0a77ac */ /* 0x000e220008000800 */
[----:B----4-:R-:W-:-:S11]  /*6a6e0*/  F2FP.SATFINITE.E5M2.F32.PACK_AB_MERGE_C R0, R49, R48, RZ ;  /* 0x000000303100723e */ /* 0x010fd600048060ff */
[----:B--2---:R2:W-:Y:S04]  /*6a6f0*/  @P6 STG.E.U8 desc[UR14][R44.64], R0 ;  /* 0x000000002c006986 */ /* 0x0045e8000c10110e */
[----:B--2---:R-:W2:Y:S01]  /*6a700*/  LDL.LU.64 R44, [R1+0x1d58] ;  /* 0x001d5800012c7983 */ /* 0x004ea20000300a00 */
[----:B---3--:R-:W-:Y:S01]  /*6a710*/  ISETP.LT.AND P6, PT, R67, UR4, !P5 ;  /* 0x0000000443007c0c */ /* 0x008fe2000efc1270 */
[----:B------:R-:W3:Y:S01]  /*6a720*/  LDCU UR4, c[0x0][0x39c] ;  /* 0x00007380ff0477ac */ /* 0x000ee20008000800 */
        /* <DEDUP_REMOVED lines=21> */
[----:B-----5:R-:W-:Y:S01]  /*6a880*/  PRMT R0, R37, 0x9910, RZ ;  /* 0x0000991025007816 */ /* 0x020fe200000000ff */
[----:B------:R-:W5:Y:S03]  /*6a890*/  LDL.LU R50, [R1+0x5a8] ;  /* 0x0005a80001327983 */ /* 0x000f660000300800 */
[----:B------:R-:W-:Y:S01]  /*6a8a0*/  SHF.R.S32.HI R0, RZ, 0x8, R0 ;  /* 0x00000008ff007819 */ /* 0x000fe20000011400 */
[----:B------:R-:W5:Y:S06]  /*6a8b0*/  LDL.LU R51, [R1+0x5ac] ;  /* 0x0005ac0001337983 */ /* 0x000f6c0000300800 */
[----:B----4-:R4:W-:Y:S01]  /*6a8c0*/  @P5 STG.E.U8 desc[UR14][R48.64], R0 ;  /* 0x0000000030005986 */ /* 0x0109e2000c10110e */
[----:B-1----:R-:W-:Y:S01]  /*6a8d0*/  ISETP.LT.AND P5, PT, R5, UR6, !P6 ;  /* 0x0000000605007c0c */ /* 0x002fe2000f7a1270 */
[----:B------:R-:W1:Y:S01]  /*6a8e0*/  LDCU UR6, c[0x0][0x398] ;  /* 0x00007300ff0677ac */ /* 0x000e620008000800 */
[----:B------:R-:W-:Y:S01]  /*6a8f0*/  PRMT R36, R36, 0x9910, RZ ;  /* 0x0000991024247816 */ /* 0x000fe200000000ff */
[----:B------:R-:W3:Y:S04]  /*6a900*/  LDL.LU R43, [R1+0x3a8] ;  /* 0x0003a800012b7983 */ /* 0x000ee80000300800 */
[----:B------:R-:W3:Y:S01]  /*6a910*/  LDL.LU R39, [R1+0x3ac] ;  /* 0x0003ac0001277983 */ /* 0x000ee20000300800 */
[----:B------:R-:W-:-:S03]  /*6a920*/  SHF.R.S32.HI R36, RZ, 0x8, R36 ;  /* 0x00000008ff247819 */ /* 0x000fc60000011424 */
[----:B------:R-:W3:Y:S04]  /*6a930*/  LDL.LU.64 R40, [R1+0x238] ;  /* 0x0002380001287983 */ /* 0x000ee80000300a00 */
[----:B------:R-:W3:Y:S01]  /*6a940*/  LDL.LU R38, [R1+0x1c50] ;  /* 0x001c500001267983 */ /* 0x000ee20000300800 */
[----:B0-----:R-:W-:Y:S01]  /*6a950*/  ISETP.LT.AND P6, PT, R71, UR8, !P6 ;  /* 0x0000000847007c0c */ /* 0x001fe2000f7c1270 */
[----:B------:R-:W0:Y:S02]  /*6a960*/  LDCU UR8, c[0x0][0x398] ;  /* 0x00007300ff0877ac */ /* 0x000e240008000800 */
[----:B------:R-:W5:Y:S01]  /*6a970*/  LDL.LU R68, [R1+0x1a8] ;  /* 0x0001a80001447983 */ /* 0x000f620000300800 */
[----:B----4-:R-:W-:-:S03]  /*6a980*/  PRMT R0, R44, 0x9910, RZ ;  /* 0x000099102c007816 */ /* 0x010fc600000000ff */
[----:B------:R-:W4:Y:S04]  /*6a990*/  LDL.LU R69, [R1+0x1ac] ;  /* 0x0001ac0001457983 */ /* 0x000f280000300800 */
[----:B------:R-:W4:Y:S04]  /*6a9a0*/  LDL.LU.64 R72, [R1+0x230] ;  /* 0x0002300001487983 */ /* 0x000f280000300a00 */
[----:B------:R-:W4:Y:S04]  /*6a9b0*/  LDL.LU.64 R48, [R1+0x228] ;  /* 0x0002280001307983 */ /* 0x000f280000300a00 */
[----:B------:R-:W4:Y:S04]  /*6a9c0*/  LDL.LU.64 R70, [R1+0x220] ;  /* 0x0002200001467983 */ /* 0x000f280000300a00 */
[----:B------:R-:W0:Y:S04]  /*6a9d0*/  LDL.LU R44, [R1+0x704] ;  /* 0x00070400012c7983 */ /* 0x000e280000300800 */
[----:B--2---:R2:W-:Y:S04]  /*6a9e0*/  @P5 STG.E.U8 desc[UR14][R46.64], R36 ;  /* 0x000000242e005986 */ /* 0x0045e8000c10110e */
[----:B--2---:R-:W2:Y:S04]  /*6a9f0*/  LDL.LU.64 R46, [R1+0x1d50] ;  /* 0x001d5000012e7983 */ /* 0x004ea80000300a00 */
[----:B------:R-:W2:Y:S01]  /*6aa00*/  LDL.LU.64 R36, [R1+0x248] ;  /* 0x0002480001247983 */ /* 0x000ea20000300a00 */
[----:B------:R-:W-:-:S02]  /*6aa10*/  SHF.R.S32.HI R0, RZ, 0x8, R0 ;  /* 0x00000008ff007819 */ /* 0x000fc40000011400 */
[----:B---3--:R-:W-:Y:S01]  /*6aa20*/  ISETP.GE.AND P5, PT, R38, UR4, PT ;  /* 0x0000000426007c0c */ /* 0x008fe2000bfa6270 */
[----:B------:R-:W3:Y:S01]  /*6aa30*/  LDCU UR4, c[0x0][0x398] ;  /* 0x00007300ff0477ac */ /* 0x000ee20008000800 */
[----:B------:R-:W4:Y:S04]  /*6aa40*/  LDL.LU R38, [R1+0x1c58] ;  /* 0x001c580001267983 */ /* 0x000f280000300800 */
[----:B--2---:R5:W-:Y:S01]  /*6aa50*/  @P6 STG.E.U8 desc[UR14][R36.64], R0 ;  /* 0x0000000024006986 */ /* 0x004be2000c10110e */
[----:B------:R-:W-:Y:S01]  /*6aa60*/  ISETP.LT.AND P6, PT, R66, UR10, !P5 ;  /* 0x0000000a42007c0c */ /* 0x000fe2000efc1270 */
[----:B------:R-:W2:Y:S01]  /*6aa70*/  LDCU UR10, c[0x0][0x398] ;  /* 0x00007300ff0a77ac */ /* 0x000ea20008000800 */
[----:B-----5:R-:W-:-:S11]  /*6aa80*/  F2FP.SATFINITE.E5M2.F32.PACK_AB_MERGE_C R0, R51, R50, RZ ;  /* 0x000000323300723e */ /* 0x020fd600048060ff */
[----:B------:R5:W-:Y:S04]  /*6aa90*/  @P6 STG.E.U8 desc[UR14][R46.64], R0 ;  /* 0x000000002e006986 */ /* 0x000be8000c10110e */
[----:B-----5:R-:W5:Y:S01]  /*6aaa0*/  LDL.LU.64 R46, [R1+0x1d48] ;  /* 0x001d4800012e7983 */ /* 0x020f620000300a00 */
[----:B---3--:R-:W-:Y:S01]  /*6aab0*/  ISETP.LT.AND P6, PT, R67, UR4, !P5 ;  /* 0x0000000443007c0c */ /* 0x008fe2000efc1270 */
[----:B------:R-:W3:Y:S01]  /*6aac0*/  LDCU UR4, c[0x0][0x39c] ;  /* 0x00007380ff0477ac */ /* 0x000ee20008000800 */
[----:B------:R-:W-:Y:S01]  /*6aad0*/  F2FP.SATFINITE.E5M2.F32.PACK_AB_MERGE_C R37, R39, R43, RZ ;  /* 0x0000002b2725723e */ /* 0x000fe200048060ff */
[----:B------:R-:W2:Y:S01]  /*6aae0*/  LDL.LU.64 R50, [R1+0x218] ;  /* 0x0002180001327983 */ /* 0x000ea20000300a00 */
[----:B----4-:R-:W-:-:S09]  /*6aaf0*/  F2FP.SATFINITE.E5M2.F32.PACK_AB_MERGE_C R36, R69, R68, RZ ;  /* 0x000000444524723e */ /* 0x010fd200048060ff */
        /* <DEDUP_REMOVED lines=9> */
[----:B-----5:R-:W-:-:S05]  /*6ab90*/  F2FP.SATFINITE.E5M2.F32.PACK_AB_MERGE_C R46, R47, R46, RZ ;  /* 0x0000002e2f2e723e */ /* 0x020fca00048060ff */
[----:B------:R4:W-:Y:S04]  /*6aba0*/  @P5 STG.E.U8 desc[UR14][R48.64], R46 ;  /* 0x0000002e30005986 */ /* 0x0009e8000c10110e */
[----:B----4-:R-:W4:Y:S01]  /*6abb0*/  LDL.LU.64 R48, [R1+0x210] ;  /* 0x0002100001307983 */ /* 0x010f220000300a00 */
[----:B-1----:R-:W-:Y:S01]  /*6abc0*/  ISETP.LT.AND P5, PT, R66, UR6, !P6 ;  /* 0x0000000642007c0c */ /* 0x002fe2000f7a1270 */
[----:B------:R-:W1:Y:S01]  /*6abd0*/  LDCU UR6, c[0x0][0x398] ;  /* 0x00007300ff0677ac */ /* 0x000e620008000800 */
[----:B------:R-:W-:-:S11]  /*6abe0*/  SHF.R.S32.HI R0, RZ, 0x8, R0 ;  /* 0x00000008ff007819 */ /* 0x000fd60000011400 */
[----:B------:R5:W-:Y:S01]  /*6abf0*/  @P5 STG.E.U8 desc[UR14][R70.64], R0 ;  /* 0x0000000046005986 */ /* 0x000be2000c10110e */
[----:B---3--:R-:W-:Y:S01]  /*6ac00*/  ISETP.LT.AND P5, PT, R67, UR4, !P6 ;  /* 0x0000000443007c0c */ /* 0x008fe2000f7a1270 */
[----:B------:R-:W3:Y:S01]  /*6ac10*/  LDCU UR4, c[0x0][0x39c] ;  /* 0x00007380ff0477ac */ /* 0x000ee20008000800 */
[----:B-----5:R-:W-:Y:S01]  /*6ac20*/  PRMT R0, R37, 0x9910, RZ ;  /* 0x0000991025007816 */ /* 0x020fe200000000ff */
[----:B------:R-:W5:Y:S04]  /*6ac30*/  LDL.LU R70, [R1+0x5b0] ;  /* 0x0005b00001467983 */ /* 0x000f680000300800 */
[----:B------:R-:W5:Y:S01]  /*6ac40*/  LDL.LU R71, [R1+0x5b4] ;  /* 0x0005b40001477983 */ /* 0x000f620000300800 */
[----:B------:R-:W-:-:S03]  /*6ac50*/  SHF.R.S32.HI R0, RZ, 0x8, R0 ;  /* 0x00000008ff007819 */ /* 0x000fc60000011400 */
[----:B------:R-:W3:Y:S04]  /*6ac60*/  LDL.LU R45, [R1+0x3b0] ;  /* 0x0003b000012d7983 */ /* 0x000ee80000300800 */
[----:B------:R-:W3:Y:S04]  /*6ac70*/  LDL.LU R40, [R1+0x3b4] ;  /* 0x0003b40001287983 */ /* 0x000ee80000300800 */
[----:B------:R-:W3:Y:S04]  /*6ac80*/  LDL.LU.64 R42, [R1+0x178] ;  /* 0x00017800012a7983 */ /* 0x000ee80000300a00 */
[----:B------:R-:W3:Y:S04]  /*6ac90*/  LDL.LU R37, [R1+0x1c5c] ;  /* 0x001c5c0001257983 */ /* 0x000ee80000300800 */
[----:B------:R-:W5:Y:S04]  /*6aca0*/  LDL.LU R41, [R1+0x1b0] ;  /* 0x0001b00001297983 */ /* 0x000f680000300800 */
[----:B------:R-:W5:Y:S04]  /*6acb0*/  LDL.LU R39, [R1+0x1b4] ;  /* 0x0001b40001277983 */ /* 0x000f680000300800 */
[----:B--2---:R2:W-:Y:S01]  /*6acc0*/  @P5 STG.E.U8 desc[UR14][R50.64], R0 ;  /* 0x0000000032005986 */ /* 0x0045e2000c10110e */
[----:B-1----:R-:W-:Y:S01]  /*6acd0*/  ISETP.LT.AND P5, PT, R5, UR6, !P6 ;  /* 0x0000000605007c0c */ /* 0x002fe2000f7a1270 */
[----:B------:R-:W1:Y:S02]  /*6ace0*/  LDCU UR6, c[0x0][0x398] ;  /* 0x00007300ff0677ac */ /* 0x000e640008000800 */
[----:B------:R-:W5:Y:S01]  /*6acf0*/  LDL.LU.64 R68, [R1+0x170] ;  /* 0x0001700001447983 */ /* 0x000f620000300a00 */
[----:B------:R-:W-:-:S03]  /*6ad00*/  PRMT R36, R36, 0x9910, RZ ;  /* 0x0000991024247816 */ /* 0x000fc600000000ff */
[----:B--2---:R-:W2:Y:S01]  /*6ad10*/  LDL.LU.64 R50, [R1+0x168] ;  /* 0x0001680001327983 */ /* 0x004ea20000300a00 */
[----:B------:R-:W-:-:S03]  /*6ad20*/  PRMT R0, R46, 0x9910, RZ ;  /* 0x000099102e007816 */ /* 0x000fc600000000ff */
[----:B------:R-:W2:Y:S04]  /*6ad30*/  LDL.LU.64 R72, [R1+0x160] ;  /* 0x0001600001487983 */ /* 0x000ea80000300a00 */
[----:B------:R-:W2:Y:S01]  /*6ad40*/  LDL.LU.64 R46, [R1+0x208] ;  /* 0x00020800012e7983 */ /* 0x000ea20000300a00 */
[----:B------:R-:W-:-:S05]  /*6ad50*/  SHF.R.S32.HI R36, RZ, 0x8, R36 ;  /* 0x00000008ff247819 */ /* 0x000fca0000011424 */
[----:B----4-:R4:W-:Y:S04]  /*6ad60*/  @P5 STG.E.U8 desc[UR14][R48.64], R36 ;  /* 0x0000002430005986 */ /* 0x0109e8000c10110e */
[----:B----4-:R-:W4:Y:S01]  /*6ad70*/  LDL.LU.64 R48, [R1+0x1d40] ;  /* 0x001d400001307983 */ /* 0x010f220000300a00 */
[----:B0-----:R-:W-:Y:S01]  /*6ad80*/  ISETP.LT.AND P6, PT, R44, UR8, !P6 ;  /* 0x000000082c007c0c */ /* 0x001fe2000f7c1270 */
[----:B------:R-:W0:Y:S01]  /*6ad90*/  LDCU UR8, c[0x0][0x398] ;  /* 0x00007300ff0877ac */ /* 0x000e220008000800 */
[----:B------:R-:W-:Y:S01]  /*6ada0*/  SHF.R.S32.HI R0, RZ, 0x8, R0 ;  /* 0x00000008ff007819 */ /* 0x000fe20000011400 */
[----:B------:R-:W4:Y:S01]  /*6adb0*/  LDL.LU R38, [R1+0x1c64] ;  /* 0x001c640001267983 */ /* 0x000f220000300800 */
[----:B---3--:R-:W-:Y:S01]  /*6adc0*/  ISETP.GE.AND P5, PT, R37, UR4, PT ;  /* 0x0000000425007c0c */ /* 0x008fe2000bfa6270 */
[----:B------:R-:W3:Y:S08]  /*6add0*/  LDCU UR4, c[0x0][0x398] ;  /* 0x00007300ff0477ac */ /* 0x000ef00008000800 */
[----:B--2---:R5:W-:Y:S01]  /*6ade0*/  @P6 STG.E.U8 desc[UR14][R46.64], R0 ;  /* 0x000000002e006986 */ /* 0x004be2000c10110e */
[----:B------:R-:W-:Y:S01]  /*6adf0*/  ISETP.LT.AND P6, PT, R66, UR10, !P5 ;  /* 0x0000000a42007c0c */ /* 0x000fe2000efc1270 */
[----:B------:R-:W2:Y:S01]  /*6ae00*/  LDCU UR10, c[0x0][0x398] ;  /* 0x00007300ff0a77ac */ /* 0x000ea20008000800 */
[----:B-----5:R-:W-:-:S11]  /*6ae10*/  F2FP.SATFINITE.E5M2.F32.PACK_AB_MERGE_C R0, R71, R70, RZ ;  /* 0x000000464700723e */ /* 0x020fd600048060ff */
[----:B----4-:R4:W-:Y:S04]  /*6ae20*/  @P6 STG.E.U8 desc[UR14][R48.64], R0 ;  /* 0x0000000030006986 */ /* 0x0109e8000c10110e */
[----:B----4-:R-:W4:Y:S01]  /*6ae30*/  LDL.LU.64 R48, [R1+0x1d38] ;  /* 0x001d380001307983 */ /* 0x010f220000300a00 */
[----:B---3--:R-:W-:Y:S01]  /*6ae40*/  ISETP.LT.AND P6, PT, R67, UR4, !P5 ;  /* 0x0000000443007c0c */ /* 0x008fe2000efc1270 */
        /* <DEDUP_REMOVED lines=13> */
[----:B----4-:R-:W-:-:S05]  /*6af20*/  F2FP.SATFINITE.E5M2.F32.PACK_AB_MERGE_C R48, R49, R48, RZ ;  /* 0x000000303130723e */ /* 0x010fca00048060ff */
[----:B------:R4:W-:Y:S04]  /*6af30*/  @P5 STG.E.U8 desc[UR14][R50.64], R48 ;  /* 0x0000003032005986 */ /* 0x0009e8000c10110e */
[----:B----4-:R-:W4:Y:S01]  /*6af40*/  LDL.LU.64 R50, [R1+0x150] ;  /* 0x0001500001327983 */ /* 0x010f220000300a00 */
[----:B-1----:R-:W-:Y:S01]  /*6af50*/  ISETP.LT.AND P5, PT, R66, UR6, !P6 ;  /* 0x0000000642007c0c */ /* 0x002fe2000f7a1270 */
[----:B------:R-:W1:Y:S01]  /*6af60*/  LDCU UR6, c[0x0][0x398] ;  /* 0x00007300ff0677ac */ /* 0x000e620008000800 */
[----:B------:R-:W-:-:S11]  /*6af70*/  SHF.R.S32.HI R0, RZ, 0x8, R0 ;  /* 0x00000008ff007819 */ /* 0x000fd60000011400 */
[----:B------:R0:W-:Y:S01]  /*6af80*/  @P5 STG.E.U8 desc[UR14][R72.64], R0 ;  /* 0x0000000048005986 */ /* 0x0001e2000c10110e */
[----:B---3--:R-:W-:Y:S01]  /*6af90*/  ISETP.LT.AND P5, PT, R67, UR4, !P6 ;  /* 0x0000000443007c0c */ /* 0x008fe2000f7a1270 */
[----:B------:R-:W3:Y:S02]  /*6afa0*/  LDCU UR4, c[0x0][0x39c] ;  /* 0x00007380ff0477ac */ /* 0x000ee40008000800 */
[----:B0-----:R-:W2:Y:S01]  /*6afb0*/  LDL.LU R72, [R1+0x5b8] ;  /* 0x0005b80001487983 */ /* 0x001ea20000300800 */
[----:B------:R-:W-:-:S03]  /*6afc0*/  PRMT R0, R37, 0x9910, RZ ;  /* 0x0000991025007816 */ /* 0x000fc600000000ff */
[----:B------:R-:W2:Y:S01]  /*6afd0*/  LDL.LU R73, [R1+0x5bc] ;  /* 0x0005bc0001497983 */ /* 0x000ea20000300800 */
[----:B------:R-:W-:-:S03]  /*6afe0*/  SHF.R.S32.HI R0, RZ, 0x8, R0 ;  /* 0x00000008ff007819 */ /* 0x000fc60000011400 */
[----:B------:R-:W2:Y:S04]  /*6aff0*/  LDL.LU R45, [R1+0x3b8] ;  /* 0x0003b800012d7983 */ /* 0x000ea80000300800 */
[----:B------:R-:W2:Y:S04]  /*6b000*/  LDL.LU R42, [R1+0x3bc] ;  /* 0x0003bc00012a7983 */ /* 0x000ea80000300800 */
[----:B------:R-:W2:Y:S04]  /*6b010*/  LDL.LU.64 R46, [R1+0x138] ;  /* 0x00013800012e7983 */ /* 0x000ea80000300a00 */
[----:B------:R-:W3:Y:S04]  /*6b020*/  LDL.LU R37, [R1+0x1c74] ;  /* 0x001c740001257983 */ /* 0x000ee80000300800 */
[----:B------:R-:W2:Y:S04]  /*6b030*/  LDL.LU R43, [R1+0x1b8] ;  /* 0x0001b800012b7983 */ /* 0x000ea80000300800 */
[----:B------:R-:W2:Y:S04]  /*6b040*/  LDL.LU R39, [R1+0x1bc] ;  /* 0x0001bc0001277983 */ /* 0x000ea80000300800 */
[----:B------:R-:W2:Y:S04]  /*6b050*/  LDL.LU.64 R40, [R1+0x130] ;  /* 0x0001300001287983 */ /* 0x000ea80000300a00 */
[----:B-----5:R0:W-:Y:S01]  /*6b060*/  @P5 STG.E.U8 desc[UR14][R70.64], R0 ;  /* 0x0000000046005986 */ /* 0x0201e2000c10110e */
[----:B-1----:R-:W-:Y:S01]  /*6b070*/  ISETP.LT.AND P5, PT, R5, UR6, !P6 ;  /* 0x0000000605007c0c */ /* 0x002fe2000f7a1270 */
[----:B------:R-:W1:Y:S02]  /*6b080*/  LDCU UR6, c[0x0][0x398] ;  /* 0x00007300ff0677ac */ /* 0x000e640008000800 */
[----:B------:R-:W5:Y:S01]  /*6b090*/  LDL.LU.64 R68, [R1+0x128] ;  /* 0x0001280001447983 */ /* 0x000f620000300a00 */
[----:B------:R-:W-:-:S03]  /*6b0a0*/  PRMT R36, R36, 0x9910, RZ ;  /* 0x0000991024247816 */ /* 0x000fc600000000ff */
[----:B0-----:R-:W2:Y:S01]  /*6b0b0*/  LDL.LU.64 R70, [R1+0x120] ;  /* 0x0001200001467983 */ /* 0x001ea20000300a00 */
[----:B------:R-:W-:-:S03]  /*6b0c0*/  PRMT R0, R48, 0x9910, RZ ;  /* 0x0000991030007816 */ /* 0x000fc600000000ff */
[----:B------:R-:W2:Y:S01]  /*6b0d0*/  LDL.LU.64 R48, [R1+0x148] ;  /* 0x0001480001307983 */ /* 0x000ea20000300a00 */
[----:B------:R-:W-:-:S05]  /*6b0e0*/  SHF.R.S32.HI R36, RZ, 0x8, R36 ;  /* 0x00000008ff247819 */ /* 0x000fca0000011424 */
[----:B----4-:R0:W-:Y:S04]  /*6b0f0*/  @P5 STG.E.U8 desc[UR14][R50.64], R36 ;  /* 0x0000002432005986 */ /* 0x0101e8000c10110e */
[----:B0-----:R-:W4:Y:S01]  /*6b100*/  LDL.LU.64 R50, [R1+0x1d30] ;  /* 0x001d300001327983 */ /* 0x001f220000300a00 */
[----:B------:R-:W-:Y:S01]  /*6b110*/  ISETP.LT.AND P6, PT, R44, UR8, !P6 ;  /* 0x000000082c007c0c */ /* 0x000fe2000f7c1270 */
[----:B------:R-:W0:Y:S01]  /*6b120*/  LDCU UR8, c[0x0][0x398] ;  /* 0x00007300ff0877ac */ /* 0x000e220008000800 */
[----:B------:R-:W-:Y:S01]  /*6b130*/  SHF.R.S32.HI R0, RZ, 0x8, R0 ;  /* 0x00000008ff007819 */ /* 0x000fe20000011400 */
[----:B------:R-:W5:Y:S01]  /*6b140*/  LDL.LU R38, [R1+0x1af8] ;  /* 0x001af80001267983 */ /* 0x000f620000300800 */
[----:B---3--:R-:W-:Y:S01]  /*6b150*/  ISETP.GE.AND P5, PT, R37, UR4, PT ;  /* 0x0000000425007c0c */ /* 0x008fe2000bfa6270 */
[----:B------:R-:W3:Y:S08]  /*6b160*/  LDCU UR4, c[0x0][0x398] ;  /* 0x00007300ff0477ac */ /* 0x000ef00008000800 */
[----:B--2---:R2:W-:Y:S01]  /*6b170*/  @P6 STG.E.U8 desc[UR14][R48.64], R0 ;  /* 0x0000000030006986 */ /* 0x0045e2000c10110e */
[----:B------:R-:W-:Y:S01]  /*6b180*/  ISETP.LT.AND P6, PT, R66, UR10, !P5 ;  /* 0x0000000a42007c0c */ /* 0x000fe2000efc1270 */
[----:B------:R-:W0:Y:S01]  /*6b190*/  LDCU UR10, c[0x0][0x398] ;  /* 0x00007300ff0a77ac */ /* 0x000e220008000800 */
[----:B--2---:R-:W-:-:S11]  /*6b1a0*/  F2FP.SATFINITE.E5M2.F32.PACK_AB_MERGE_C R0, R73, R72, RZ ;  /* 0x000000484900723e */ /* 0x004fd600048060ff */
[----:B----4-:R2:W-:Y:S04]  /*6b1b0*/  @P6 STG.E.U8 desc[UR14][R50.64], R0 ;  /* 0x0000000032006986 */ /* 0x0105e8000c10110e */
[----:B--2---:R-:W2:Y:S04]  /*6b1c0*/  LDL.LU.64 R50, [R1+0x1d28] ;  /* 0x001d280001327983 */ /* 0x004ea80000300a00 */
[----:B------:R-:W4:Y:S01]  /*6b1d0*/  LDL.LU.64 R72, [R1+0x118] ;  /* 0x0001180001487983 */ /* 0x000f220000300a00 */
[----:B---3--:R-:W-:Y:S01]  /*6b1e0*/  ISETP.LT.AND P6, PT, R67, UR4, !P5 ;  /* 0x0000000443007c0c */ /* 0x008fe2000efc1270 */
[----:B------:R-:W5:Y:S01]  /*6b1f0*/  LDCU UR4, c[0x0][0x39c] ;  /* 0x00007380ff0477ac */ /* 0x000f620008000800 */
[----:B------:R-:W-:Y:S01]  /*6b200*/  F2FP.SATFINITE.E5M2.F32.PACK_AB_MERGE_C R37, R42, R45, RZ ;  /* 0x0000002d2a25723e */ /* 0x000fe200048060ff */
[----:B------:R-:W3:Y:S01]  /*6b210*/  LDL.LU.64 R48, [R1+0x108] ;  /* 0x0001080001307983 */ /* 0x000ee20000300a00 */
[----:B------:R-:W-:-:S02]  /*6b220*/  F2FP.SATFINITE.E5M2.F32.PACK_AB_MERGE_C R36, R39, R43, RZ ;  /* 0x0000002b2724723e */ /* 0x000fc400048060ff */
[----:B------:R-:W-:Y:S01]  /*6b230*/  PRMT R0, R0, 0x9910, RZ ;  /* 0x0000991000007816 */ /* 0x000fe200000000ff */
[----:B------:R-:W3:Y:S06]  /*6b240*/  LDL.LU R45, [R1+0x5c0] ;  /* 0x0005c000012d7983 */ /* 0x000eec0000300800 */
[----:B------:R-:W-:Y:S01]  /*6b250*/  @P6 STG.E.U8 desc[UR14][R46.64], R37 ;  /* 0x000000252e006986 */ /* 0x000fe2000c10110e */
[----:B-1----:R-:W-:Y:S01]  /*6b260*/  ISETP.LT.AND P6, PT, R5, UR6, !P5 ;  /* 0x0000000605007c0c */ /* 0x002fe2000efc1270 */
[----:B------:R-:W1:Y:S01]  /*6b270*/  LDCU UR6, c[0x0][0x398] ;  /* 0x00007300ff0677ac */ /* 0x000e620008000800 */
[----:B0-----:R-:W-:Y:S01]  /*6b280*/  ISETP.LT.AND P5, PT, R44, UR8, !P5 ;  /* 0x000000082c007c0c */ /* 0x001fe2000efa1270 */
[----:B------:R-:W3:Y:S01]  /*6b290*/  LDL.LU R42, [R1+0x5c4] ;  /* 0x0005c400012a7983 */ /* 0x000ee20000300800 */
[----:B------:R-:W-:Y:S01]  /*6b2a0*/  SHF.R.S32.HI R0, RZ, 0x8, R0 ;  /* 0x00000008ff007819 */ /* 0x000fe20000011400 */
[----:B------:R-:W0:Y:S08]  /*6b2b0*/  LDCU UR8, c[0x0][0x398] ;  /* 0x00007300ff0877ac */ /* 0x000e300008000800 */
[----:B------:R-:W-:Y:S01]  /*6b2c0*/  @P6 STG.E.U8 desc[UR14][R40.64], R36 ;  /* 0x0000002428006986 */ /* 0x000fe2000c10110e */
[----:B-----5:R-:W-:Y:S01]  /*6b2d0*/  ISETP.GE.AND P6, PT, R38, UR4, PT ;  /* 0x0000000426007c0c */ /* 0x020fe2000bfc6270 */
[----:B------:R-:W5:Y:S01]  /*6b2e0*/  LDCU UR4, c[0x0][0x398] ;  /* 0x00007300ff0477ac */ /* 0x000f620008000800 */
[----:B--2---:R-:W-:-:S05]  /*6b2f0*/  F2FP.SATFINITE.E5M2.F32.PACK_AB_MERGE_C R50, R51, R50, RZ ;  /* 0x000000323332723e */ /* 0x004fca00048060ff */
[----:B------:R-:W-:Y:S01]  /*6b300*/  @P5 STG.E.U8 desc[UR14][R68.64], R50 ;  /* 0x0000003244005986 */ /* 0x000fe2000c10110e */
[----:B-1----:R-:W-:Y:S01]  /*6b310*/  ISETP.LT.AND P5, PT, R66, UR6, !P6 ;  /* 0x0000000642007c0c */ /* 0x002fe2000f7a1270 */
[----:B------:R-:W1:-:S12]  /*6b320*/  LDCU UR6, c[0x0][0x398] ;  /* 0x00007300ff0677ac */ /* 0x000e580008000800 */
[----:B------:R2:W-:Y:S01]  /*6b330*/  @P5 STG.E.U8 desc[UR14][R70.64], R0 ;  /* 0x0000000046005986 */ /* 0x0005e2000c10110e */
[----:B-----5:R-:W-:Y:S01]  /*6b340*/  ISETP.LT.AND P5, PT, R67, UR4, !P6 ;  /* 0x0000000443007c0c */ /* 0x020fe2000f7a1270 */
[----:B------:R-:W5:Y:S01]  /*6b350*/  LDCU UR4, c[0x0][0x39c] ;  /* 0x00007380ff0477ac */ /* 0x000f620008000800 */
[----:B--2---:R-:W-:Y:S01]  /*6b360*/  PRMT R0, R37, 0x9910, RZ ;  /* 0x0000991025007816 */ /* 0x004fe200000000ff */
[----:B------:R-:W2:Y:S03]  /*6b370*/  LDL.LU R70, [R1+0x3c0] ;  /* 0x0003c00001467983 */ /* 0x000ea60000300800 */
[----:B------:R-:W-:Y:S01]  /*6b380*/  SHF.R.S32.HI R0, RZ, 0x8, R0 ;  /* 0x00000008ff007819 */ /* 0x000fe20000011400 */
[----:B------:R-:W2:Y:S04]  /*6b390*/  LDL.LU R71, [R1+0x3c4] ;  /* 0x0003c40001477983 */ /* 0x000ea80000300800 */
[----:B------:R-:W2:Y:S04]  /*6b3a0*/  LDL.LU.64 R46, [R1+0xf8] ;  /* 0x0000f800012e7983 */ /* 0x000ea80000300a00 */
[----:B------:R-:W5:Y:S04]  /*6b3b0*/  LDL.LU R37, [R1+0x1c6c] ;  /* 0x001c6c0001257983 */ /* 0x000f680000300800 */
[----:B------:R-:W2:Y:S04]  /*6b3c0*/  LDL.LU R43, [R1+0x1c0] ;  /* 0x0001c000012b7983 */ /* 0x000ea80000300800 */
[----:B------:R-:W2:Y:S04]  /*6b3d0*/  LDL.LU R39, [R1+0x1c4] ;  /* 0x0001c40001277983 */ /* 0x000ea80000300800 */
[----:B------:R-:W2:Y:S04]  /*6b3e0*/  LDL.LU.64 R40, [R1+0xf0] ;  /* 0x0000f00001287983 */ /* 0x000ea80000300a00 */
[----:B----4-:R4:W-:Y:S04]  /*6b3f0*/  @P5 STG.E.U8 desc[UR14][R72.64], R0 ;  /* 0x0000000048005986 */ /* 0x0109e8000c10110e */
[----:B------:R-:W2:Y:S04]  /*6b400*/  LDL.LU.64 R68, [R1+0xe8] ;  /* 0x0000e80001447983 */ /* 0x000ea80000300a00 */
[----:B----4-:R-:W4:Y:S01]  /*6b410*/  LDL.LU.64 R72, [R1+0xe0] ;  /* 0x0000e00001487983 */ /* 0x010f220000300a00 */
[----:B------:R-:W-:-:S03]  /*6b420*/  PRMT R0, R50, 0x9910, RZ ;  /* 0x0000991032007816 */ /* 0x000fc600000000ff */
[----:B------:R-:W2:Y:S01]  /*6b430*/  LDL.LU.64 R50, [R1+0x110] ;  /* 0x0001100001327983 */ /* 0x000ea20000300a00 */
[----:B-1----:R-:W-:Y:S01]  /*6b440*/  ISETP.LT.AND P5, PT, R5, UR6, !P6 ;  /* 0x0000000605007c0c */ /* 0x002fe2000f7a1270 */
[----:B------:R-:W1:Y:S01]  /*6b450*/  LDCU UR6, c[0x0][0x398] ;  /* 0x00007300ff0677ac */ /* 0x000e620008000800 */
[----:B------:R-:W-:Y:S01]  /*6b460*/  PRMT R36, R36, 0x9910, RZ ;  /* 0x0000991024247816 */ /* 0x000fe200000000ff */
[----:B------:R-:W3:Y:S01]  /*6b470*/  LDL.LU R38, [R1+0x1c70] ;  /* 0x001c700001267983 */ /* 0x000ee20000300800 */
[----:B0-----:R-:W-:Y:S01]  /*6b480*/  ISETP.LT.AND P6, PT, R44, UR8, !P6 ;  /* 0x000000082c007c0c */ /* 0x001fe2000f7c1270 */
[----:B------:R-:W0:Y:S01]  /*6b490*/  LDCU UR8, c[0x0][0x398] ;  /* 0x00007300ff0877ac */ /* 0x000e220008000800 */
[----:B------:R-:W-:Y:S02]  /*6b4a0*/  SHF.R.S32.HI R36, RZ, 0x8, R36 ;  /* 0x00000008ff247819 */ /* 0x000fe40000011424 */
[----:B------:R-:W-:-:S05]  /*6b4b0*/  SHF.R.S32.HI R0, RZ, 0x8, R0 ;  /* 0x00000008ff007819 */ /* 0x000fca0000011400 */
[----:B--2---:R-:W-:Y:S01]  /*6b4c0*/  @P5 STG.E.U8 desc[UR14][R50.64], R36 ;  /* 0x0000002432005986 */ /* 0x004fe2000c10110e */
[----:B-----5:R-:W-:Y:S01]  /*6b4d0*/  ISETP.GE.AND P5, PT, R37, UR4, PT ;  /* 0x0000000425007c0c */ /* 0x020fe2000bfa6270 */
[----:B------:R-:W2:Y:S02]  /*6b4e0*/  LDCU UR4, c[0x0][0x398] ;  /* 0x00007300ff0477ac */ /* 0x000ea40008000800 */
[----:B---3--:R3:W-:Y:S01]  /*6b4f0*/  @P6 STG.E.U8 desc[UR14][R48.64], R0 ;  /* 0x0000000030006986 */ /* 0x0087e2000c10110e */
[----:B------:R-:W-:Y:S01]  /*6b500*/  ISETP.LT.AND P6, PT, R66, UR10, !P5 ;  /* 0x0000000a42007c0c */ /* 0x000fe2000efc1270 */
[----:B------:R-:W5:Y:S01]  /*6b510*/  LDCU UR10, c[0x0][0x398] ;  /* 0x00007300ff0a77ac */ /* 0x000f620008000800 */
[----:B---3--:R-:W-:-:S11]  /*6b520*/  F2FP.SATFINITE.E5M2.F32.PACK_AB_MERGE_C R0, R42, R45, RZ ;  /* 0x0000002d2a00723e */ /* 0x008fd600048060ff */
[----:B------:R3:W-:Y:S04]  /*6b530*/  @P6 STG.E.U8 desc[UR14][R52.64], R0 ;  /* 0x0000000034006986 */ /* 0x0007e8000c10110e */
[----:B---3--:R-:W3:Y:S01]  /*6b540*/  LDL.LU.64 R52, [R1+0x1d20] ;  /* 0x001d200001347983 */ /* 0x008ee20000300a00 */
[----:B--2---:R-:W-:Y:S01]  /*6b550*/  ISETP.LT.AND P6, PT, R67, UR4, !P5 ;  /* 0x0000000443007c0c */ /* 0x004fe2000efc1270 */
[----:B------:R-:W2:Y:S01]  /*6b560*/  LDCU UR4, c[0x0][0x39c] ;  /* 0x00007380ff0477ac */ /* 0x000ea20008000800 */
[----:B------:R-:W-:Y:S02]  /*6b570*/  F2FP.SATFINITE.E5M2.F32.PACK_AB_MERGE_C R37, R71, R70, RZ ;  /* 0x000000464725723e */ /* 0x000fe400048060ff */
[----:B------:R-:W-:Y:S01]  /*6b580*/  F2FP.SATFINITE.E5M2.F32.PACK_AB_MERGE_C R36, R39, R43, RZ ;  /* 0x0000002b2724723e */ /* 0x000fe200048060ff */
[----:B------:R-:W4:Y:S01]  /*6b590*/  LDL.LU.64 R70, [R1+0xd8] ;  /* 0x0000d80001467983 */ /* 0x000f220000300a00 */
[----:B------:R-:W-:-:S03]  /*6b5a0*/  PRMT R0, R0, 0x9910, RZ ;  /* 0x0000991000007816 */ /* 0x000fc600000000ff */
[----:B------:R-:W4:Y:S04]  /*6b5b0*/  LDL.LU.64 R50, [R1+0xd0] ;  /* 0x0000d00001327983 */ /* 0x000f280000300a00 */
[----:B------:R2:W-:Y:S01]  /*6b5c0*/  @P6 STG.E.U8 desc[UR14][R46.64], R37 ;  /* 0x000000252e006986 */ /* 0x0005e2000c10110e */
[----:B-1----:R-:W-:Y:S01]  /*6b5d0*/  ISETP.LT.AND P6, PT, R5, UR6, !P5 ;  /* 0x0000000605007c0c */ /* 0x002fe2000efc1270 */
[----:B------:R-:W1:Y:S01]  /*6b5e0*/  LDCU UR6, c[0x0][0x398] ;  /* 0x00007300ff0677ac */ /* 0x000e620008000800 */
[----:B0-----:R-:W-:Y:S01]  /*6b5f0*/  ISETP.LT.AND P5, PT, R44, UR8, !P5 ;  /* 0x000000082c007c0c */ /* 0x001fe2000efa1270 */
[----:B------:R-:W4:Y:S01]  /*6b600*/  LDL.LU.64 R48, [R1+0xc8] ;  /* 0x0000c80001307983 */ /* 0x000f220000300a00 */
[----:B------:R-:W-:Y:S01]  /*6b610*/  SHF.R.S32.HI R0, RZ, 0x8, R0 ;  /* 0x00000008ff007819 */ /* 0x000fe20000011400 */
[----:B------:R-:W0:Y:S02]  /*6b620*/  LDCU UR8, c[0x0][0x398] ;  /* 0x00007300ff0877ac */ /* 0x000e240008000800 */
[----:B--2---:R-:W2:Y:S06]  /*6b630*/  LDL.LU R46, [R1+0x5c8] ;  /* 0x0005c800012e7983 */ /* 0x004eac0000300800 */
[----:B------:R-:W-:Y:S01]  /*6b640*/  @P6 STG.E.U8 desc[UR14][R40.64], R36 ;  /* 0x0000002428006986 */ /* 0x000fe2000c10110e */
[----:B------:R-:W-:Y:S01]  /*6b650*/  ISETP.GE.AND P6, PT, R38, UR4, PT ;  /* 0x0000000426007c0c */ /* 0x000fe2000bfc6270 */
[----:B------:R-:W0:Y:S02]  /*6b660*/  LDCU UR4, c[0x0][0x398] ;  /* 0x00007300ff0477ac */ /* 0x000e240008000800 */
[----:B------:R-:W2:Y:S04]  /*6b670*/  LDL.LU R47, [R1+0x5cc] ;  /* 0x0005cc00012f7983 */ /* 0x000ea80000300800 */
[----:B------:R-:W2:Y:S04]  /*6b680*/  LDL.LU R45, [R1+0x3c8] ;  /* 0x0003c800012d7983 */ /* 0x000ea80000300800 */
[----:B------:R-:W2:Y:S04]  /*6b690*/  LDL.LU R42, [R1+0x3cc] ;  /* 0x0003cc00012a7983 */ /* 0x000ea80000300800 */
[----:B------:R-:W2:Y:S01]  /*6b6a0*/  LDL.LU.64 R38, [R1+0xb8] ;  /* 0x0000b80001267983 */ /* 0x000ea20000300a00 */
[----:B---3--:R-:W-:-:S05]  /*6b6b0*/  F2FP.SATFINITE.E5M2.F32.PACK_AB_MERGE_C R52, R53, R52, RZ ;  /* 0x000000343534723e */ /* 0x008fca00048060ff */
[----:B------:R-:W-:Y:S01]  /*6b6c0*/  @P5 STG.E.U8 desc[UR14][R68.64], R52 ;  /* 0x0000003444005986 */ /* 0x000fe2000c10110e */
[----:B-1----:R-:W-:Y:S01]  /*6b6d0*/  ISETP.LT.AND P5, PT, R66, UR6, !P6 ;  /* 0x0000000642007c0c */ /* 0x002fe2000f7a1270 */
[----:B------:R-:W1:-:S12]  /*6b6e0*/  LDCU UR6, c[0x0][0x398] ;  /* 0x00007300ff0677ac */ /* 0x000e580008000800 */
[----:B----4-:R3:W-:Y:S02]  /*6b6f0*/  @P5 STG.E.U8 desc[UR14][R72.64], R0 ;  /* 0x0000000048005986 */ /* 0x0107e4000c10110e */
[----:B---3--:R-:W-:Y:S02]  /*6b700*/  PRMT R0, R37, 0x9910, RZ ;  /* 0x0000991025007816 */ /* 0x008fe400000000ff */
[----:B------:R-:W3:Y:S01]  /*6b710*/  LDL.LU R37, [R1+0x1c80] ;  /* 0x001c800001257983 */ /* 0x000ee20000300800 */
[----:B0-----:R-:W-:Y:S01]  /*6b720*/  ISETP.LT.AND P5, PT, R67, UR4, !P6 ;  /* 0x0000000443007c0c */ /* 0x001fe2000f7a1270 */
[----:B------:R-:W3:Y:S01]  /*6b730*/  LDCU UR4, c[0x0][0x39c] ;  /* 0x00007380ff0477ac */ /* 0x000ee20008000800 */
[----:B------:R-:W-:Y:S01]  /*6b740*/  SHF.R.S32.HI R0, RZ, 0x8, R0 ;  /* 0x00000008ff007819 */ /* 0x000fe20000011400 */
[----:B------:R-:W4:Y:S01]  /*6b750*/  LDL.LU R43, [R1+0x1c8] ;  /* 0x0001c800012b7983 */ /* 0x000f220000300800 */
[----:B------:R-:W-:-:S03]  /*6b760*/  PRMT R36, R36, 0x9910, RZ ;  /* 0x0000991024247816 */ /* 0x000fc600000000ff */
[----:B------:R-:W4:Y:S06]  /*6b770*/  LDL.LU R41, [R1+0x1cc] ;  /* 0x0001cc0001297983 */ /* 0x000f2c0000300800 */
[----:B------:R0:W-:Y:S01]  /*6b780*/  @P5 STG.E.U8 desc[UR14][R70.64], R0 ;  /* 0x0000000046005986 */ /* 0x0001e2000c10110e */
[----:B-1----:R-:W-:Y:S01]  /*6b790*/  ISETP.LT.AND P5, PT, R5, UR6, !P6 ;  /* 0x0000000605007c0c */ /* 0x002fe2000f7a1270 */
[----:B------:R-:W1:Y:S01]  /*6b7a0*/  LDCU UR6, c[0x0][0x398] ;  /* 0x00007300ff0677ac */ /* 0x000e620008000800 */
[----:B------:R-:W-:Y:S01]  /*6b7b0*/  ISETP.LT.AND P6, PT, R44, UR8, !P6 ;  /* 0x000000082c007c0c */ /* 0x000fe2000f7c1270 */
[----:B------:R-:W4:Y:S01]  /*6b7c0*/  LDL.LU.64 R68, [R1+0xb0] ;  /* 0x0000b00001447983 */ /* 0x000f220000300a00 */
[----:B------:R-:W-:Y:S01]  /*6b7d0*/  SHF.R.S32.HI R36, RZ, 0x8, R36 ;  /* 0x00000008ff247819 */ /* 0x000fe20000011424 */
[----:B------:R-:W1:Y:S02]  /*6b7e0*/  LDCU UR8, c[0x0][0x398] ;  /* 0x00007300ff0877ac */ /* 0x000e640008000800 */
[----:B------:R-:W4:Y:S01]  /*6b7f0*/  LDL.LU R40, [R1+0x1c84] ;  /* 0x001c840001287983 */ /* 0x000f220000300800 */
[----:B0-----:R-:W-:-:S03]  /*6b800*/  PRMT R0, R52, 0x9910, RZ ;  /* 0x0000991034007816 */ /* 0x001fc600000000ff */
[----:B------:R-:W4:Y:S01]  /*6b810*/  LDL.LU.64 R72, [R1+0xa8] ;  /* 0x0000a80001487983 */ /* 0x000f220000300a00 */
[----:B------:R-:W-:-:S03]  /*6b820*/  SHF.R.S32.HI R0, RZ, 0x8, R0 ;  /* 0x00000008ff007819 */ /* 0x000fc60000011400 */
[----:B------:R-:W-:Y:S04]  /*6b830*/  @P5 STG.E.U8 desc[UR14][R50.64], R36 ;  /* 0x0000002432005986 */ /* 0x000fe8000c10110e */
[----:B------:R2:W-:Y:S04]  /*6b840*/  @P6 STG.E.U8 desc[UR14][R48.64], R0 ;  /* 0x0000000030006986 */ /* 0x0005e8000c10110e */
[----:B------:R-:W4:Y:S01]  /*6b850*/  LDL.LU.64 R70, [R1+0xa0] ;  /* 0x0000a00001467983 */ /* 0x000f220000300a00 */
[----:B--2---:R-:W-:Y:S02]  /*6b860*/  F2FP.SATFINITE.E5M2.F32.PACK_AB_MERGE_C R0, R47, R46, RZ ;  /* 0x0000002e2f00723e */ /* 0x004fe400048060ff */
[----:B---3--:R-:W-:Y:S01]  /*6b870*/  ISETP.GE.AND P5, PT, R37, UR4, PT ;  /* 0x0000000425007c0c */ /* 0x008fe2000bfa6270 */
[----:B------:R-:W0:Y:S03]  /*6b880*/  LDCU UR4, c[0x0][0x398] ;  /* 0x00007300ff0477ac */ /* 0x000e260008000800 */
[----:B-----5:R-:W-:Y:S01]  /*6b890*/  ISETP.LT.AND P6, PT, R66, UR10, !P5 ;  /* 0x0000000a42007c0c */ /* 0x020fe2000efc1270 */
[----:B------:R-:W2:-:S12]  /*6b8a0*/  LDCU UR10, c[0x0][0x398] ;  /* 0x00007300ff0a77ac */ /* 0x000e980008000800 */
[----:B------:R3:W-:Y:S04]  /*6b8b0*/  @P6 STG.E.U8 desc[UR14][R54.64], R0 ;  /* 0x0000000036006986 */ /* 0x0007e8000c10110e */
[----:B---3--:R-:W3:Y:S01]  /*6b8c0*/  LDL.LU.64 R54, [R1+0x1d18] ;  /* 0x001d180001367983 */ /* 0x008ee20000300a00 */
[----:B0-----:R-:W-:Y:S01]  /*6b8d0*/  ISETP.LT.AND P6, PT, R67, UR4, !P5 ;  /* 0x0000000443007c0c */ /* 0x001fe2000efc1270 */
[----:B------:R-:W0:Y:S01]  /*6b8e0*/  LDCU UR4, c[0x0][0x39c] ;  /* 0x00007380ff0477ac */ /* 0x000e220008000800 */
[----:B------:R-:W-:Y:S02]  /*6b8f0*/  F2FP.SATFINITE.E5M2.F32.PACK_AB_MERGE_C R37, R42, R45, RZ ;  /* 0x0000002d2a25723e */ /* 0x000fe400048060ff */
[----:B----4-:R-:W-:-:S09]  /*6b900*/  F2FP.SATFINITE.E5M2.F32.PACK_AB_MERGE_C R36, R41, R43, RZ ;  /* 0x0000002b2924723e */ /* 0x010fd200048060ff */
[----:B------:R4:W-:Y:S01]  /*6b910*/  @P6 STG.E.U8 desc[UR14][R38.64], R37 ;  /* 0x0000002526006986 */ /* 0x0009e2000c10110e */
[----:B-1----:R-:W-:Y:S01]  /*6b920*/  ISETP.LT.AND P6, PT, R5, UR6, !P5 ;  /* 0x0000000605007c0c */ /* 0x002fe2000efc1270 */
[----:B------:R-:W1:Y:S02]  /*6b930*/  LDCU UR6, c[0x0][0x398] ;  /* 0x00007300ff0677ac */ /* 0x000e640008000800 */
[----:B----4-:R-:W4:Y:S01]  /*6b940*/  LDL.LU.64 R38, [R1+0x98] ;  /* 0x0000980001267983 */ /* 0x010f220000300a00 */
[----:B------:R-:W-:Y:S01]  /*6b950*/  ISETP.LT.AND P5, PT, R44, UR8, !P5 ;  /* 0x000000082c007c0c */ /* 0x000fe2000efa1270 */
[----:B------:R-:W5:Y:S08]  /*6b960*/  LDCU UR8, c[0x0][0x398] ;  /* 0x00007300ff0877ac */ /* 0x000f700008000800 */
[----:B------:R0:W-:Y:S04]  /*6b970*/  @P6 STG.E.U8 desc[UR14][R68.64], R36 ;  /* 0x0000002444006986 */ /* 0x0001e8000c10110e */
[----:B0-----:R-:W2:Y:S04]  /*6b980*/  LDL.LU.64 R68, [R1+0x90] ;  /* 0x0000900001447983 */ /* 0x001ea80000300a00 */
[----:B------:R-:W2:Y:S04]  /*6b990*/  LDL.LU R50, [R1+0x1c90] ;  /* 0x001c900001327983 */ /* 0x000ea80000300800 */
[----:B------:R-:W2:Y:S01]  /*6b9a0*/  LDL.LU.64 R48, [R1+0x88] ;  /* 0x0000880001307983 */ /* 0x000ea20000300a00 */
[----:B------:R-:W-:Y:S01]  /*6b9b0*/  ISETP.GE.AND P6, PT, R40, UR4, PT ;  /* 0x0000000428007c0c */ /* 0x000fe2000bfc6270 */
[----:B------:R-:W0:Y:S01]  /*6b9c0*/  LDCU UR4, c[0x0][0x398] ;  /* 0x00007300ff0477ac */ /* 0x000e220008000800 */
[----:B------:R-:W-:-:S04]  /*6b9d0*/  PRMT R0, R0, 0x9910, RZ ;  /* 0x0000991000007816 */ /* 0x000fc800000000ff */
[----:B------:R-:W-:Y:S02]  /*6b9e0*/  SHF.R.S32.HI R0, RZ, 0x8, R0 ;  /* 0x00000008ff007819 */ /* 0x000fe40000011400 */
[----:B---3--:R-:W-:-:S05]  /*6b9f0*/  F2FP.SATFINITE.E5M2.F32.PACK_AB_MERGE_C R54, R55, R54, RZ ;  /* 0x000000363736723e */ /* 0x008fca00048060ff */
[----:B------:R3:W-:Y:S04]  /*6ba00*/  @P5 STG.E.U8 desc[UR14][R72.64], R54 ;  /* 0x0000003648005986 */ /* 0x0007e8000c10110e */
[----:B---3--:R-:W3:Y:S04]  /*6ba10*/  LDL.LU R72, [R1+0x5d0] ;  /* 0x0005d00001487983 */ /* 0x008ee80000300800 */
[----:B------:R-:W3:Y:S04]  /*6ba20*/  LDL.LU R73, [R1+0x5d4] ;  /* 0x0005d40001497983 */ /* 0x000ee80000300800 */
[----:B------:R-:W3:Y:S04]  /*6ba30*/  LDL.LU R45, [R1+0x3d0] ;  /* 0x0003d000012d7983 */ /* 0x000ee80000300800 */
[----:B------:R-:W3:Y:S01]  /*6ba40*/  LDL.LU R42, [R1+0x3d4] ;  /* 0x0003d400012a7983 */ /* 0x000ee20000300800 */
[----:B-1----:R-:W-:Y:S01]  /*6ba50*/  ISETP.LT.AND P5, PT, R66, UR6, !P6 ;  /* 0x0000000642007c0c */ /* 0x002fe2000f7a1270 */
[----:B------:R-:W1:Y:S02]  /*6ba60*/  LDCU UR6, c[0x0][0x398] ;  /* 0x00007300ff0677ac */ /* 0x000e640008000800 */
[----:B------:R-:W3:Y:S04]  /*6ba70*/  LDL.LU.64 R46, [R1+0x78] ;  /* 0x00007800012e7983 */ /* 0x000ee80000300a00 */
[----:B------:R-:W3:Y:S04]  /*6ba80*/  LDL.LU R43, [R1+0x1d0] ;  /* 0x0001d000012b7983 */ /* 0x000ee80000300800 */
[----:B------:R-:W3:Y:S04]  /*6ba90*/  LDL.LU R41, [R1+0x1d4] ;  /* 0x0001d40001297983 */ /* 0x000ee80000300800 */
[----:B------:R0:W-:Y:S04]  /*6baa0*/  @P5 STG.E.U8 desc[UR14][R70.64], R0 ;  /* 0x0000000046005986 */ /* 0x0001e8000c10110e */
[----:B0-----:R-:W3:Y:S01]  /*6bab0*/  LDL.LU.64 R70, [R1+0x70] ;  /* 0x0000700001467983 */ /* 0x001ee20000300a00 */
[----:B------:R-:W-:Y:S01]  /*6bac0*/  ISETP.LT.AND P5, PT, R67, UR4, !P6 ;  /* 0x0000000443007c0c */ /* 0x000fe2000f7a1270 */
[----:B------:R-:W0:Y:S01]  /*6bad0*/  LDCU UR4, c[0x0][0x39c] ;  /* 0x00007380ff0477ac */ /* 0x000e220008000800 */
[----:B------:R-:W-:Y:S01]  /*6bae0*/  PRMT R0, R37, 0x9910, RZ ;  /* 0x0000991025007816 */ /* 0x000fe200000000ff */
[----:B------:R-:W3:Y:S03]  /*6baf0*/  LDL.LU R40, [R1+0x1c7c] ;  /* 0x001c7c0001287983 */ /* 0x000ee60000300800 */
[----:B------:R-:W-:-:S02]  /*6bb00*/  SHF.R.S32.HI R0, RZ, 0x8, R0 ;  /* 0x00000008ff007819 */ /* 0x000fc40000011400 */
[----:B------:R-:W-:-:S05]  /*6bb10*/  PRMT R36, R36, 0x9910, RZ ;  /* 0x0000991024247816 */ /* 0x000fca00000000ff */
[----:B----4-:R4:W-:Y:S01]  /*6bb20*/  @P5 STG.E.U8 desc[UR14][R38.64], R0 ;  /* 0x0000000026005986 */ /* 0x0109e2000c10110e */
[----:B-1----:R-:W-:Y:S01]  /*6bb30*/  ISETP.LT.AND P5, PT, R5, UR6, !P6 ;  /* 0x0000000605007c0c */ /* 0x002fe2000f7a1270 */
[----:B------:R-:W1:Y:S01]  /*6bb40*/  LDCU UR6, c[0x0][0x398] ;  /* 0x00007300ff0677ac */ /* 0x000e620008000800 */
[----:B-----5:R-:W-:Y:S02]  /*6bb50*/  ISETP.LT.AND P6, PT, R44, UR8, !P6 ;  /* 0x000000082c007c0c */ /* 0x020fe4000f7c1270 */
[----:B------:R-:W-:Y:S01]  /*6bb60*/  SHF.R.S32.HI R36, RZ, 0x8, R36 ;  /* 0x00000008ff247819 */ /* 0x000fe20000011424 */
[----:B------:R-:W5:Y:S01]  /*6bb70*/  LDCU UR8, c[0x0][0x398] ;  /* 0x00007300ff0877ac */ /* 0x000f620008000800 */
[----:B----4-:R-:W-:Y:S01]  /*6bb80*/  PRMT R0, R54, 0x9910, RZ ;  /* 0x0000991036007816 */ /* 0x010fe200000000ff */
[----:B------:R-:W4:Y:S03]  /*6bb90*/  LDL.LU.64 R38, [R1+0x68] ;  /* 0x0000680001267983 */ /* 0x000f260000300a00 */
[----:B------:R-:W-:-:S03]  /*6bba0*/  SHF.R.S32.HI R0, RZ, 0x8, R0 ;  /* 0x00000008ff007819 */ /* 0x000fc60000011400 */
[----:B--2---:R2:W-:Y:S01]  /*6bbb0*/  @P5 STG.E.U8 desc[UR14][R68.64], R36 ;  /* 0x0000002444005986 */ /* 0x0045e2000c10110e */
[----:B0-----:R-:W-:Y:S01]  /*6bbc0*/  ISETP.GE.AND P5, PT, R50, UR4, PT ;  /* 0x0000000432007c0c */ /* 0x001fe2000bfa6270 */
[----:B------:R-:W0:Y:S02]  /*6bbd0*/  LDCU UR4, c[0x0][0x398] ;  /* 0x00007300ff0477ac */ /* 0x000e240008000800 */
[----:B------:R3:W-:Y:S01]  /*6bbe0*/  @P6 STG.E.U8 desc[UR14][R48.64], R0 ;  /* 0x0000000030006986 */ /* 0x0007e2000c10110e */
[----:B------:R-:W-:Y:S01]  /*6bbf0*/  ISETP.LT.AND P6, PT, R66, UR10, !P5 ;  /* 0x0000000a42007c0c */ /* 0x000fe2000efc1270 */
[----:B------:R-:W0:Y:S02]  /*6bc00*/  LDCU UR10, c[0x0][0x398] ;  /* 0x00007300ff0a77ac */ /* 0x000e240008000800 */
[----:B--2---:R-:W2:Y:S01]  /*6bc10*/  LDL.LU.64 R68, [R1+0x60] ;  /* 0x0000600001447983 */ /* 0x004ea20000300a00 */
[----:B---3--:R-:W-:-:S09]  /*6bc20*/  F2FP.SATFINITE.E5M2.F32.PACK_AB_MERGE_C R0, R73, R72, RZ ;  /* 0x000000484900723e */ /* 0x008fd200048060ff */
[----:B------:R3:W-:Y:S04]  /*6bc30*/  @P6 STG.E.U8 desc[UR14][R56.64], R0 ;  /* 0x0000000038006986 */ /* 0x0007e8000c10110e */
[----:B---3--:R-:W3:Y:S01]  /*6bc40*/  LDL.LU.64 R56, [R1+0x1d10] ;  /* 0x001d100001387983 */ /* 0x008ee20000300a00 */
[----:B0-----:R-:W-:Y:S01]  /*6bc50*/  ISETP.LT.AND P6, PT, R67, UR4, !P5 ;  /* 0x0000000443007c0c */ /* 0x001fe2000efc1270 */
[----:B------:R-:W0:Y:S01]  /*6bc60*/  LDCU UR4, c[0x0][0x398] ;  /* 0x00007300ff0477ac */ /* 0x000e220008000800 */
[----:B------:R-:W-:Y:S01]  /*6bc70*/  F2FP.SATFINITE.E5M2.F32.PACK_AB_MERGE_C R37, R42, R45, RZ ;  /* 0x0000002d2a25723e */ /* 0x000fe200048060ff */
[----:B------:R-:W2:Y:S01]  /*6bc80*/  LDL.LU.64 R72, [R1+0x58] ;  /* 0x0000580001487983 */ /* 0x000ea20000300a00 */
[----:B------:R-:W-:-:S09]  /*6bc90*/  F2FP.SATFINITE.E5M2.F32.PACK_AB_MERGE_C R36, R41, R43, RZ ;  /* 0x0000002b2924723e */ /* 0x000fd200048060ff */
[----:B------:R-:W-:Y:S01]  /*6bca0*/  @P6 STG.E.U8 desc[UR14][R46.64], R37 ;  /* 0x000000252e006986 */ /* 0x000fe2000c10110e */
[----:B-1----:R-:W-:Y:S01]  /*6bcb0*/  ISETP.LT.AND P6, PT, R5, UR6, !P5 ;  /* 0x0000000605007c0c */ /* 0x002fe2000efc1270 */
[----:B------:R-:W1:-:S12]  /*6bcc0*/  LDCU UR6, c[0x0][0x398] ;  /* 0x00007300ff0677ac */ /* 0x000e580008000800 */
[----:B------:R0:W-:Y:S04]  /*6bcd0*/  @P6 STG.E.U8 desc[UR14][R70.64], R36 ;  /* 0x0000002446006986 */ /* 0x0001e8000c10110e */
[----:B0-----:R-:W5:Y:S04]  /*6bce0*/  LDL.LU.64 R70, [R1+0x50] ;  /* 0x0000500001467983 */ /* 0x001f680000300a00 */
[----:B------:R-:W5:Y:S04]  /*6bcf0*/  LDL.LU R45, [R1+0x1c88] ;  /* 0x001c8800012d7983 */ /* 0x000f680000300800 */
[----:B------:R-:W5:Y:S04]  /*6bd00*/  LDL.LU.64 R46, [R1+0x48] ;  /* 0x00004800012e7983 */ /* 0x000f680000300a00 */
[----:B------:R-:W5:Y:S04]  /*6bd10*/  LDL.LU R42, [R1+0x5d8] ;  /* 0x0005d800012a7983 */ /* 0x000f680000300800 */
[----:B------:R-:W5:Y:S01]  /*6bd20*/  LDL.LU R43, [R1+0x5dc] ;  /* 0x0005dc00012b7983 */ /* 0x000f620000300800 */
[----:B------:R-:W-:Y:S01]  /*6bd30*/  ISETP.LT.AND P5, PT, R44, UR4, !P5 ;  /* 0x000000042c007c0c */ /* 0x000fe2000efa1270 */
[----:B------:R-:W0:Y:S01]  /*6bd40*/  LDCU UR4, c[0x0][0x398] ;  /* 0x00007300ff0477ac */ /* 0x000e220008000800 */
[----:B------:R-:W-:-:S04]  /*6bd50*/  PRMT R0, R0, 0x9910, RZ ;  /* 0x0000991000007816 */ /* 0x000fc800000000ff */
[----:B------:R-:W-:Y:S02]  /*6bd60*/  SHF.R.S32.HI R0, RZ, 0x8, R0 ;  /* 0x00000008ff007819 */ /* 0x000fe40000011400 */
[----:B------:R-:W-:Y:S01]  /*6bd70*/  ISETP.GE.AND P6, PT, R40, UR9, PT ;  /* 0x0000000928007c0c */ /* 0x000fe2000bfc6270 */
[----:B------:R-:W0:Y:S01]  /*6bd80*/  LDCU UR9, c[0x0][0x398] ;  /* 0x00007300ff0977ac */ /* 0x000e220008000800 */
[----:B------:R-:W5:Y:S04]  /*6bd90*/  LDL.LU R40, [R1+0x3d8] ;  /* 0x0003d80001287983 */ /* 0x000f680000300800 */
[----:B------:R-:W5:Y:S01]  /*6bda0*/  LDL.LU R41, [R1+0x3dc] ;  /* 0x0003dc0001297983 */ /* 0x000f620000300800 */
[----:B---3--:R-:W-:-:S05]  /*6bdb0*/  F2FP.SATFINITE.E5M2.F32.PACK_AB_MERGE_C R56, R57, R56, RZ ;  /* 0x000000383938723e */ /* 0x008fca00048060ff */
[----:B----4-:R3:W-:Y:S01]  /*6bdc0*/  @P5 STG.E.U8 desc[UR14][R38.64], R56 ;  /* 0x0000003826005986 */ /* 0x0107e2000c10110e */
[----:B-1----:R-:W-:Y:S01]  /*6bdd0*/  ISETP.LT.AND P5, PT, R66, UR6, !P1 ;  /* 0x0000000642007c0c */ /* 0x002fe2000cfa1270 */
[----:B------:R-:W1:Y:S02]  /*6bde0*/  LDCU UR6, c[0x0][0x398] ;  /* 0x00007300ff0677ac */ /* 0x000e640008000800 */
[----:B---3--:R-:W3:Y:S10]  /*6bdf0*/  LDL.LU.64 R38, [R1+0x38] ;  /* 0x0000380001267983 */ /* 0x008ef40000300a00 */
[----:B--2---:R2:W-:Y:S01]  /*6be00*/  @P5 STG.E.U8 desc[UR14][R68.64], R0 ;  /* 0x0000000044005986 */ /* 0x0045e2000c10110e */
[----:B0-----:R-:W-:Y:S01]  /*6be10*/  ISETP.LT.AND P5, PT, R67, UR4, !P1 ;  /* 0x0000000443007c0c */ /* 0x001fe2000cfa1270 */
[----:B------:R-:W0:Y:S01]  /*6be20*/  LDCU UR4, c[0x0][0x398] ;  /* 0x00007300ff0477ac */ /* 0x000e220008000800 */
[----:B--2---:R-:W-:Y:S01]  /*6be30*/  PRMT R0, R37, 0x9910, RZ ;  /* 0x0000991025007816 */ /* 0x004fe200000000ff */
[----:B------:R-:W2:Y:S03]  /*6be40*/  LDL.LU R68, [R1+0x1d8] ;  /* 0x0001d80001447983 */ /* 0x000ea60000300800 */
[----:B------:R-:W-:Y:S01]  /*6be50*/  SHF.R.S32.HI R0, RZ, 0x8, R0 ;  /* 0x00000008ff007819 */ /* 0x000fe20000011400 */
[----:B------:R-:W2:Y:S06]  /*6be60*/  LDL.LU R69, [R1+0x1dc] ;  /* 0x0001dc0001457983 */ /* 0x000eac0000300800 */
[----:B------:R4:W-:Y:S01]  /*6be70*/  @P5 STG.E.U8 desc[UR14][R72.64], R0 ;  /* 0x0000000048005986 */ /* 0x0009e2000c10110e */
[----:B-1----:R-:W-:Y:S01]  /*6be80*/  ISETP.LT.AND P5, PT, R5, UR6, !P1 ;  /* 0x0000000605007c0c */ /* 0x002fe2000cfa1270 */
[----:B------:R-:W1:Y:S01]  /*6be90*/  LDCU UR6, c[0x0][0x398] ;  /* 0x00007300ff0677ac */ /* 0x000e620008000800 */
[----:B0-----:R-:W-:Y:S01]  /*6bea0*/  ISETP.LT.AND P1, PT, R44, UR4, !P1 ;  /* 0x000000042c007c0c */ /* 0x001fe2000cf21270 */
[----:B------:R-:W0:Y:S01]  /*6beb0*/  LDCU UR4, c[0x0][0x398] ;  /* 0x00007300ff0477ac */ /* 0x000e220008000800 */
[----:B----4-:R-:W-:Y:S01]  /*6bec0*/  PRMT R0, R36, 0x9910, RZ ;  /* 0x0000991024007816 */ /* 0x010fe200000000ff */
[----:B------:R-:W4:Y:S03]  /*6bed0*/  LDL.LU.64 R72, [R1+0x30] ;  /* 0x0000300001487983 */ /* 0x000f260000300a00 */
[----:B------:R-:W-:-:S05]  /*6bee0*/  SHF.R.S32.HI R0, RZ, 0x8, R0 ;  /* 0x00000008ff007819 */ /* 0x000fca0000011400 */
[----:B-----5:R5:W-:Y:S02]  /*6bef0*/  @P5 STG.E.U8 desc[UR14][R70.64], R0 ;  /* 0x0000000046005986 */ /* 0x020be4000c10110e */
[----:B-----5:R-:W-:Y:S02]  /*6bf00*/  PRMT R0, R56, 0x9910, RZ ;  /* 0x0000991038007816 */ /* 0x020fe400000000ff */
[----:B------:R-:W5:Y:S02]  /*6bf10*/  LDL.LU.64 R70, [R1+0x28] ;  /* 0x0000280001467983 */ /* 0x000f640000300a00 */
[----:B------:R-:W-:-:S05]  /*6bf20*/  SHF.R.S32.HI R0, RZ, 0x8, R0 ;  /* 0x00000008ff007819 */ /* 0x000fca0000011400 */
[----:B------:R0:W-:Y:S01]  /*6bf30*/  @P1 STG.E.U8 desc[UR14][R46.64], R0 ;  /* 0x000000002e001986 */ /* 0x0001e2000c10110e */
[----:B-1----:R-:W-:Y:S01]  /*6bf40*/  ISETP.LT.AND P1, PT, R66, UR6, !P2 ;  /* 0x0000000642007c0c */ /* 0x002fe2000d721270 */
[----:B------:R-:W1:Y:S01]  /*6bf50*/  LDCU UR6, c[0x0][0x398] ;  /* 0x00007300ff0677ac */ /* 0x000e620008000800 */
[----:B0-----:R-:W-:-:S11]  /*6bf60*/  F2FP.SATFINITE.E5M2.F32.PACK_AB_MERGE_C R0, R43, R42, RZ ;  /* 0x0000002a2b00723e */ /* 0x001fd600048060ff */
[----:B------:R0:W-:Y:S04]  /*6bf70*/  @P1 STG.E.U8 desc[UR14][R58.64], R0 ;  /* 0x000000003a001986 */ /* 0x0001e8000c10110e */
[----:B0-----:R-:W5:Y:S01]  /*6bf80*/  LDL.LU.64 R58, [R1+0x1d08] ;  /* 0x001d0800013a7983 */ /* 0x001f620000300a00 */
[----:B------:R-:W-:Y:S01]  /*6bf90*/  ISETP.LT.AND P1, PT, R67, UR4, !P2 ;  /* 0x0000000443007c0c */ /* 0x000fe2000d721270 */
[----:B------:R-:W0:Y:S02]  /*6bfa0*/  LDCU UR4, c[0x0][0x398] ;  /* 0x00007300ff0477ac */ /* 0x000e240008000800 */
[----:B------:R-:W5:Y:S01]  /*6bfb0*/  LDL.LU.64 R42, [R1+0x20] ;  /* 0x00002000012a7983 */ /* 0x000f620000300a00 */
[----:B------:R-:W-:-:S03]  /*6bfc0*/  F2FP.SATFINITE.E5M2.F32.PACK_AB_MERGE_C R36, R41, R40, RZ ;  /* 0x000000282924723e */ /* 0x000fc600048060ff */
[----:B------:R-:W5:Y:S06]  /*6bfd0*/  LDL.LU.64 R40, [R1+0x18] ;  /* 0x0000180001287983 */ /* 0x000f6c0000300a00 */
[----:B---3--:R3:W-:Y:S01]  /*6bfe0*/  @P1 STG.E.U8 desc[UR14][R38.64], R36 ;  /* 0x0000002426001986 */ /* 0x0087e2000c10110e */
[----:B-1----:R-:W-:Y:S01]  /*6bff0*/  ISETP.LT.AND P1, PT, R5, UR6, !P2 ;  /* 0x0000000605007c0c */ /* 0x002fe2000d721270 */
[----:B------:R-:W1:Y:S01]  /*6c000*/  LDCU UR6, c[0x0][0x398] ;  /* 0x00007300ff0677ac */ /* 0x000e620008000800 */
[----:B0-----:R-:W-:Y:S02]  /*6c010*/  ISETP.LT.AND P2, PT, R44, UR4, !P2 ;  /* 0x000000042c007c0c */ /* 0x001fe4000d741270 */
[----:B--2---:R-:W-:Y:S01]  /*6c020*/  F2FP.SATFINITE.E5M2.F32.PACK_AB_MERGE_C R37, R69, R68, RZ ;  /* 0x000000444525723e */ /* 0x004fe200048060ff */
[----:B------:R-:W0:Y:S01]  /*6c030*/  LDCU UR4, c[0x0][0x398] ;  /* 0x00007300ff0477ac */ /* 0x000e220008000800 */
[----:B------:R-:W2:Y:S04]  /*6c040*/  LDL.LU R68, [R1+0x5e0] ;  /* 0x0005e00001447983 */ /* 0x000ea80000300800 */
[----:B------:R-:W2:Y:S04]  /*6c050*/  LDL.LU R69, [R1+0x5e4] ;  /* 0x0005e40001457983 */ /* 0x000ea80000300800 */
[----:B---3--:R-:W3:Y:S04]  /*6c060*/  LDL.LU R38, [R1+0x1c94] ;  /* 0x001c940001267983 */ /* 0x008ee80000300800 */
[----:B----4-:R4:W-:Y:S04]  /*6c070*/  @P1 STG.E.U8 desc[UR14][R72.64], R37 ;  /* 0x0000002548001986 */ /* 0x0109e8000c10110e */
[----:B----4-:R-:W4:Y:S01]  /*6c080*/  LDL.LU R72, [R1+0x3e0] ;  /* 0x0003e00001487983 */ /* 0x010f220000300800 */
[----:B-----5:R-:W-:-:S05]  /*6c090*/  F2FP.SATFINITE.E5M2.F32.PACK_AB_MERGE_C R58, R59, R58, RZ ;  /* 0x0000003a3b3a723e */ /* 0x020fca00048060ff */
[----:B------:R5:W-:Y:S04]  /*6c0a0*/  @P2 STG.E.U8 desc[UR14][R70.64], R58 ;  /* 0x0000003a46002986 */ /* 0x000be8000c10110e */
[----:B-----5:R-:W4:Y:S04]  /*6c0b0*/  LDL.LU R70, [R1+0x3e4] ;  /* 0x0003e40001467983 */ /* 0x020f280000300800 */
[----:B------:R-:W5:Y:S04]  /*6c0c0*/  LDL.LU R71, [R1+0x1e0] ;  /* 0x0001e00001477983 */ /* 0x000f680000300800 */
[----:B------:R-:W5:Y:S01]  /*6c0d0*/  LDL.LU R73, [R1+0x1e4] ;  /* 0x0001e40001497983 */ /* 0x000f620000300800 */
[----:B------:R-:W-:Y:S01]  /*6c0e0*/  ISETP.GE.AND P5, PT, R45, UR7, PT ;  /* 0x000000072d007c0c */ /* 0x000fe2000bfa6270 */
[----:B------:R-:W0:Y:S01]  /*6c0f0*/  LDCU UR7, c[0x0][0x398] ;  /* 0x00007300ff0777ac */ /* 0x000e220008000800 */
[----:B------:R-:W-:-:S02]  /*6c100*/  PRMT R0, R0, 0x9910, RZ ;  /* 0x0000991000007816 */ /* 0x000fc400000000ff */
[----:B-1----:R-:W-:Y:S01]  /*6c110*/  ISETP.LT.AND P2, PT, R67, UR6, !P4 ;  /* 0x0000000643007c0c */ /* 0x002fe2000e741270 */
[----:B------:R-:W1:Y:S01]  /*6c120*/  LDCU UR6, c[0x0][0x398] ;  /* 0x00007300ff0677ac */ /* 0x000e620008000800 */
[----:B------:R-:W-:Y:S02]  /*6c130*/  SHF.R.S32.HI R0, RZ, 0x8, R0 ;  /* 0x00000008ff007819 */ /* 0x000fe40000011400 */
[----:B------:R-:W-:Y:S02]  /*6c140*/  PRMT R36, R36, 0x9910, RZ ;  /* 0x0000991024247816 */ /* 0x000fe400000000ff */
[----:B0-----:R-:W-:Y:S01]  /*6c150*/  ISETP.LT.AND P1, PT, R66, UR7, !P4 ;  /* 0x0000000742007c0c */ /* 0x001fe2000e721270 */
[----:B------:R-:W0:Y:S01]  /*6c160*/  LDCU UR7, c[0x0][0x398] ;  /* 0x00007300ff0777ac */ /* 0x000e220008000800 */
[----:B------:R-:W-:-:S11]  /*6c170*/  PRMT R37, R37, 0x9910, RZ ;  /* 0x0000991025257816 */ /* 0x000fd600000000ff */
[----:B------:R0:W-:Y:S01]  /*6c180*/  @P1 STG.E.U8 desc[UR14][R42.64], R0 ;  /* 0x000000002a001986 */ /* 0x0001e2000c10110e */
[----:B------:R-:W-:Y:S01]  /*6c190*/  ISETP.LT.AND P1, PT, R5, UR4, !P4 ;  /* 0x0000000405007c0c */ /* 0x000fe2000e721270 */
[----:B------:R-:W1:Y:S01]  /*6c1a0*/  LDCU UR4, c[0x0][0x398] ;  /* 0x00007300ff0477ac */ /* 0x000e620008000800 */
[----:B------:R-:W-:Y:S02]  /*6c1b0*/  ISETP.LT.AND P4, PT, R44, UR8, !P4 ;  /* 0x000000082c007c0c */ /* 0x000fe4000e781270 */
[----:B------:R-:W-:Y:S01]  /*6c1c0*/  SHF.R.S32.HI R37, RZ, 0x8, R37 ;  /* 0x00000008ff257819 */ /* 0x000fe20000011425 */
[----:B------:R-:W1:Y:S01]  /*6c1d0*/  LDCU UR8, c[0x0][0x398] ;  /* 0x00007300ff0877ac */ /* 0x000e620008000800 */
[----:B0-----:R-:W-:-:S05]  /*6c1e0*/  SHF.R.S32.HI R0, RZ, 0x8, R36 ;  /* 0x00000008ff007819 */ /* 0x001fca0000011424 */
[----:B------:R-:W-:Y:S01]  /*6c1f0*/  @P2 STG.E.U8 desc[UR14][R40.64], R0 ;  /* 0x0000000028002986 */ /* 0x000fe2000c10110e */
[----:B------:R-:W-:Y:S01]  /*6c200*/  ISETP.LT.AND P2, PT, R66, UR7, !P3 ;  /* 0x0000000742007c0c */ /* 0x000fe2000df41270 */
[----:B------:R-:W0:Y:S01]  /*6c210*/  LDCU UR7, c[0x0][0x398] ;  /* 0x00007300ff0777ac */ /* 0x000e220008000800 */
[----:B------:R-:W-:-:S04]  /*6c220*/  PRMT R36, R58, 0x9910, RZ ;  /* 0x000099103a247816 */ /* 0x000fc800000000ff */
[----:B------:R-:W-:Y:S01]  /*6c230*/  SHF.R.S32.HI R36, RZ, 0x8, R36 ;  /* 0x00000008ff247819 */ /* 0x000fe20000011424 */
[----:B------:R0:W-:Y:S04]  /*6c240*/  @P1 STG.E.U8 desc[UR14][R60.64], R37 ;  /* 0x000000253c001986 */ /* 0x0001e8000c10110e */
[----:B------:R1:W-:Y:S04]  /*6c250*/  @P4 STG.E.U8 desc[UR14][R62.64], R36 ;  /* 0x000000243e004986 */ /* 0x0003e8000c10110e */
[----:B0-----:R-:W3:Y:S04]  /*6c260*/  LDL.LU.64 R60, [R1+0x1d00] ;  /* 0x001d0000013c7983 */ /* 0x001ee80000300a00 */
[----:B-1----:R-:W3:Y:S01]  /*6c270*/  LDL.LU.64 R62, [R1+0x1cf8] ;  /* 0x001cf800013e7983 */ /* 0x002ee20000300a00 */
[----:B--2---:R-:W-:-:S05]  /*6c280*/  F2FP.SATFINITE.E5M2.F32.PACK_AB_MERGE_C R0, R69, R68, RZ ;  /* 0x000000444500723e */ /* 0x004fca00048060ff */
[----:B------:R0:W-:Y:S04]  /*6c290*/  @P2 STG.E.U8 desc[UR14][R64.64], R0 ;  /* 0x0000000040002986 */ /* 0x0001e8000c10110e */
[----:B0-----:R-:W2:Y:S04]  /*6c2a0*/  LDL.LU.64 R64, [R1+0x1cf0] ;  /* 0x001cf00001407983 */ /* 0x001ea80000300a00 */
[----:B------:R-:W2:Y:S04]  /*6c2b0*/  LDL.LU R40, [R1+0x1b00] ;  /* 0x001b000001287983 */ /* 0x000ea80000300800 */
[----:B------:R-:W2:Y:S04]  /*6c2c0*/  LDL.LU R46, [R1+0x1c9c] ;  /* 0x001c9c00012e7983 */ /* 0x000ea80000300800 */
[----:B------:R-:W2:Y:S04]  /*6c2d0*/  LDL.LU R45, [R1+0x5e8] ;  /* 0x0005e800012d7983 */ /* 0x000ea80000300800 */
[----:B------:R-:W2:Y:S01]  /*6c2e0*/  LDL.LU R43, [R1+0x5ec] ;  /* 0x0005ec00012b7983 */ /* 0x000ea20000300800 */
[----:B----4-:R-:W-:-:S03]  /*6c2f0*/  F2FP.SATFINITE.E5M2.F32.PACK_AB_MERGE_C R36, R70, R72, RZ ;  /* 0x000000484624723e */ /* 0x010fc600048060ff */
[----:B------:R-:W4:Y:S04]  /*6c300*/  LDL.LU R72, [R1+0x3e8] ;  /* 0x0003e80001487983 */ /* 0x000f280000300800 */
[----:B------:R-:W4:Y:S01]  /*6c310*/  LDL.LU R70, [R1+0x3ec] ;  /* 0x0003ec0001467983 */ /* 0x000f220000300800 */
[----:B-----5:R-:W-:-:S03]  /*6c320*/  F2FP.SATFINITE.E5M2.F32.PACK_AB_MERGE_C R37, R73, R71, RZ ;  /* 0x000000474925723e */ /* 0x020fc600048060ff */
[----:B------:R-:W5:Y:S04]  /*6c330*/  LDL.LU R42, [R1+0x1b04] ;  /* 0x001b0400012a7983 */ /* 0x000f680000300800 */
[----:B------:R-:W5:Y:S04]  /*6c340*/  LDL.LU R71, [R1+0x1e8] ;  /* 0x0001e80001477983 */ /* 0x000f680000300800 */
[----:B------:R-:W5:Y:S01]  /*6c350*/  LDL.LU R73, [R1+0x1ec] ;  /* 0x0001ec0001497983 */ /* 0x000f620000300800 */
[----:B------:R-:W-:Y:S01]  /*6c360*/  ISETP.LT.AND P1, PT, R67, UR6, !P3 ;  /* 0x0000000643007c0c */ /* 0x000fe2000df21270 */
[----:B------:R-:W0:Y:S01]  /*6c370*/  LDCU UR6, c[0x0][0x398] ;  /* 0x00007300ff0677ac */ /* 0x000e220008000800 */
[----:B------:R-:W-:Y:S01]  /*6c380*/  ISETP.LT.AND P4, PT, R5, UR9, !P3 ;  /* 0x0000000905007c0c */ /* 0x000fe2000df81270 */
[----:B------:R-:W5:Y:S01]  /*6c390*/  LDL.LU R68, [R1+0x5f0] ;  /* 0x0005f00001447983 */ /* 0x000f620000300800 */
[----:B------:R-:W-:Y:S01]  /*6c3a0*/  ISETP.LT.AND P3, PT, R44, UR4, !P3 ;  /* 0x000000042c007c0c */ /* 0x000fe2000df61270 */
[----:B------:R-:W1:Y:S01]  /*6c3b0*/  LDCU UR4, c[0x0][0x398] ;  /* 0x00007300ff0477ac */ /* 0x000e620008000800 */
[----:B---3--:R-:W-:Y:S01]  /*6c3c0*/  ISETP.GE.AND P2, PT, R38, UR13, PT ;  /* 0x0000000d26007c0c */ /* 0x008fe2000bf46270 */
[----:B------:R-:W3:Y:S01]  /*6c3d0*/  LDL.LU R69, [R1+0x5f4] ;  /* 0x0005f40001457983 */ /* 0x000ee20000300800 */
[----:B------:R-:W-:Y:S01]  /*6c3e0*/  PRMT R0, R0, 0x9910, RZ ;  /* 0x0000991000007816 */ /* 0x000fe200000000ff */
[----:B------:R-:W1:Y:S04]  /*6c3f0*/  LDCU UR9, c[0x0][0x398] ;  /* 0x00007300ff0977ac */ /* 0x000e680008000800 */
[----:B------:R-:W-:Y:S01]  /*6c400*/  @P1 STG.E.U8 desc[UR14][R92.64], R36 ;  /* 0x000000245c001986 */ /* 0x000fe2000c10110e */
[----:B------:R-:W-:Y:S01]  /*6c410*/  ISETP.LT.AND P1, PT, R66, UR7, !P6 ;  /* 0x0000000742007c0c */ /* 0x000fe2000f721270 */
[----:B------:R-:W1:Y:S02]  /*6c420*/  LDCU UR7, c[0x0][0x398] ;  /* 0x00007300ff0777ac */ /* 0x000e640008000800 */
[----:B------:R-:W-:Y:S01]  /*6c430*/  @P4 STG.E.U8 desc[UR14][R90.64], R37 ;  /* 0x000000255a004986 */ /* 0x000fe2000c10110e */
[----:B0-----:R-:W-:Y:S01]  /*6c440*/  ISETP.LT.AND P4, PT, R67, UR6, !P6 ;  /* 0x0000000643007c0c */ /* 0x001fe2000f781270 */
[----:B------:R-:W0:Y:S01]  /*6c450*/  LDCU UR6, c[0x0][0x398] ;  /* 0x00007300ff0677ac */ /* 0x000e220008000800 */
[----:B------:R-:W-:-:S02]  /*6c460*/  PRMT R38, R36, 0x9910, RZ ;  /* 0x0000991024267816 */ /* 0x000fc400000000ff */
[----:B------:R-:W-:Y:S02]  /*6c470*/  SHF.R.S32.HI R39, RZ, 0x8, R0 ;  /* 0x00000008ff277819 */ /* 0x000fe40000011400 */
[----:B------:R-:W-:Y:S02]  /*6c480*/  SHF.R.S32.HI R41, RZ, 0x8, R38 ;  /* 0x00000008ff297819 */ /* 0x000fe40000011426 */
[----:B------:R-:W-:-:S05]  /*6c490*/  F2FP.SATFINITE.E5M2.F32.PACK_AB_MERGE_C R60, R61, R60, RZ ;  /* 0x0000003c3d3c723e */ /* 0x000fca00048060ff */
[----:B------:R-:W-:Y:S04]  /*6c4a0*/  @P3 STG.E.U8 desc[UR14][R88.64], R60 ;  /* 0x0000003c58003986 */ /* 0x000fe8000c10110e */
[----:B------:R-:W-:Y:S04]  /*6c4b0*/  @P1 STG.E.U8 desc[UR14][R86.64], R39 ;  /* 0x0000002756001986 */ /* 0x000fe8000c10110e */
[----:B------:R2:W-:Y:S02]  /*6c4c0*/  @P4 STG.E.U8 desc[UR14][R84.64], R41 ;  /* 0x0000002954004986 */ /* 0x0005e4000c10110e */
[----:B--2---:R-:W-:-:S02]  /*6c4d0*/  F2FP.SATFINITE.E5M2.F32.PACK_AB_MERGE_C R41, R43, R45, RZ ;  /* 0x0000002d2b29723e */ /* 0x004fc400048060ff */
[----:B----4-:R-:W-:Y:S02]  /*6c4e0*/  F2FP.SATFINITE.E5M2.F32.PACK_AB_MERGE_C R43, R70, R72, RZ ;  /* 0x00000048462b723e */ /* 0x010fe400048060ff */
[----:B------:R-:W2:Y:S04]  /*6c4f0*/  LDL.LU R72, [R1+0x3f0] ;  /* 0x0003f00001487983 */ /* 0x000ea80000300800 */
[----:B------:R-:W2:Y:S01]  /*6c500*/  LDL.LU R70, [R1+0x3f4] ;  /* 0x0003f40001467983 */ /* 0x000ea20000300800 */
[----:B-----5:R-:W-:-:S03]  /*6c510*/  F2FP.SATFINITE.E5M2.F32.PACK_AB_MERGE_C R45, R73, R71, RZ ;  /* 0x00000047492d723e */ /* 0x020fc600048060ff */
[----:B------:R-:W4:Y:S04]  /*6c520*/  LDL.LU R71, [R1+0x1f0] ;  /* 0x0001f00001477983 */ /* 0x000f280000300800 */
[----:B------:R-:W4:Y:S01]  /*6c530*/  LDL.LU R73, [R1+0x1f4] ;  /* 0x0001f40001497983 */ /* 0x000f220000300800 */
[----:B------:R-:W-:Y:S01]  /*6c540*/  ISETP.LT.AND P3, PT, R5, UR8, !P6 ;  /* 0x0000000805007c0c */ /* 0x000fe2000f761270 */
[----:B------:R-:W5:Y:S01]  /*6c550*/  LDCU UR8, c[0x0][0x398] ;  /* 0x00007300ff0877ac */ /* 0x000f620008000800 */
[----:B------:R-:W-:Y:S02]  /*6c560*/  PRMT R60, R60, 0x9910, RZ ;  /* 0x000099103c3c7816 */ /* 0x000fe400000000ff */
[----:B------:R-:W-:Y:S02]  /*6c570*/  PRMT R37, R37, 0x9910, RZ ;  /* 0x0000991025257816 */ /* 0x000fe400000000ff */
[----:B-1----:R-:W-:Y:S01]  /*6c580*/  ISETP.LT.AND P6, PT, R44, UR4, !P6 ;  /* 0x000000042c007c0c */ /* 0x002fe2000f7c1270 */
[----:B------:R-:W-:Y:S01]  /*6c590*/  IMAD.MOV.U32 R39, RZ, RZ, R60 ;  /* 0x000000ffff277224 */ /* 0x000fe200078e003c */
[----:B------:R-:W-:Y:S01]  /*6c5a0*/  SHF.R.S32.HI R37, RZ, 0x8, R37 ;  /* 0x00000008ff257819 */ /* 0x000fe20000011425 */
[----:B------:R-:W1:Y:S03]  /*6c5b0*/  LDCU UR4, c[0x0][0x398] ;  /* 0x00007300ff0477ac */ /* 0x000e660008000800 */
[----:B------:R-:W-:Y:S01]  /*6c5c0*/  SHF.R.S32.HI R39, RZ, 0x8, R39 ;  /* 0x00000008ff277819 */ /* 0x000fe20000011427 */
[----:B------:R3:W-:Y:S01]  /*6c5d0*/  @P3 STG.E.U8 desc[UR14][R82.64], R37 ;  /* 0x0000002552003986 */ /* 0x0007e2000c10110e */
[----:B0-----:R-:W-:Y:S01]  /*6c5e0*/  ISETP.LT.AND P3, PT, R67, UR6, !P5 ;  /* 0x0000000643007c0c */ /* 0x001fe2000ef61270 */
[----:B------:R-:W0:Y:S01]  /*6c5f0*/  LDCU UR6, c[0x0][0x398] ;  /* 0x00007300ff0677ac */ /* 0x000e220008000800 */
[----:B------:R-:W-:-:S03]  /*6c600*/  ISETP.LT.AND P4, PT, R66, UR7, !P5 ;  /* 0x0000000742007c0c */ /* 0x000fc6000ef81270 */
[----:B------:R-:W-:Y:S01]  /*6c610*/  @P6 STG.E.U8 desc[UR14][R80.64], R39 ;  /* 0x0000002750006986 */ /* 0x000fe2000c10110e */
[----:B-----5:R-:W-:Y:S01]  /*6c620*/  ISETP.LT.AND P6, PT, R5, UR8, !P5 ;  /* 0x0000000805007c0c */ /* 0x020fe2000efc1270 */
[----:B------:R-:W5:Y:S01]  /*6c630*/  LDCU UR7, c[0x0][0x398] ;  /* 0x00007300ff0777ac */ /* 0x000f620008000800 */
[----:B------:R-:W-:Y:S02]  /*6c640*/  F2FP.SATFINITE.E5M2.F32.PACK_AB_MERGE_C R63, R63, R62, RZ ;  /* 0x0000003e3f3f723e */ /* 0x000fe400048060ff */
[----:B---3--:R-:W-:Y:S01]  /*6c650*/  PRMT R37, R41, 0x9910, RZ ;  /* 0x0000991029257816 */ /* 0x008fe200000000ff */
[----:B------:R-:W3:Y:S01]  /*6c660*/  LDCU UR8, c[0x0][0x398] ;  /* 0x00007300ff0877ac */ /* 0x000ee20008000800 */
[----:B-1----:R-:W-:-:S03]  /*6c670*/  ISETP.LT.AND P5, PT, R44, UR4, !P5 ;  /* 0x000000042c007c0c */ /* 0x002fc6000efa1270 */
[----:B------:R-:W-:Y:S01]  /*6c680*/  @P4 STG.E.U8 desc[UR14][R78.64], R41 ;  /* 0x000000294e004986 */ /* 0x000fe2000c10110e */
[----:B------:R-:W1:Y:S03]  /*6c690*/  LDCU UR4, c[0x0][0x398] ;  /* 0x00007300ff0477ac */ /* 0x000e660008000800 */
[----:B------:R-:W-:Y:S04]  /*6c6a0*/  @P3 STG.E.U8 desc[UR14][R76.64], R43 ;  /* 0x0000002b4c003986 */ /* 0x000fe8000c10110e */
[----:B------:R-:W-:Y:S01]  /*6c6b0*/  @P6 STG.E.U8 desc[UR14][R74.64], R45 ;  /* 0x0000002d4a006986 */ /* 0x000fe2000c10110e */
[----:B0-----:R-:W-:Y:S01]  /*6c6c0*/  ISETP.LT.AND P6, PT, R66, UR6, !P2 ;  /* 0x0000000642007c0c */ /* 0x001fe2000d7c1270 */
[----:B------:R-:W0:Y:S01]  /*6c6d0*/  LDCU UR6, c[0x0][0x398] ;  /* 0x00007300ff0677ac */ /* 0x000e220008000800 */
[----:B------:R-:W-:Y:S01]  /*6c6e0*/  SHF.R.S32.HI R37, RZ, 0x8, R37 ;  /* 0x00000008ff257819 */ /* 0x000fe20000011425 */
[----:B------:R3:W-:Y:S01]  /*6c6f0*/  @P5 STG.E.U8 desc[UR14][R34.64], R63 ;  /* 0x0000003f22005986 */ /* 0x0007e2000c10110e */
[----:B------:R-:W-:-:S02]  /*6c700*/  PRMT R0, R43, 0x9910, RZ ;  /* 0x000099102b007816 */ /* 0x000fc400000000ff */
[----:B-----5:R-:W-:Y:S01]  /*6c710*/  ISETP.LT.AND P5, PT, R67, UR7, !P2 ;  /* 0x0000000743007c0c */ /* 0x020fe2000d7a1270 */
[----:B------:R-:W5:Y:S06]  /*6c720*/  LDCU UR7, c[0x0][0x398] ;  /* 0x00007300ff0777ac */ /* 0x000f6c0008000800 */
[----:B------:R5:W-:Y:S01]  /*6c730*/  @P6 STG.E.U8 desc[UR14][R32.64], R37 ;  /* 0x0000002520006986 */ /* 0x000be2000c10110e */
[----:B-1----:R-:W-:Y:S01]  /*6c740*/  ISETP.LT.AND P6, PT, R5, UR4, !P2 ;  /* 0x0000000405007c0c */ /* 0x002fe2000d7c1270 */
[----:B------:R-:W1:Y:S01]  /*6c750*/  LDCU UR4, c[0x0][0x398] ;  /* 0x00007300ff0477ac */ /* 0x000e620008000800 */
[----:B---3--:R-:W-:-:S02]  /*6c760*/  SHF.R.S32.HI R35, RZ, 0x8, R0 ;  /* 0x00000008ff237819 */ /* 0x008fc40000011400 */
[----:B------:R-:W-:Y:S02]  /*6c770*/  PRMT R0, R45, 0x9910, RZ ;  /* 0x000099102d007816 */ /* 0x000fe400000000ff */
[----:B------:R-:W-:Y:S02]  /*6c780*/  PRMT R63, R63, 0x9910, RZ ;  /* 0x000099103f3f7816 */ /* 0x000fe400000000ff */
[----:B0-----:R-:W-:Y:S02]  /*6c790*/  ISETP.LT.AND P2, PT, R44, UR6, !P2 ;  /* 0x000000062c007c0c */ /* 0x001fe4000d741270 */
[----:B------:R-:W-:Y:S01]  /*6c7a0*/  ISETP.GE.AND P1, PT, R46, UR11, PT ;  /* 0x0000000b2e007c0c */ /* 0x000fe2000bf26270 */
[----:B------:R0:W-:Y:S01]  /*6c7b0*/  @P5 STG.E.U8 desc[UR14][R30.64], R35 ;  /* 0x000000231e005986 */ /* 0x0001e2000c10110e */
[----:B-----5:R-:W-:Y:S01]  /*6c7c0*/  SHF.R.S32.HI R33, RZ, 0x8, R0 ;  /* 0x00000008ff217819 */ /* 0x020fe20000011400 */
[----:B------:R-:W-:Y:S01]  /*6c7d0*/  IMAD.MOV.U32 R0, RZ, RZ, R63 ;  /* 0x000000ffff007224 */ /* 0x000fe200078e003f */
[----:B------:R-:W-:Y:S01]  /*6c7e0*/  ISETP.LT.AND P5, PT, R66, UR8, !P1 ;  /* 0x0000000842007c0c */ /* 0x000fe2000cfa1270 */
[----:B------:R-:W3:Y:S02]  /*6c7f0*/  LDCU UR6, c[0x0][0x398] ;  /* 0x00007300ff0677ac */ /* 0x000ee40008000800 */
[----:B------:R-:W-:Y:S01]  /*6c800*/  @P6 STG.E.U8 desc[UR14][R28.64], R33 ;  /* 0x000000211c006986 */ /* 0x000fe2000c10110e */
[----:B------:R-:W5:Y:S01]  /*6c810*/  LDCU UR8, c[0x0][0x398] ;  /* 0x00007300ff0877ac */ /* 0x000f620008000800 */
[----:B0-----:R-:W-:Y:S01]  /*6c820*/  SHF.R.S32.HI R31, RZ, 0x8, R0 ;  /* 0x00000008ff1f7819 */ /* 0x001fe20000011400 */
[----:B------:R-:W0:Y:S01]  /*6c830*/  LDCU UR11, c[0x0][0x398] ;  /* 0x00007300ff0b77ac */ /* 0x000e220008000800 */
[----:B------:R-:W-:-:S03]  /*6c840*/  ISETP.LT.AND P6, PT, R67, UR7, !P1 ;  /* 0x0000000743007c0c */ /* 0x000fc6000cfc1270 */
[----:B------:R-:W-:Y:S01]  /*6c850*/  @P2 STG.E.U8 desc[UR14][R26.64], R31 ;  /* 0x0000001f1a002986 */ /* 0x000fe2000c10110e */
[----:B-1----:R-:W-:Y:S01]  /*6c860*/  ISETP.LT.AND P2, PT, R5, UR4, !P1 ;  /* 0x0000000405007c0c */ /* 0x002fe2000cf41270 */
[----:B------:R-:W1:Y:S01]  /*6c870*/  LDCU UR4, c[0x0][0x398] ;  /* 0x00007300ff0477ac */ /* 0x000e620008000800 */
[----:B------:R-:W-:Y:S02]  /*6c880*/  F2FP.SATFINITE.E5M2.F32.PACK_AB_MERGE_C R39, R69, R68, RZ ;  /* 0x000000444527723e */ /* 0x000fe400048060ff */
[----:B------:R-:W-:Y:S01]  /*6c890*/  ISETP.GE.AND P4, PT, R42, UR19, PT ;  /* 0x000000132a007c0c */ /* 0x000fe2000bf86270 */
[----:B------:R-:W0:Y:S01]  /*6c8a0*/  LDCU UR7, c[0x0][0x398] ;  /* 0x00007300ff0777ac */ /* 0x000e220008000800 */
[----:B------:R-:W-:Y:S01]  /*6c8b0*/  ISETP.GE.AND P3, PT, R40, UR17, PT ;  /* 0x0000001128007c0c */ /* 0x000fe2000bf66270 */
[----:B------:R0:W-:Y:S01]  /*6c8c0*/  @P5 STG.E.U8 desc[UR14][R24.64], R39 ;  /* 0x0000002718005986 */ /* 0x0001e2000c10110e */
[----:B---3--:R-:W-:Y:S01]  /*6c8d0*/  ISETP.LT.AND P5, PT, R66, UR6, !P4 ;  /* 0x0000000642007c0c */ /* 0x008fe2000e7a1270 */
[----:B------:R-:W3:Y:S01]  /*6c8e0*/  LDCU UR6, c[0x0][0x398] ;  /* 0x00007300ff0677ac */ /* 0x000ee20008000800 */
[----:B--2---:R-:W-:-:S05]  /*6c8f0*/  F2FP.SATFINITE.E5M2.F32.PACK_AB_MERGE_C R35, R70, R72, RZ ;  /* 0x000000484623723e */ /* 0x004fca00048060ff */
[----:B------:R-:W-:Y:S01]  /*6c900*/  @P6 STG.E.U8 desc[UR14][R22.64], R35 ;  /* 0x0000002316006986 */ /* 0x000fe2000c10110e */
[----:B------:R-:W-:Y:S02]  /*6c910*/  ISETP.LT.AND P6, PT, R66, UR10, !P0 ;  /* 0x0000000a42007c0c */ /* 0x000fe4000c7c1270 */
[----:B----4-:R-:W-:-:S05]  /*6c920*/  F2FP.SATFINITE.E5M2.F32.PACK_AB_MERGE_C R37, R73, R71, RZ ;  /* 0x000000474925723e */ /* 0x010fca00048060ff */
[----:B------:R2:W-:Y:S01]  /*6c930*/  @P2 STG.E.U8 desc[UR14][R20.64], R37 ;  /* 0x0000002514002986 */ /* 0x0005e2000c10110e */
[----:B-----5:R-:W-:Y:S01]  /*6c940*/  ISETP.LT.AND P2, PT, R66, UR8, !P3 ;  /* 0x0000000842007c0c */ /* 0x020fe2000df41270 */
[----:B------:R-:W4:Y:S02]  /*6c950*/  LDCU UR8, c[0x0][0x398] ;  /* 0x00007300ff0877ac */ /* 0x000f240008000800 */
[----:B------:R-:W5:Y:S04]  /*6c960*/  LDL.LU R66, [R1+0x1cec] ;  /* 0x001cec0001427983 */ /* 0x000f680000300800 */
[----:B------:R-:W5:Y:S04]  /*6c970*/  LDL.LU R48, [R1+0x5f8] ;  /* 0x0005f80001307983 */ /* 0x000f680000300800 */
[----:B------:R-:W5:Y:S01]  /*6c980*/  LDL.LU R49, [R1+0x5fc] ;  /* 0x0005fc0001317983 */ /* 0x000f620000300800 */
[----:B------:R-:W-:Y:S01]  /*6c990*/  ISETP.LT.AND P1, PT, R44, UR9, !P1 ;  /* 0x000000092c007c0c */ /* 0x000fe2000cf21270 */
[----:B------:R-:W2:Y:S01]  /*6c9a0*/  LDCU UR9, c[0x0][0x398] ;  /* 0x00007300ff0977ac */ /* 0x000ea20008000800 */
[----:B------:R-:W-:Y:S01]  /*6c9b0*/  PRMT R0, R39, 0x9910, RZ ;  /* 0x0000991027007816 */ /* 0x000fe200000000ff */
[----:B------:R-:W5:Y:S01]  /*6c9c0*/  LDL.LU R46, [R1+0x3f8] ;  /* 0x0003f800012e7983 */ /* 0x000f620000300800 */
[----:B------:R-:W-:-:S02]  /*6c9d0*/  F2FP.SATFINITE.E5M2.F32.PACK_AB_MERGE_C R65, R65, R64, RZ ;  /* 0x000000404141723e */ /* 0x000fc400048060ff */
[----:B0-----:R-:W-:Y:S01]  /*6c9e0*/  SHF.R.S32.HI R25, RZ, 0x8, R0 ;  /* 0x00000008ff197819 */ /* 0x001fe20000011400 */
[----:B------:R-:W5:Y:S06]  /*6c9f0*/  LDL.LU R47, [R1+0x3fc] ;  /* 0x0003fc00012f7983 */ /* 0x000f6c0000300800 */
[----:B------:R0:W-:Y:S01]  /*6ca00*/  @P1 STG.E.U8 desc[UR14][R18.64], R65 ;  /* 0x0000004112001986 */ /* 0x0001e2000c10110e */
[----:B------:R-:W-:-:S03]  /*6ca10*/  ISETP.LT.AND P1, PT, R5, UR7, !P4 ;  /* 0x0000000705007c0c */ /* 0x000fc6000e721270 */
[----:B------:R4:W-:Y:S01]  /*6ca20*/  @P5 STG.E.U8 desc[UR14][R16.64], R25 ;  /* 0x0000001910005986 */ /* 0x0009e2000c10110e */
[----:B-1----:R-:W-:Y:S01]  /*6ca30*/  ISETP.LT.AND P5, PT, R67, UR4, !P4 ;  /* 0x0000000443007c0c */ /* 0x002fe2000e7a1270 */
[----:B------:R-:W1:Y:S01]  /*6ca40*/  LDCU UR4, c[0x0][0x398] ;  /* 0x00007300ff0477ac */ /* 0x000e620008000800 */
[----:B------:R-:W-:Y:S01]  /*6ca50*/  PRMT R0, R35, 0x9910, RZ ;  /* 0x0000991023007816 */ /* 0x000fe200000000ff */
[----:B------:R-:W5:Y:S01]  /*6ca60*/  LDL.LU R42, [R1+0x1f8] ;  /* 0x0001f800012a7983 */ /* 0x000f620000300800 */
[----:B--2---:R-:W-:Y:S02]  /*6ca70*/  PRMT R20, R37, 0x9910, RZ ;  /* 0x0000991025147816 */ /* 0x004fe400000000ff */
[----:B---3--:R-:W-:Y:S01]  /*6ca80*/  ISETP.LT.AND P4, PT, R44, UR6, !P4 ;  /* 0x000000062c007c0c */ /* 0x008fe2000e781270 */
[----:B------:R-:W2:Y:S01]  /*6ca90*/  LDL.LU R40, [R1+0x1fc] ;  /* 0x0001fc0001287983 */ /* 0x000ea20000300800 */
[----:B------:R-:W-:Y:S01]  /*6caa0*/  PRMT R21, R65, 0x9910, RZ ;  /* 0x0000991041157816 */ /* 0x000fe200000000ff */
[----:B------:R-:W3:Y:S01]  /*6cab0*/  LDCU UR6, c[0x0][0x398] ;  /* 0x00007300ff0677ac */ /* 0x000ee20008000800 */
[----:B0-----:R-:W-:Y:S01]  /*6cac0*/  SHF.R.S32.HI R19, RZ, 0x8, R20 ;  /* 0x00000008ff137819 */ /* 0x001fe20000011414 */
[----:B------:R-:W3:Y:S01]  /*6cad0*/  LDL.LU.64 R68, [R1+0x440] ;  /* 0x0004400001447983 */ /* 0x000ee20000300a00 */
[----:B----4-:R-:W-:-:S02]  /*6cae0*/  SHF.R.S32.HI R17, RZ, 0x8, R0 ;  /* 0x00000008ff117819 */ /* 0x010fc40000011400 */
[----:B------:R-:W-:Y:S01]  /*6caf0*/  SHF.R.S32.HI R21, RZ, 0x8, R21 ;  /* 0x00000008ff157819 */ /* 0x000fe20000011415 */
[----:B------:R-:W4:Y:S04]  /*6cb00*/  LDL.LU.64 R72, [R1+0x438] ;  /* 0x0004380001487983 */ /* 0x000f280000300a00 */
[----:B------:R0:W-:Y:S01]  /*6cb10*/  @P5 STG.E.U8 desc[UR14][R14.64], R17 ;  /* 0x000000110e005986 */ /* 0x0001e2000c10110e */
[----:B------:R-:W-:-:S03]  /*6cb20*/  ISETP.LT.AND P5, PT, R67, UR11, !P0 ;  /* 0x0000000b43007c0c */ /* 0x000fc6000c7a1270 */
[----:B------:R-:W-:Y:S01]  /*6cb30*/  @P1 STG.E.U8 desc[UR14][R12.64], R19 ;  /* 0x000000130c001986 */ /* 0x000fe2000c10110e */
[----:B------:R-:W-:-:S03]  /*6cb40*/  ISETP.LT.AND P1, PT, R67, UR8, !P3 ;  /* 0x0000000843007c0c */ /* 0x000fc6000df21270 */
[----:B------:R-:W3:Y:S04]  /*6cb50*/  LDL.LU.64 R70, [R1+0x430] ;  /* 0x0004300001467983 */ /* 0x000ee80000300a00 */
[----:B------:R-:W3:Y:S04]  /*6cb60*/  LDL.LU R67, [R1+0x1ce8] ;  /* 0x001ce80001437983 */ /* 0x000ee80000300800 */
[----:B------:R0:W-:Y:S01]  /*6cb70*/  @P4 STG.E.U8 desc[UR14][R10.64], R21 ;  /* 0x000000150a004986 */ /* 0x0001e2000c10110e */
[----:B------:R-:W-:Y:S02]  /*6cb80*/  ISETP.LT.AND P4, PT, R5, UR9, !P3 ;  /* 0x0000000905007c0c */ /* 0x000fe4000df81270 */
[----:B-----5:R-:W-:-:S05]  /*6cb90*/  F2FP.SATFINITE.E5M2.F32.PACK_AB_MERGE_C R23, R49, R48, RZ ;  /* 0x000000303117723e */ /* 0x020fca00048060ff */
[----:B------:R5:W-:Y:S01]  /*6cba0*/  @P2 STG.E.U8 desc[UR14][R8.64], R23 ;  /* 0x0000001708002986 */ /* 0x000be2000c10110e */
[----:B------:R-:W-:-:S03]  /*6cbb0*/  ISETP.LT.AND P2, PT, R5, UR12, !P0 ;  /* 0x0000000c05007c0c */ /* 0x000fc6000c741270 */
[----:B------:R-:W4:Y:S01]  /*6cbc0*/  LDL.LU R5, [R1+0x1ce4] ;  /* 0x001ce40001057983 */ /* 0x000f220000300800 */
[----:B0-----:R-:W-:Y:S02]  /*6cbd0*/  F2FP.SATFINITE.E5M2.F32.PACK_AB_MERGE_C R15, R47, R46, RZ ;  /* 0x0000002e2f0f723e */ /* 0x001fe400048060ff */
[----:B-1----:R-:W-:Y:S02]  /*6cbe0*/  ISETP.LT.AND P3, PT, R44, UR4, !P3 ;  /* 0x000000042c007c0c */ /* 0x002fe4000df61270 */
[----:B------:R-:W-:Y:S01]  /*6cbf0*/  PRMT R10, R15, 0x9910, RZ ;  /* 0x000099100f0a7816 */ /* 0x000fe200000000ff */
[----:B------:R0:W-:Y:S01]  /*6cc00*/  @P1 STG.E.U8 desc[UR14][R6.64], R15 ;  /* 0x0000000f06001986 */ /* 0x0001e2000c10110e */
[----:B------:R-:W-:Y:S02]  /*6cc10*/  PRMT R0, R23, 0x9910, RZ ;  /* 0x0000991017007816 */ /* 0x000fe400000000ff */
[----:B--2---:R-:W-:-:S04]  /*6cc20*/  F2FP.SATFINITE.E5M2.F32.PACK_AB_MERGE_C R13, R40, R42, RZ ;  /* 0x0000002a280d723e */ /* 0x004fc800048060ff */
[----:B-----5:R-:W-:Y:S01]  /*6cc30*/  PRMT R9, R13, 0x9910, RZ ;  /* 0x000099100d097816 */ /* 0x020fe200000000ff */
[----:B------:R-:W-:Y:S01]  /*6cc40*/  IMAD.MOV.U32 R8, RZ, RZ, R10 ;  /* 0x000000ffff087224 */ /* 0x000fe200078e000a */
[----:B------:R-:W-:-:S03]  /*6cc50*/  SHF.R.S32.HI R0, RZ, 0x8, R0 ;  /* 0x00000008ff007819 */ /* 0x000fc60000011400 */
[----:B0-----:R-:W-:Y:S01]  /*6cc60*/  IMAD.MOV.U32 R6, RZ, RZ, R9 ;  /* 0x000000ffff067224 */ /* 0x001fe200078e0009 */
[----:B------:R0:W-:Y:S01]  /*6cc70*/  @P4 STG.E.U8 desc[UR14][R2.64], R13 ;  /* 0x0000000d02004986 */ /* 0x0001e2000c10110e */
[----:B------:R-:W-:Y:S02]  /*6cc80*/  SHF.R.S32.HI R8, RZ, 0x8, R8 ;  /* 0x00000008ff087819 */ /* 0x000fe40000011408 */
[----:B---3--:R-:W-:Y:S02]  /*6cc90*/  F2FP.SATFINITE.E5M2.F32.PACK_AB_MERGE_C R67, R67, R66, RZ ;  /* 0x000000424343723e */ /* 0x008fe400048060ff */
[----:B0-----:R-:W-:-:S03]  /*6cca0*/  SHF.R.S32.HI R2, RZ, 0x8, R6 ;  /* 0x00000008ff027819 */ /* 0x001fc60000011406 */
[----:B----4-:R-:W-:Y:S04]  /*6ccb0*/  @P3 STG.E.U8 desc[UR14][R4.64], R67 ;  /* 0x0000004304003986 */ /* 0x010fe8000c10110e */
[----:B------:R-:W-:Y:S04]  /*6ccc0*/  @P6 STG.E.U8 desc[UR14][R68.64], R0 ;  /* 0x0000000044006986 */ /* 0x000fe8000c10110e */
[----:B------:R-:W-:Y:S04]  /*6ccd0*/  @P5 STG.E.U8 desc[UR14][R72.64], R8 ;  /* 0x0000000848005986 */ /* 0x000fe8000c10110e */
[----:B------:R0:W-:Y:S04]  /*6cce0*/  @P2 STG.E.U8 desc[UR14][R70.64], R2 ;  /* 0x0000000246002986 */ /* 0x0001e8000c10110e */
[----:B0-----:R-:W2:Y:S01]  /*6ccf0*/  LDL.LU.64 R70, [R1+0x428] ;  /* 0x0004280001467983 */ /* 0x001ea20000300a00 */
[----:B------:R-:W-:-:S02]  /*6cd00*/  PRMT R10, R67, 0x9910, RZ ;  /* 0x00009910430a7816 */ /* 0x000fc400000000ff */
[----:B------:R-:W-:-:S03]  /*6cd10*/  ISETP.LT.AND P0, PT, R44, UR6, !P0 ;  /* 0x000000062c007c0c */ /* 0x000fc6000c701270 */
[----:B------:R-:W-:-:S05]  /*6cd20*/  IMAD.MOV.U32 R7, RZ, RZ, R10 ;  /* 0x000000ffff077224 */ /* 0x000fca00078e000a */
[----:B------:R-:W-:-:S05]  /*6cd30*/  SHF.R.S32.HI R3, RZ, 0x8, R7 ;  /* 0x00000008ff037819 */ /* 0x000fca0000011407 */
[----:B--2---:R0:W-:Y:S01]  /*6cd40*/  @P0 STG.E.U8 desc[UR14][R70.64], R3 ;  /* 0x0000000346000986 */ /* 0x0041e2000c10110e */
[----:B------:R-:W-:Y:S06]  /*6cd50*/  BAR.SYNC.DEFER_BLOCKING 0x0 ;  /* 0x0000000000007b1d */ /* 0x000fec0000010000 */
[----:B------:R-:W-:Y:S05]  /*6cd60*/  BRA.U UP0, `(.L_x_13) ;  /* 0x0000000100a07547 */ /* 0x000fea000b800000 */
[----:B------:R-:W1:Y:S01]  /*6cd70*/  S2UR UR6, SR_CgaCtaId ;  /* 0x00000000000679c3 */ /* 0x000e620000008800 */
[----:B------:R-:W-:Y:S01]  /*6cd80*/  NOP ;  /* 0x0000000000007918 */ /* 0x000fe20000000000 */
[----:B------:R-:W-:Y:S01]  /*6cd90*/  UMOV UR4, 0x50 ;  /* 0x0000005000047882 */ /* 0x000fe20000000000 */
[----:B------:R-:W-:Y:S02]  /*6cda0*/  IMAD.U32 R0, RZ, RZ, UR5 ;  /* 0x00000005ff007e24 */ /* 0x000fe4000f8e00ff */
[----:B0-----:R-:W-:Y:S02]  /*6cdb0*/  IMAD.MOV.U32 R3, RZ, RZ, 0xffff ;  /* 0x0000ffffff037424 */ /* 0x001fe400078e00ff */
[----:B------:R-:W-:Y:S01]  /*6cdc0*/  IMAD.MOV.U32 R7, RZ, RZ, 0x1 ;  /* 0x00000001ff077424 */ /* 0x000fe200078e00ff */
[----:B------:R-:W-:-:S04]  /*6cdd0*/  LOP3.LUT R0, R0, 0xffff, RZ, 0xc0, !PT ;  /* 0x0000ffff00007812 */ /* 0x000fc800078ec0ff */
[----:B------:R-:W-:-:S05]  /*6cde0*/  SHF.R.U32.HI R0, RZ, 0x5, R0 ;  /* 0x00000005ff007819 */ /* 0x000fca0000011600 */
[----:B------:R-:W-:Y:S01]  /*6cdf0*/  VIADD R2, R0, 0x10 ;  /* 0x0000001000027836 */ /* 0x000fe20000000000 */
[----:B------:R-:W-:Y:S01]  /*6ce00*/  SHF.L.U32 R0, R3, R0, RZ ;  /* 0x0000000003007219 */ /* 0x000fe200000006ff */
[----:B-1----:R-:W-:-:S03]  /*6ce10*/  ULEA UR6, UR6, UR4, 0x18 ;  /* 0x0000000406067291 */ /* 0x002fc6000f8ec0ff */
[----:B------:R-:W-:-:S04]  /*6ce20*/  SHF.L.U32 R3, R7, R2, RZ ;  /* 0x0000000207037219 */ /* 0x000fc800000006ff */
[----:B------:R-:W-:Y:S02]  /*6ce30*/  LOP3.LUT R0, R3, R0, RZ, 0xfc, !PT ;  /* 0x0000000003007212 */ /* 0x000fe400078efcff */
[----:B------:R-:W0:Y:S02]  /*6ce40*/  LDS R5, [UR6] ;  /* 0x00000006ff057984 */ /* 0x000e240008000800 */
[C---:B------:R-:W-:Y:S02]  /*6ce50*/  LOP3.LUT R2, R0.reuse, 0xffff, RZ, 0xc0, !PT ;  /* 0x0000ffff00027812 */ /* 0x040fe400078ec0ff */
[----:B0-----:R-:W-:-:S04]  /*6ce60*/  LOP3.LUT R3, R0, 0xffff, R5, 0x80, !PT ;  /* 0x0000ffff00037812 */ /* 0x001fc800078e8005 */
[----:B------:R-:W-:-:S13]  /*6ce70*/  ISETP.NE.AND P0, PT, R3, R2, PT ;  /* 0x000000020300720c */ /* 0x000fda0003f05270 */
[----:B------:R-:W-:Y:S05]  /*6ce80*/  @P0 BRA `(.L_x_14) ;  /* 0x0000000000500947 */ /* 0x000fea0003800000 */
[----:B------:R-:W-:Y:S02]  /*6ce90*/  SHF.R.U32.HI R5, RZ, 0x10, R5 ;  /* 0x00000010ff057819 */ /* 0x000fe40000011605 */
[----:B------:R-:W-:-:S04]  /*6cea0*/  SHF.R.U32.HI R2, RZ, 0x10, R0 ;  /* 0x00000010ff027819 */ /* 0x000fc80000011600 */
[----:B------:R-:W-:-:S04]  /*6ceb0*/  LOP3.LUT R5, R5, R2, RZ, 0xc0, !PT ;  /* 0x0000000205057212 */ /* 0x000fc800078ec0ff */
[----:B------:R-:W-:-:S13]  /*6cec0*/  ISETP.NE.AND P0, PT, R5, R2, PT ;  /* 0x000000020500720c */ /* 0x000fda0003f05270 */
[----:B------:R-:W-:Y:S05]  /*6ced0*/  @P0 BRA `(.L_x_15) ;  /* 0x0000000000300947 */ /* 0x000fea0003800000 */
[----:B------:R-:W-:Y:S01]  /*6cee0*/  R2UR UR4, R0 ;  /* 0x00000000000472ca */ /* 0x000fe200000e0000 */
[----:B------:R-:W-:Y:S01]  /*6cef0*/  VOTEU.ANY UR5, UPT, PT ;  /* 0x0000000000057886 */ /* 0x000fe200038e0100 */
[----:B------:R-:W0:Y:S01]  /*6cf00*/  S2R R0, SR_LANEID ;  /* 0x0000000000007919 */ /* 0x000e220000000000 */
[----:B------:R-:W-:-:S10]  /*6cf10*/  UFLO.U32 UR5, UR5 ;  /* 0x00000005000572bd */ /* 0x000fd400080e0000 */
[----:B------:R-:W-:-:S06]  /*6cf20*/  ULOP3.LUT UR4, URZ, UR4, URZ, 0x33, !UPT ;  /* 0x00000004ff047292 */ /* 0x000fcc000f8e33ff */
[----:B------:R-:W-:-:S04]  /*6cf30*/  IMAD.U32 R2, RZ, RZ, UR4 ;  /* 0x00000004ff027e24 */ /* 0x000fc8000f8e00ff */
[----:B------:R-:W1:Y:S02]  /*6cf40*/  REDUX UR7, R2 ;  /* 0x00000000020773c4 */ /* 0x000e640000000000 */
[----:B------:R2:W-:Y:S01]  /*6cf50*/  UTCATOMSWS.AND URZ, UR4 ;  /* 0x0000000400ff79e3 */ /* 0x0005e20008000000 */
[----:B0-----:R-:W-:Y:S01]  /*6cf60*/  ISETP.EQ.U32.AND P0, PT, R0, UR5, PT ;  /* 0x0000000500007c0c */ /* 0x001fe2000bf02070 */
[----:B-1----:R-:W-:-:S12]  /*6cf70*/  IMAD.U32 R0, RZ, RZ, UR7 ;  /* 0x00000007ff007e24 */ /* 0x002fd8000f8e00ff */
[----:B------:R2:W-:Y:S01]  /*6cf80*/  @P0 ATOMS.AND RZ, [UR6], R0 ;  /* 0x00000000ffff098c */ /* 0x0005e2000a800006 */
[----:B------:R-:W-:Y:S05]  /*6cf90*/  BRA `(.L_x_13) ;  /* 0x0000000000147947 */ /* 0x000fea0003800000 */
.L_x_15:
[----:B------:R-:W-:-:S07]  /*6cfa0*/  MOV R2, 0x6cfc0 ;  /* 0x0006cfc000027802 */ /* 0x000fce0000000f00 */
[----:B------:R-:W-:Y:S05]  /*6cfb0*/  CALL.REL.NOINC `($__internal_0_$__cuda_sm10x_tcgen05_guardrail_trap_col_being_dealloced_not_returned_by_alloc) ;  /* 0x00000000002c7944 */ /* 0x000fea0003c00000 */
[----:B------:R-:W-:Y:S05]  /*6cfc0*/  BRA `(.L_x_13) ;  /* 0x0000000000087947 */ /* 0x000fea0003800000 */
.L_x_14:
[----:B------:R-:W-:-:S07]  /*6cfd0*/  MOV R2, 0x6cff0 ;  /* 0x0006cff000027802 */ /* 0x000fce0000000f00 */
[----:B------:R-:W-:Y:S05]  /*6cfe0*/  CALL.REL.NOINC `($__internal_2_$__cuda_sm10x_tcgen05_guardrail_trap_unallocated_columns_being_dealloced) ;  /* 0x0000000000387944 */ /* 0x000fea0003c00000 */
.L_x_13:
[----:B------:R-:W-:Y:S01]  /*6cff0*/  NOP ;  /* 0x0000000000007918 */ /* 0x000fe20000000000 */
[----:B--2---:R-:W-:Y:S05]  /*6d000*/  EXIT ;  /* 0x000000000000794d */ /* 0x004fea0003800000 */
.L_x_8:
[----:B------:R-:W0:Y:S02]  /*6d010*/  SYNCS.PHASECHK.TRANS64.TRYWAIT P1, [UR6], R21 ;  /* 0x00000015ff0075a7 */ /* 0x000e240008021106 */
[----:B0-----:R-:W-:Y:S05]  /*6d020*/  @!P1 BRA `(.L_x_8) ;  /* 0xfffffffc00f89947 */ /* 0x001fea000383ffff */
[----:B------:R-:W-:Y:S05]  /*6d030*/  BRA `(.L_x_16) ;  /* 0xfffffd0800547947 */ /* 0x000fea000383ffff */
.L_x_12:
[----:B------:R-:W0:Y:S02]  /*6d040*/  SYNCS.PHASECHK.TRANS64.TRYWAIT P6, [UR6], R3 ;  /* 0x00000003ff0075a7 */ /* 0x000e2400080c1106 */
[----:B0-----:R-:W-:Y:S05]  /*6d050*/  @!P6 BRA `(.L_x_12) ;  /* 0xfffffffc00f8e947 */ /* 0x001fea000383ffff */
[----:B------:R-:W-:Y:S05]  /*6d060*/  BRA `(.L_x_11) ;  /* 0xfffffeb0009c7947 */ /* 0x000fea000383ffff */
        .weak           $__internal_0_$__cuda_sm10x_tcgen05_guardrail_trap_col_being_dealloced_not_returned_by_alloc
        .type           $__internal_0_$__cuda_sm10x_tcgen05_guardrail_trap_col_being_dealloced_not_returned_by_alloc,@function
        .size           $__internal_0_$__cuda_sm10x_tcgen05_guardrail_trap_col_being_dealloced_not_returned_by_alloc,($__internal_1_$__cuda_sm10x_tcgen05_guardrail_trap_phase_invalid_during_alloc - $__internal_0_$__cuda_sm10x_tcgen05_guardrail_trap_col_being_dealloced_not_returned_by_alloc)
$__internal_0_$__cuda_sm10x_tcgen05_guardrail_trap_col_being_dealloced_not_returned_by_alloc:
[----:B------:R-:W-:Y:S05]  /*6d070*/  BPT.TRAP 0x1 ;  /* 0x000000040000795c */ /* 0x000fea0000300000 */
[----:B------:R-:W-:-:S04]  /*6d080*/  IMAD.MOV.U32 R3, RZ, RZ, 0x0 ;  /* 0x00000000ff037424 */ /* 0x000fc800078e00ff */
[----:B------:R-:W-:Y:S05]  /*6d090*/  RET.REL.NODEC R2 `(matmul_kernel) ;  /* 0xfffff92c02d87950 */ /* 0x000fea0003c3ffff */
        .weak           $__internal_1_$__cuda_sm10x_tcgen05_guardrail_trap_phase_invalid_during_alloc
        .type           $__internal_1_$__cuda_sm10x_tcgen05_guardrail_trap_phase_invalid_during_alloc,@function
        .size           $__internal_1_$__cuda_sm10x_tcgen05_guardrail_trap_phase_invalid_during_alloc,($__internal_2_$__cuda_sm10x_tcgen05_guardrail_trap_unallocated_columns_being_dealloced - $__internal_1_$__cuda_sm10x_tcgen05_guardrail_trap_phase_invalid_during_alloc)
$__internal_1_$__cuda_sm10x_tcgen05_guardrail_trap_phase_invalid_during_alloc:
[----:B------:R-:W-:Y:S05]  /*6d0a0*/  BPT.TRAP 0x1 ;  /* 0x000000040000795c */ /* 0x000fea0000300000 */
[----:B------:R-:W-:-:S04]  /*6d0b0*/  IMAD.MOV.U32 R3, RZ, RZ, 0x0 ;  /* 0x00000000ff037424 */ /* 0x000fc800078e00ff */
[----:B------:R-:W-:Y:S05]  /*6d0c0*/  RET.REL.NODEC R2 `(matmul_kernel) ;  /* 0xfffff92c02cc7950 */ /* 0x000fea0003c3ffff */
        .weak           $__internal_2_$__cuda_sm10x_tcgen05_guardrail_trap_unallocated_columns_being_dealloced
        .type           $__internal_2_$__cuda_sm10x_tcgen05_guardrail_trap_unallocated_columns_being_dealloced,@function
        .size           $__internal_2_$__cuda_sm10x_tcgen05_guardrail_trap_unallocated_columns_being_dealloced,(.L_x_20 - $__internal_2_$__cuda_sm10x_tcgen05_guardrail_trap_unallocated_columns_being_dealloced)
$__internal_2_$__cuda_sm10x_tcgen05_guardrail_trap_unallocated_columns_being_dealloced:
[----:B------:R-:W-:Y:S05]  /*6d0d0*/  BPT.TRAP 0x1 ;  /* 0x000000040000795c */ /* 0x000fea0000300000 */
[----:B------:R-:W-:-:S04]  /*6d0e0*/  IMAD.MOV.U32 R3, RZ, RZ, 0x0 ;  /* 0x00000000ff037424 */ /* 0x000fc800078e00ff */
[----:B------:R-:W-:Y:S05]  /*6d0f0*/  RET.REL.NODEC R2 `(matmul_kernel) ;  /* 0xfffff92c02c07950 */ /* 0x000fea0003c3ffff */
.L_x_17:
[----:B------:R-:W-:-:S00]  /*6d100*/  BRA `(.L_x_17) ;  /* 0xfffffffc00fc7947 */ /* 0x000fc0000383ffff */
[----:B------:R-:W-:-:S00]  /*6d110*/  NOP ;  /* 0x0000000000007918 */ /* 0x000fc00000000000 */
        /* <DEDUP_REMOVED lines=14> */
.L_x_20:


//--------------------- .nv.shared.matmul_kernel  --------------------------
	.section	.nv.shared.matmul_kernel,"aw",@nobits
	.sectionflags	@""
	.align	16
	.zero		1024


//--------------------- .nv.shared.reserved.0     --------------------------
	.section	.nv.shared.reserved.0,"aw",@nobits
	.align	8
	.weak		__nv_reservedSMEM_offset_0_alias
	.size		__nv_reservedSMEM_offset_0_alias, 0, 64
	.other		__nv_reservedSMEM_offset_0_alias,@"STO_CUDA_RESERVED_SHARED STV_DEFAULT"
__nv_reservedSMEM_offset_0_alias:
	.zero		0
.nv.shared.reserved.0:
	.zero		64
	.weak		__nv_reservedSMEM_allocation_phase
	.type		__nv_reservedSMEM_allocation_phase,@object
	.size		__nv_reservedSMEM_allocation_phase,(.L_0 - __nv_reservedSMEM_allocation_phase)
__nv_reservedSMEM_allocation_phase:
	.zero		1
.L_0:
	.zero		7
	.weak		__nv_reservedSMEM_devtool_atexit_pc
	.type		__nv_reservedSMEM_devtool_atexit_pc,@object
	.size		__nv_reservedSMEM_devtool_atexit_pc,(__nv_reservedSMEM_allocation_mask - __nv_reservedSMEM_devtool_atexit_pc)
__nv_reservedSMEM_devtool_atexit_pc:
	.zero		8
	.weak		__nv_reservedSMEM_allocation_mask
	.type		__nv_reservedSMEM_allocation_mask,@object
	.size		__nv_reservedSMEM_allocation_mask,(.L_2 - __nv_reservedSMEM_allocation_mask)
__nv_reservedSMEM_allocation_mask:
	.zero		4
.L_2:


//--------------------- .nv.constant0.matmul_kernel --------------------------
	.section	.nv.constant0.matmul_kernel,"a",@progbits
	.sectionflags	@""
	.align	4
.nv.constant0.matmul_kernel:
	.zero		976


//--------------------- SYMBOLS --------------------------

	.type		.nv.reservedSmem.offset0,@object
	.size		.nv.reservedSmem.offset0,0x4
	.type		.nv.reservedSmem.cap,@object
	.size		.nv.reservedSmem.cap,0x4
